// Copyright (c) 2024, Jay Shah, Ganesh Bikshandi, Ying Zhang, Vijay Thakkar, Pradeep Ramani, Tri Dao.
// Splitting the different template instantiations to different files to speed up compilation.
// This file is auto-generated. See "generate_kernels.py"

#include "flash_fwd_hdim64_e4m3_sm90.cu"
#include "flash_fwd_hdim96_e4m3_sm90.cu"
#include "flash_fwd_hdim128_e4m3_sm90.cu"
#include "flash_fwd_hdim192_e4m3_sm90.cu"
#include "flash_fwd_hdim256_e4m3_sm90.cu"

// ===== COMPILED SASS (sm_103a) =====

	.target	sm_103a

	.elftype	@"ET_EXEC"


//--------------------- .note.nv.tkinfo           --------------------------
	.section	.note.nv.tkinfo,"",@"SHT_NOTE"
	.sectionflags	@"SHF_NOTE_NV_TKINFO"
	.tkinfo
        /*0018*/ 	.word	0x00000002
        /*0030*/ 	.string	""
        /*0030*/ 	.string	"ptxas"
        /*0030*/ 	.string	"Cuda compilation tools, release 13.0, V13.0.88"
        /*0030*/ 	.string	"Build cuda_13.0.r13.0/compiler.36424714_0"
        /*0030*/ 	.string	"-arch sm_103a -m 64 "



//--------------------- .note.nv.cuinfo           --------------------------
	.section	.note.nv.cuinfo,"",@"SHT_NOTE"
	.sectionflags	@"SHF_NOTE_NV_CUINFO"
        /*0018*/ 	.short	0x0002
        /*001a*/ 	.short	0x0067
        /*001c*/ 	.short	0x0082
	.zero		2


//--------------------- .nv.info                  --------------------------
	.section	.nv.info,"",@"SHT_CUDA_INFO"
	.align	4


	//----- nvinfo : EIATTR_REGCOUNT
	.align		4
        /*0000*/ 	.byte	0x04, 0x2f
        /*0002*/ 	.short	(.L_12 - .L_11)
	.align		4
.L_11:
        /*0004*/ 	.word	index@(_ZN7cutlass13device_kernelIN5flash11enable_sm90INS1_16FlashAttnFwdSm90INS1_25CollectiveMainloopFwdSm90ILi2EN4cute5tupleIJNS5_1CILi1EEES8_S8_EEENS6_IJNS7_ILi192EEENS7_ILi160EEENS7_ILi64EEEEEELi64ENS_12float_e4m3_tEfNS_4arch4Sm90ELb1ELb0ELb0ELb1ELb0ELb1ELb0ELb1ELb1ELb0ELb0ELb0EEENS1_21CollectiveEpilogueFwdINS6_IJSA_SC_SB_EEES9_NS_10bfloat16_tESG_Li384ELb1ELb0ELb0ELb1EEENS1_36VarlenDynamicPersistentTileSchedulerILi192ELi160ELi384ELi128ELb0ELb0ELb1ELb1ELb1ELb1EEEEEEEEEvNT_6ParamsE)
        /*0008*/ 	.word	0x00000004


	//----- nvinfo : EIATTR_FRAME_SIZE
	.align		4
.L_12:
        /*000c*/ 	.byte	0x04, 0x11
        /*000e*/ 	.short	(.L_14 - .L_13)
	.align		4
.L_13:
        /*0010*/ 	.word	index@(_ZN7cutlass13device_kernelIN5flash11enable_sm90INS1_16FlashAttnFwdSm90INS1_25CollectiveMainloopFwdSm90ILi2EN4cute5tupleIJNS5_1CILi1EEES8_S8_EEENS6_IJNS7_ILi192EEENS7_ILi160EEENS7_ILi64EEEEEELi64ENS_12float_e4m3_tEfNS_4arch4Sm90ELb1ELb0ELb0ELb1ELb0ELb1ELb0ELb1ELb1ELb0ELb0ELb0EEENS1_21CollectiveEpilogueFwdINS6_IJSA_SC_SB_EEES9_NS_10bfloat16_tESG_Li384ELb1ELb0ELb0ELb1EEENS1_36VarlenDynamicPersistentTileSchedulerILi192ELi160ELi384ELi128ELb0ELb0ELb1ELb1ELb1ELb1EEEEEEEEEvNT_6ParamsE)
        /*0014*/ 	.word	0x00000000


	//----- nvinfo : EIATTR_REGCOUNT
	.align		4
.L_14:
        /*0018*/ 	.byte	0x04, 0x2f
        /*001a*/ 	.short	(.L_16 - .L_15)
	.align		4
.L_15:
        /*001c*/ 	.word	index@(_ZN7cutlass13device_kernelIN5flash11enable_sm90INS1_16FlashAttnFwdSm90INS1_25CollectiveMainloopFwdSm90ILi2EN4cute5tupleIJNS5_1CILi1EEES8_S8_EEENS6_IJNS7_ILi192EEENS7_ILi160EEENS7_ILi64EEEEEELi64ENS_12float_e4m3_tEfNS_4arch4Sm90ELb1ELb0ELb0ELb1ELb0ELb0ELb0ELb1ELb1ELb0ELb0ELb0EEENS1_21CollectiveEpilogueFwdINS6_IJSA_SC_SB_EEES9_NS_10bfloat16_tESG_Li384ELb1ELb0ELb0ELb1EEENS1_36VarlenDynamicPersistentTileSchedulerILi192ELi160ELi384ELi128ELb0ELb0ELb1ELb1ELb1ELb1EEEEEEEEEvNT_6ParamsE)
        /*0020*/ 	.word	0x00000004


	//----- nvinfo : EIATTR_FRAME_SIZE
	.align		4
.L_16:
        /*0024*/ 	.byte	0x04, 0x11
        /*0026*/ 	.short	(.L_18 - .L_17)
	.align		4
.L_17:
        /*0028*/ 	.word	index@(_ZN7cutlass13device_kernelIN5flash11enable_sm90INS1_16FlashAttnFwdSm90INS1_25CollectiveMainloopFwdSm90ILi2EN4cute5tupleIJNS5_1CILi1EEES8_S8_EEENS6_IJNS7_ILi192EEENS7_ILi160EEENS7_ILi64EEEEEELi64ENS_12float_e4m3_tEfNS_4arch4Sm90ELb1ELb0ELb0ELb1ELb0ELb0ELb0ELb1ELb1ELb0ELb0ELb0EEENS1_21CollectiveEpilogueFwdINS6_IJSA_SC_SB_EEES9_NS_10bfloat16_tESG_Li384ELb1ELb0ELb0ELb1EEENS1_36VarlenDynamicPersistentTileSchedulerILi192ELi160ELi384ELi128ELb0ELb0ELb1ELb1ELb1ELb1EEEEEEEEEvNT_6ParamsE)
        /*002c*/ 	.word	0x00000000


	//----- nvinfo : EIATTR_REGCOUNT
	.align		4
.L_18:
        /*0030*/ 	.byte	0x04, 0x2f
        /*0032*/ 	.short	(.L_20 - .L_19)
	.align		4
.L_19:
        /*0034*/ 	.word	index@(_ZN7cutlass13device_kernelIN5flash11enable_sm90INS1_16FlashAttnFwdSm90INS1_25CollectiveMainloopFwdSm90ILi2EN4cute5tupleIJNS5_1CILi1EEES8_S8_EEENS6_IJNS7_ILi192EEENS7_ILi160EEENS7_ILi64EEEEEELi64ENS_12float_e4m3_tEfNS_4arch4Sm90ELb1ELb0ELb0ELb0ELb0ELb0ELb0ELb1ELb1ELb0ELb0ELb0EEENS1_21CollectiveEpilogueFwdINS6_IJSA_SC_SB_EEES9_NS_10bfloat16_tESG_Li384ELb0ELb0ELb0ELb1EEENS1_30DynamicPersistentTileSchedulerILi384ELi128ELb0ELb0ELb1EEEEEEEEEvNT_6ParamsE)
        /*0038*/ 	.word	0x00000004


	//----- nvinfo : EIATTR_FRAME_SIZE
	.align		4
.L_20:
        /*003c*/ 	.byte	0x04, 0x11
        /*003e*/ 	.short	(.L_22 - .L_21)
	.align		4
.L_21:
        /*0040*/ 	.word	index@(_ZN7cutlass13device_kernelIN5flash11enable_sm90INS1_16FlashAttnFwdSm90INS1_25CollectiveMainloopFwdSm90ILi2EN4cute5tupleIJNS5_1CILi1EEES8_S8_EEENS6_IJNS7_ILi192EEENS7_ILi160EEENS7_ILi64EEEEEELi64ENS_12float_e4m3_tEfNS_4arch4Sm90ELb1ELb0ELb0ELb0ELb0ELb0ELb0ELb1ELb1ELb0ELb0ELb0EEENS1_21CollectiveEpilogueFwdINS6_IJSA_SC_SB_EEES9_NS_10bfloat16_tESG_Li384ELb0ELb0ELb0ELb1EEENS1_30DynamicPersistentTileSchedulerILi384ELi128ELb0ELb0ELb1EEEEEEEEEvNT_6ParamsE)
        /*0044*/ 	.word	0x00000000


	//----- nvinfo : EIATTR_REGCOUNT
	.align		4
.L_22:
        /*0048*/ 	.byte	0x04, 0x2f
        /*004a*/ 	.short	(.L_24 - .L_23)
	.align		4
.L_23:
        /*004c*/ 	.word	index@(_ZN7cutlass13device_kernelIN5flash11enable_sm90INS1_16FlashAttnFwdSm90INS1_25CollectiveMainloopFwdSm90ILi2EN4cute5tupleIJNS5_1CILi1EEES8_S8_EEENS6_IJNS7_ILi192EEENS7_ILi160EEENS7_ILi64EEEEEELi64ENS_12float_e4m3_tEfNS_4arch4Sm90ELb0ELb1ELb0ELb1ELb0ELb1ELb0ELb1ELb1ELb0ELb0ELb0EEENS1_21CollectiveEpilogueFwdINS6_IJSA_SC_SB_EEES9_NS_10bfloat16_tESG_Li384ELb1ELb0ELb0ELb1EEENS1_36VarlenDynamicPersistentTileSchedulerILi192ELi160ELi384ELi128ELb0ELb0ELb1ELb1ELb0ELb1EEEEEEEEEvNT_6ParamsE)
        /*0050*/ 	.word	0x00000004


	//----- nvinfo : EIATTR_FRAME_SIZE
	.align		4
.L_24:
        /*0054*/ 	.byte	0x04, 0x11
        /*0056*/ 	.short	(.L_26 - .L_25)
	.align		4
.L_25:
        /*0058*/ 	.word	index@(_ZN7cutlass13device_kernelIN5flash11enable_sm90INS1_16FlashAttnFwdSm90INS1_25CollectiveMainloopFwdSm90ILi2EN4cute5tupleIJNS5_1CILi1EEES8_S8_EEENS6_IJNS7_ILi192EEENS7_ILi160EEENS7_ILi64EEEEEELi64ENS_12float_e4m3_tEfNS_4arch4Sm90ELb0ELb1ELb0ELb1ELb0ELb1ELb0ELb1ELb1ELb0ELb0ELb0EEENS1_21CollectiveEpilogueFwdINS6_IJSA_SC_SB_EEES9_NS_10bfloat16_tESG_Li384ELb1ELb0ELb0ELb1EEENS1_36VarlenDynamicPersistentTileSchedulerILi192ELi160ELi384ELi128ELb0ELb0ELb1ELb1ELb0ELb1EEEEEEEEEvNT_6ParamsE)
        /*005c*/ 	.word	0x00000000


	//----- nvinfo : EIATTR_REGCOUNT
	.align		4
.L_26:
        /*0060*/ 	.byte	0x04, 0x2f
        /*0062*/ 	.short	(.L_28 - .L_27)
	.align		4
.L_27:
        /*0064*/ 	.word	index@(_ZN7cutlass13device_kernelIN5flash11enable_sm90INS1_16FlashAttnFwdSm90INS1_25CollectiveMainloopFwdSm90ILi2EN4cute5tupleIJNS5_1CILi1EEES8_S8_EEENS6_IJNS7_ILi192EEENS7_ILi160EEENS7_ILi64EEEEEELi64ENS_12float_e4m3_tEfNS_4arch4Sm90ELb0ELb1ELb0ELb1ELb0ELb0ELb0ELb1ELb1ELb0ELb0ELb0EEENS1_21CollectiveEpilogueFwdINS6_IJSA_SC_SB_EEES9_NS_10bfloat16_tESG_Li384ELb1ELb0ELb0ELb1EEENS1_36VarlenDynamicPersistentTileSchedulerILi192ELi160ELi384ELi128ELb0ELb0ELb1ELb1ELb0ELb1EEEEEEEEEvNT_6ParamsE)
        /*0068*/ 	.word	0x00000004


	//----- nvinfo : EIATTR_FRAME_SIZE
	.align		4
.L_28:
        /*006c*/ 	.byte	0x04, 0x11
        /*006e*/ 	.short	(.L_30 - .L_29)
	.align		4
.L_29:
        /*0070*/ 	.word	index@(_ZN7cutlass13device_kernelIN5flash11enable_sm90INS1_16FlashAttnFwdSm90INS1_25CollectiveMainloopFwdSm90ILi2EN4cute5tupleIJNS5_1CILi1EEES8_S8_EEENS6_IJNS7_ILi192EEENS7_ILi160EEENS7_ILi64EEEEEELi64ENS_12float_e4m3_tEfNS_4arch4Sm90ELb0ELb1ELb0ELb1ELb0ELb0ELb0ELb1ELb1ELb0ELb0ELb0EEENS1_21CollectiveEpilogueFwdINS6_IJSA_SC_SB_EEES9_NS_10bfloat16_tESG_Li384ELb1ELb0ELb0ELb1EEENS1_36VarlenDynamicPersistentTileSchedulerILi192ELi160ELi384ELi128ELb0ELb0ELb1ELb1ELb0ELb1EEEEEEEEEvNT_6ParamsE)
        /*0074*/ 	.word	0x00000000


	//----- nvinfo : EIATTR_REGCOUNT
	.align		4
.L_30:
        /*0078*/ 	.byte	0x04, 0x2f
        /*007a*/ 	.short	(.L_32 - .L_31)
	.align		4
.L_31:
        /*007c*/ 	.word	index@(_ZN7cutlass13device_kernelIN5flash11enable_sm90INS1_16FlashAttnFwdSm90INS1_25CollectiveMainloopFwdSm90ILi2EN4cute5tupleIJNS5_1CILi1EEES8_S8_EEENS6_IJNS7_ILi192EEENS7_ILi160EEENS7_ILi64EEEEEELi64ENS_12float_e4m3_tEfNS_4arch4Sm90ELb0ELb1ELb0ELb0ELb0ELb0ELb0ELb1ELb1ELb0ELb0ELb0EEENS1_21CollectiveEpilogueFwdINS6_IJSA_SC_SB_EEES9_NS_10bfloat16_tESG_Li384ELb0ELb0ELb0ELb1EEENS1_30DynamicPersistentTileSchedulerILi384ELi128ELb0ELb0ELb1EEEEEEEEEvNT_6ParamsE)
        /*0080*/ 	.word	0x00000004


	//----- nvinfo : EIATTR_FRAME_SIZE
	.align		4
.L_32:
        /*0084*/ 	.byte	0x04, 0x11
        /*0086*/ 	.short	(.L_34 - .L_33)
	.align		4
.L_33:
        /*0088*/ 	.word	index@(_ZN7cutlass13device_kernelIN5flash11enable_sm90INS1_16FlashAttnFwdSm90INS1_25CollectiveMainloopFwdSm90ILi2EN4cute5tupleIJNS5_1CILi1EEES8_S8_EEENS6_IJNS7_ILi192EEENS7_ILi160EEENS7_ILi64EEEEEELi64ENS_12float_e4m3_tEfNS_4arch4Sm90ELb0ELb1ELb0ELb0ELb0ELb0ELb0ELb1ELb1ELb0ELb0ELb0EEENS1_21CollectiveEpilogueFwdINS6_IJSA_SC_SB_EEES9_NS_10bfloat16_tESG_Li384ELb0ELb0ELb0ELb1EEENS1_30DynamicPersistentTileSchedulerILi384ELi128ELb0ELb0ELb1EEEEEEEEEvNT_6ParamsE)
        /*008c*/ 	.word	0x00000000


	//----- nvinfo : EIATTR_REGCOUNT
	.align		4
.L_34:
        /*0090*/ 	.byte	0x04, 0x2f
        /*0092*/ 	.short	(.L_36 - .L_35)
	.align		4
.L_35:
        /*0094*/ 	.word	index@(_ZN7cutlass13device_kernelIN5flash11enable_sm90INS1_16FlashAttnFwdSm90INS1_25CollectiveMainloopFwdSm90ILi2EN4cute5tupleIJNS5_1CILi1EEES8_S8_EEENS6_IJNS7_ILi192EEENS7_ILi160EEENS7_ILi64EEEEEELi64ENS_12float_e4m3_tEfNS_4arch4Sm90ELb0ELb0ELb0ELb1ELb0ELb1ELb0ELb1ELb1ELb0ELb0ELb0EEENS1_21CollectiveEpilogueFwdINS6_IJSA_SC_SB_EEES9_NS_10bfloat16_tESG_Li384ELb1ELb0ELb0ELb1EEENS1_36VarlenDynamicPersistentTileSchedulerILi192ELi160ELi384ELi128ELb0ELb0ELb1ELb0ELb1ELb1EEEEEEEEEvNT_6ParamsE)
        /*0098*/ 	.word	0x00000004


	//----- nvinfo : EIATTR_FRAME_SIZE
	.align		4
.L_36:
        /*009c*/ 	.byte	0x04, 0x11
        /*009e*/ 	.short	(.L_38 - .L_37)
	.align		4
.L_37:
        /*00a0*/ 	.word	index@(_ZN7cutlass13device_kernelIN5flash11enable_sm90INS1_16FlashAttnFwdSm90INS1_25CollectiveMainloopFwdSm90ILi2EN4cute5tupleIJNS5_1CILi1EEES8_S8_EEENS6_IJNS7_ILi192EEENS7_ILi160EEENS7_ILi64EEEEEELi64ENS_12float_e4m3_tEfNS_4arch4Sm90ELb0ELb0ELb0ELb1ELb0ELb1ELb0ELb1ELb1ELb0ELb0ELb0EEENS1_21CollectiveEpilogueFwdINS6_IJSA_SC_SB_EEES9_NS_10bfloat16_tESG_Li384ELb1ELb0ELb0ELb1EEENS1_36VarlenDynamicPersistentTileSchedulerILi192ELi160ELi384ELi128ELb0ELb0ELb1ELb0ELb1ELb1EEEEEEEEEvNT_6ParamsE)
        /*00a4*/ 	.word	0x00000000


	//----- nvinfo : EIATTR_REGCOUNT
	.align		4
.L_38:
        /*00a8*/ 	.byte	0x04, 0x2f
        /*00aa*/ 	.short	(.L_40 - .L_39)
	.align		4
.L_39:
        /*00ac*/ 	.word	index@(_ZN7cutlass13device_kernelIN5flash11enable_sm90INS1_16FlashAttnFwdSm90INS1_25CollectiveMainloopFwdSm90ILi2EN4cute5tupleIJNS5_1CILi1EEES8_S8_EEENS6_IJNS7_ILi192EEENS7_ILi160EEENS7_ILi64EEEEEELi64ENS_12float_e4m3_tEfNS_4arch4Sm90ELb0ELb0ELb0ELb1ELb0ELb0ELb0ELb1ELb1ELb0ELb0ELb0EEENS1_21CollectiveEpilogueFwdINS6_IJSA_SC_SB_EEES9_NS_10bfloat16_tESG_Li384ELb1ELb0ELb0ELb1EEENS1_36VarlenDynamicPersistentTileSchedulerILi192ELi160ELi384ELi128ELb0ELb0ELb1ELb0ELb1ELb1EEEEEEEEEvNT_6ParamsE)
        /*00b0*/ 	.word	0x00000004


	//----- nvinfo : EIATTR_FRAME_SIZE
	.align		4
.L_40:
        /*00b4*/ 	.byte	0x04, 0x11
        /*00b6*/ 	.short	(.L_42 - .L_41)
	.align		4
.L_41:
        /*00b8*/ 	.word	index@(_ZN7cutlass13device_kernelIN5flash11enable_sm90INS1_16FlashAttnFwdSm90INS1_25CollectiveMainloopFwdSm90ILi2EN4cute5tupleIJNS5_1CILi1EEES8_S8_EEENS6_IJNS7_ILi192EEENS7_ILi160EEENS7_ILi64EEEEEELi64ENS_12float_e4m3_tEfNS_4arch4Sm90ELb0ELb0ELb0ELb1ELb0ELb0ELb0ELb1ELb1ELb0ELb0ELb0EEENS1_21CollectiveEpilogueFwdINS6_IJSA_SC_SB_EEES9_NS_10bfloat16_tESG_Li384ELb1ELb0ELb0ELb1EEENS1_36VarlenDynamicPersistentTileSchedulerILi192ELi160ELi384ELi128ELb0ELb0ELb1ELb0ELb1ELb1EEEEEEEEEvNT_6ParamsE)
        /*00bc*/ 	.word	0x00000000


	//----- nvinfo : EIATTR_REGCOUNT
	.align		4
.L_42:
        /*00c0*/ 	.byte	0x04, 0x2f
        /*00c2*/ 	.short	(.L_44 - .L_43)
	.align		4
.L_43:
        /*00c4*/ 	.word	index@(_ZN7cutlass13device_kernelIN5flash11enable_sm90INS1_16FlashAttnFwdSm90INS1_25CollectiveMainloopFwdSm90ILi2EN4cute5tupleIJNS5_1CILi1EEES8_S8_EEENS6_IJNS7_ILi192EEENS7_ILi160EEENS7_ILi64EEEEEELi64ENS_12float_e4m3_tEfNS_4arch4Sm90ELb0ELb0ELb0ELb0ELb0ELb0ELb0ELb1ELb1ELb0ELb0ELb0EEENS1_21CollectiveEpilogueFwdINS6_IJSA_SC_SB_EEES9_NS_10bfloat16_tESG_Li384ELb0ELb0ELb0ELb1EEENS1_29StaticPersistentTileSchedulerILb0EEEEEEEEEvNT_6ParamsE)
        /*00c8*/ 	.word	0x00000004


	//----- nvinfo : EIATTR_FRAME_SIZE
	.align		4
.L_44:
        /*00cc*/ 	.byte	0x04, 0x11
        /*00ce*/ 	.short	(.L_46 - .L_45)
	.align		4
.L_45:
        /*00d0*/ 	.word	index@(_ZN7cutlass13device_kernelIN5flash11enable_sm90INS1_16FlashAttnFwdSm90INS1_25CollectiveMainloopFwdSm90ILi2EN4cute5tupleIJNS5_1CILi1EEES8_S8_EEENS6_IJNS7_ILi192EEENS7_ILi160EEENS7_ILi64EEEEEELi64ENS_12float_e4m3_tEfNS_4arch4Sm90ELb0ELb0ELb0ELb0ELb0ELb0ELb0ELb1ELb1ELb0ELb0ELb0EEENS1_21CollectiveEpilogueFwdINS6_IJSA_SC_SB_EEES9_NS_10bfloat16_tESG_Li384ELb0ELb0ELb0ELb1EEENS1_29StaticPersistentTileSchedulerILb0EEEEEEEEEvNT_6ParamsE)
        /*00d4*/ 	.word	0x00000000


	//----- nvinfo : EIATTR_REGCOUNT
	.align		4
.L_46:
        /*00d8*/ 	.byte	0x04, 0x2f
        /*00da*/ 	.short	(.L_48 - .L_47)
	.align		4
.L_47:
        /*00dc*/ 	.word	index@(_ZN7cutlass13device_kernelIN5flash11enable_sm90INS1_16FlashAttnFwdSm90INS1_25CollectiveMainloopFwdSm90ILi2EN4cute5tupleIJNS5_1CILi1EEES8_S8_EEENS6_IJNS7_ILi192EEENS7_ILi128EEENS7_ILi96EEEEEELi96ENS_12float_e4m3_tEfNS_4arch4Sm90ELb1ELb0ELb0ELb1ELb0ELb1ELb0ELb1ELb1ELb0ELb0ELb0EEENS1_21CollectiveEpilogueFwdINS6_IJSA_SC_SB_EEES9_NS_10bfloat16_tESG_Li384ELb1ELb0ELb0ELb1EEENS1_36VarlenDynamicPersistentTileSchedulerILi192ELi128ELi384ELi128ELb0ELb0ELb1ELb1ELb1ELb1EEEEEEEEEvNT_6ParamsE)
        /*00e0*/ 	.word	0x00000004


	//----- nvinfo : EIATTR_FRAME_SIZE
	.align		4
.L_48:
        /*00e4*/ 	.byte	0x04, 0x11
        /*00e6*/ 	.short	(.L_50 - .L_49)
	.align		4
.L_49:
        /*00e8*/ 	.word	index@(_ZN7cutlass13device_kernelIN5flash11enable_sm90INS1_16FlashAttnFwdSm90INS1_25CollectiveMainloopFwdSm90ILi2EN4cute5tupleIJNS5_1CILi1EEES8_S8_EEENS6_IJNS7_ILi192EEENS7_ILi128EEENS7_ILi96EEEEEELi96ENS_12float_e4m3_tEfNS_4arch4Sm90ELb1ELb0ELb0ELb1ELb0ELb1ELb0ELb1ELb1ELb0ELb0ELb0EEENS1_21CollectiveEpilogueFwdINS6_IJSA_SC_SB_EEES9_NS_10bfloat16_tESG_Li384ELb1ELb0ELb0ELb1EEENS1_36VarlenDynamicPersistentTileSchedulerILi192ELi128ELi384ELi128ELb0ELb0ELb1ELb1ELb1ELb1EEEEEEEEEvNT_6ParamsE)
        /*00ec*/ 	.word	0x00000000


	//----- nvinfo : EIATTR_REGCOUNT
	.align		4
.L_50:
        /*00f0*/ 	.byte	0x04, 0x2f
        /*00f2*/ 	.short	(.L_52 - .L_51)
	.align		4
.L_51:
        /*00f4*/ 	.word	index@(_ZN7cutlass13device_kernelIN5flash11enable_sm90INS1_16FlashAttnFwdSm90INS1_25CollectiveMainloopFwdSm90ILi2EN4cute5tupleIJNS5_1CILi1EEES8_S8_EEENS6_IJNS7_ILi192EEENS7_ILi128EEENS7_ILi96EEEEEELi96ENS_12float_e4m3_tEfNS_4arch4Sm90ELb1ELb0ELb0ELb1ELb0ELb0ELb0ELb1ELb1ELb0ELb0ELb0EEENS1_21CollectiveEpilogueFwdINS6_IJSA_SC_SB_EEES9_NS_10bfloat16_tESG_Li384ELb1ELb0ELb0ELb1EEENS1_36VarlenDynamicPersistentTileSchedulerILi192ELi128ELi384ELi128ELb0ELb0ELb1ELb1ELb1ELb1EEEEEEEEEvNT_6ParamsE)
        /*00f8*/ 	.word	0x00000004


	//----- nvinfo : EIATTR_FRAME_SIZE
	.align		4
.L_52:
        /*00fc*/ 	.byte	0x04, 0x11
        /*00fe*/ 	.short	(.L_54 - .L_53)
	.align		4
.L_53:
        /*0100*/ 	.word	index@(_ZN7cutlass13device_kernelIN5flash11enable_sm90INS1_16FlashAttnFwdSm90INS1_25CollectiveMainloopFwdSm90ILi2EN4cute5tupleIJNS5_1CILi1EEES8_S8_EEENS6_IJNS7_ILi192EEENS7_ILi128EEENS7_ILi96EEEEEELi96ENS_12float_e4m3_tEfNS_4arch4Sm90ELb1ELb0ELb0ELb1ELb0ELb0ELb0ELb1ELb1ELb0ELb0ELb0EEENS1_21CollectiveEpilogueFwdINS6_IJSA_SC_SB_EEES9_NS_10bfloat16_tESG_Li384ELb1ELb0ELb0ELb1EEENS1_36VarlenDynamicPersistentTileSchedulerILi192ELi128ELi384ELi128ELb0ELb0ELb1ELb1ELb1ELb1EEEEEEEEEvNT_6ParamsE)
        /*0104*/ 	.word	0x00000000


	//----- nvinfo : EIATTR_REGCOUNT
	.align		4
.L_54:
        /*0108*/ 	.byte	0x04, 0x2f
        /*010a*/ 	.short	(.L_56 - .L_55)
	.align		4
.L_55:
        /*010c*/ 	.word	index@(_ZN7cutlass13device_kernelIN5flash11enable_sm90INS1_16FlashAttnFwdSm90INS1_25CollectiveMainloopFwdSm90ILi2EN4cute5tupleIJNS5_1CILi1EEES8_S8_EEENS6_IJNS7_ILi192EEENS7_ILi128EEENS7_ILi96EEEEEELi96ENS_12float_e4m3_tEfNS_4arch4Sm90ELb1ELb0ELb0ELb0ELb0ELb0ELb0ELb1ELb1ELb0ELb0ELb0EEENS1_21CollectiveEpilogueFwdINS6_IJSA_SC_SB_EEES9_NS_10bfloat16_tESG_Li384ELb0ELb0ELb0ELb1EEENS1_30DynamicPersistentTileSchedulerILi384ELi128ELb0ELb0ELb1EEEEEEEEEvNT_6ParamsE)
        /*0110*/ 	.word	0x00000004


	//----- nvinfo : EIATTR_FRAME_SIZE
	.align		4
.L_56:
        /*0114*/ 	.byte	0x04, 0x11
        /*0116*/ 	.short	(.L_58 - .L_57)
	.align		4
.L_57:
        /*0118*/ 	.word	index@(_ZN7cutlass13device_kernelIN5flash11enable_sm90INS1_16FlashAttnFwdSm90INS1_25CollectiveMainloopFwdSm90ILi2EN4cute5tupleIJNS5_1CILi1EEES8_S8_EEENS6_IJNS7_ILi192EEENS7_ILi128EEENS7_ILi96EEEEEELi96ENS_12float_e4m3_tEfNS_4arch4Sm90ELb1ELb0ELb0ELb0ELb0ELb0ELb0ELb1ELb1ELb0ELb0ELb0EEENS1_21CollectiveEpilogueFwdINS6_IJSA_SC_SB_EEES9_NS_10bfloat16_tESG_Li384ELb0ELb0ELb0ELb1EEENS1_30DynamicPersistentTileSchedulerILi384ELi128ELb0ELb0ELb1EEEEEEEEEvNT_6ParamsE)
        /*011c*/ 	.word	0x00000000


	//----- nvinfo : EIATTR_REGCOUNT
	.align		4
.L_58:
        /*0120*/ 	.byte	0x04, 0x2f
        /*0122*/ 	.short	(.L_60 - .L_59)
	.align		4
.L_59:
        /*0124*/ 	.word	index@(_ZN7cutlass13device_kernelIN5flash11enable_sm90INS1_16FlashAttnFwdSm90INS1_25CollectiveMainloopFwdSm90ILi2EN4cute5tupleIJNS5_1CILi1EEES8_S8_EEENS6_IJNS7_ILi192EEENS7_ILi128EEENS7_ILi96EEEEEELi96ENS_12float_e4m3_tEfNS_4arch4Sm90ELb0ELb1ELb0ELb1ELb0ELb1ELb0ELb1ELb1ELb0ELb0ELb0EEENS1_21CollectiveEpilogueFwdINS6_IJSA_SC_SB_EEES9_NS_10bfloat16_tESG_Li384ELb1ELb0ELb0ELb1EEENS1_36VarlenDynamicPersistentTileSchedulerILi192ELi128ELi384ELi128ELb0ELb0ELb1ELb1ELb0ELb1EEEEEEEEEvNT_6ParamsE)
        /*0128*/ 	.word	0x00000004


	//----- nvinfo : EIATTR_FRAME_SIZE
	.align		4
.L_60:
        /*012c*/ 	.byte	0x04, 0x11
        /*012e*/ 	.short	(.L_62 - .L_61)
	.align		4
.L_61:
        /*0130*/ 	.word	index@(_ZN7cutlass13device_kernelIN5flash11enable_sm90INS1_16FlashAttnFwdSm90INS1_25CollectiveMainloopFwdSm90ILi2EN4cute5tupleIJNS5_1CILi1EEES8_S8_EEENS6_IJNS7_ILi192EEENS7_ILi128EEENS7_ILi96EEEEEELi96ENS_12float_e4m3_tEfNS_4arch4Sm90ELb0ELb1ELb0ELb1ELb0ELb1ELb0ELb1ELb1ELb0ELb0ELb0EEENS1_21CollectiveEpilogueFwdINS6_IJSA_SC_SB_EEES9_NS_10bfloat16_tESG_Li384ELb1ELb0ELb0ELb1EEENS1_36VarlenDynamicPersistentTileSchedulerILi192ELi128ELi384ELi128ELb0ELb0ELb1ELb1ELb0ELb1EEEEEEEEEvNT_6ParamsE)
        /*0134*/ 	.word	0x00000000


	//----- nvinfo : EIATTR_REGCOUNT
	.align		4
.L_62:
        /*0138*/ 	.byte	0x04, 0x2f
        /*013a*/ 	.short	(.L_64 - .L_63)
	.align		4
.L_63:
        /*013c*/ 	.word	index@(_ZN7cutlass13device_kernelIN5flash11enable_sm90INS1_16FlashAttnFwdSm90INS1_25CollectiveMainloopFwdSm90ILi2EN4cute5tupleIJNS5_1CILi1EEES8_S8_EEENS6_IJNS7_ILi192EEENS7_ILi128EEENS7_ILi96EEEEEELi96ENS_12float_e4m3_tEfNS_4arch4Sm90ELb0ELb1ELb0ELb1ELb0ELb0ELb0ELb1ELb1ELb0ELb0ELb0EEENS1_21CollectiveEpilogueFwdINS6_IJSA_SC_SB_EEES9_NS_10bfloat16_tESG_Li384ELb1ELb0ELb0ELb1EEENS1_36VarlenDynamicPersistentTileSchedulerILi192ELi128ELi384ELi128ELb0ELb0ELb1ELb1ELb0ELb1EEEEEEEEEvNT_6ParamsE)
        /*0140*/ 	.word	0x00000004


	//----- nvinfo : EIATTR_FRAME_SIZE
	.align		4
.L_64:
        /*0144*/ 	.byte	0x04, 0x11
        /*0146*/ 	.short	(.L_66 - .L_65)
	.align		4
.L_65:
        /*0148*/ 	.word	index@(_ZN7cutlass13device_kernelIN5flash11enable_sm90INS1_16FlashAttnFwdSm90INS1_25CollectiveMainloopFwdSm90ILi2EN4cute5tupleIJNS5_1CILi1EEES8_S8_EEENS6_IJNS7_ILi192EEENS7_ILi128EEENS7_ILi96EEEEEELi96ENS_12float_e4m3_tEfNS_4arch4Sm90ELb0ELb1ELb0ELb1ELb0ELb0ELb0ELb1ELb1ELb0ELb0ELb0EEENS1_21CollectiveEpilogueFwdINS6_IJSA_SC_SB_EEES9_NS_10bfloat16_tESG_Li384ELb1ELb0ELb0ELb1EEENS1_36VarlenDynamicPersistentTileSchedulerILi192ELi128ELi384ELi128ELb0ELb0ELb1ELb1ELb0ELb1EEEEEEEEEvNT_6ParamsE)
        /*014c*/ 	.word	0x00000000


	//----- nvinfo : EIATTR_REGCOUNT
	.align		4
.L_66:
        /*0150*/ 	.byte	0x04, 0x2f
        /*0152*/ 	.short	(.L_68 - .L_67)
	.align		4
.L_67:
        /*0154*/ 	.word	index@(_ZN7cutlass13device_kernelIN5flash11enable_sm90INS1_16FlashAttnFwdSm90INS1_25CollectiveMainloopFwdSm90ILi2EN4cute5tupleIJNS5_1CILi1EEES8_S8_EEENS6_IJNS7_ILi192EEENS7_ILi128EEENS7_ILi96EEEEEELi96ENS_12float_e4m3_tEfNS_4arch4Sm90ELb0ELb1ELb0ELb0ELb0ELb0ELb0ELb1ELb1ELb0ELb0ELb0EEENS1_21CollectiveEpilogueFwdINS6_IJSA_SC_SB_EEES9_NS_10bfloat16_tESG_Li384ELb0ELb0ELb0ELb1EEENS1_30DynamicPersistentTileSchedulerILi384ELi128ELb0ELb0ELb1EEEEEEEEEvNT_6ParamsE)
        /*0158*/ 	.word	0x00000004


	//----- nvinfo : EIATTR_FRAME_SIZE
	.align		4
.L_68:
        /*015c*/ 	.byte	0x04, 0x11
        /*015e*/ 	.short	(.L_70 - .L_69)
	.align		4
.L_69:
        /*0160*/ 	.word	index@(_ZN7cutlass13device_kernelIN5flash11enable_sm90INS1_16FlashAttnFwdSm90INS1_25CollectiveMainloopFwdSm90ILi2EN4cute5tupleIJNS5_1CILi1EEES8_S8_EEENS6_IJNS7_ILi192EEENS7_ILi128EEENS7_ILi96EEEEEELi96ENS_12float_e4m3_tEfNS_4arch4Sm90ELb0ELb1ELb0ELb0ELb0ELb0ELb0ELb1ELb1ELb0ELb0ELb0EEENS1_21CollectiveEpilogueFwdINS6_IJSA_SC_SB_EEES9_NS_10bfloat16_tESG_Li384ELb0ELb0ELb0ELb1EEENS1_30DynamicPersistentTileSchedulerILi384ELi128ELb0ELb0ELb1EEEEEEEEEvNT_6ParamsE)
        /*0164*/ 	.word	0x00000000


	//----- nvinfo : EIATTR_REGCOUNT
	.align		4
.L_70:
        /*0168*/ 	.byte	0x04, 0x2f
        /*016a*/ 	.short	(.L_72 - .L_71)
	.align		4
.L_71:
        /*016c*/ 	.word	index@(_ZN7cutlass13device_kernelIN5flash11enable_sm90INS1_16FlashAttnFwdSm90INS1_25CollectiveMainloopFwdSm90ILi2EN4cute5tupleIJNS5_1CILi1EEES8_S8_EEENS6_IJNS7_ILi192EEENS7_ILi128EEENS7_ILi96EEEEEELi96ENS_12float_e4m3_tEfNS_4arch4Sm90ELb0ELb0ELb0ELb1ELb0ELb1ELb0ELb1ELb1ELb0ELb0ELb0EEENS1_21CollectiveEpilogueFwdINS6_IJSA_SC_SB_EEES9_NS_10bfloat16_tESG_Li384ELb1ELb0ELb0ELb1EEENS1_36VarlenDynamicPersistentTileSchedulerILi192ELi128ELi384ELi128ELb0ELb0ELb1ELb0ELb1ELb1EEEEEEEEEvNT_6ParamsE)
        /*0170*/ 	.word	0x00000004


	//----- nvinfo : EIATTR_FRAME_SIZE
	.align		4
.L_72:
        /*0174*/ 	.byte	0x04, 0x11
        /*0176*/ 	.short	(.L_74 - .L_73)
	.align		4
.L_73:
        /*0178*/ 	.word	index@(_ZN7cutlass13device_kernelIN5flash11enable_sm90INS1_16FlashAttnFwdSm90INS1_25CollectiveMainloopFwdSm90ILi2EN4cute5tupleIJNS5_1CILi1EEES8_S8_EEENS6_IJNS7_ILi192EEENS7_ILi128EEENS7_ILi96EEEEEELi96ENS_12float_e4m3_tEfNS_4arch4Sm90ELb0ELb0ELb0ELb1ELb0ELb1ELb0ELb1ELb1ELb0ELb0ELb0EEENS1_21CollectiveEpilogueFwdINS6_IJSA_SC_SB_EEES9_NS_10bfloat16_tESG_Li384ELb1ELb0ELb0ELb1EEENS1_36VarlenDynamicPersistentTileSchedulerILi192ELi128ELi384ELi128ELb0ELb0ELb1ELb0ELb1ELb1EEEEEEEEEvNT_6ParamsE)
        /*017c*/ 	.word	0x00000000


	//----- nvinfo : EIATTR_REGCOUNT
	.align		4
.L_74:
        /*0180*/ 	.byte	0x04, 0x2f
        /*0182*/ 	.short	(.L_76 - .L_75)
	.align		4
.L_75:
        /*0184*/ 	.word	index@(_ZN7cutlass13device_kernelIN5flash11enable_sm90INS1_16FlashAttnFwdSm90INS1_25CollectiveMainloopFwdSm90ILi2EN4cute5tupleIJNS5_1CILi1EEES8_S8_EEENS6_IJNS7_ILi192EEENS7_ILi128EEENS7_ILi96EEEEEELi96ENS_12float_e4m3_tEfNS_4arch4Sm90ELb0ELb0ELb0ELb1ELb0ELb0ELb0ELb1ELb1ELb0ELb0ELb0EEENS1_21CollectiveEpilogueFwdINS6_IJSA_SC_SB_EEES9_NS_10bfloat16_tESG_Li384ELb1ELb0ELb0ELb1EEENS1_36VarlenDynamicPersistentTileSchedulerILi192ELi128ELi384ELi128ELb0ELb0ELb1ELb0ELb1ELb1EEEEEEEEEvNT_6ParamsE)
        /*0188*/ 	.word	0x00000004


	//----- nvinfo : EIATTR_FRAME_SIZE
	.align		4
.L_76:
        /*018c*/ 	.byte	0x04, 0x11
        /*018e*/ 	.short	(.L_78 - .L_77)
	.align		4
.L_77:
        /*0190*/ 	.word	index@(_ZN7cutlass13device_kernelIN5flash11enable_sm90INS1_16FlashAttnFwdSm90INS1_25CollectiveMainloopFwdSm90ILi2EN4cute5tupleIJNS5_1CILi1EEES8_S8_EEENS6_IJNS7_ILi192EEENS7_ILi128EEENS7_ILi96EEEEEELi96ENS_12float_e4m3_tEfNS_4arch4Sm90ELb0ELb0ELb0ELb1ELb0ELb0ELb0ELb1ELb1ELb0ELb0ELb0EEENS1_21CollectiveEpilogueFwdINS6_IJSA_SC_SB_EEES9_NS_10bfloat16_tESG_Li384ELb1ELb0ELb0ELb1EEENS1_36VarlenDynamicPersistentTileSchedulerILi192ELi128ELi384ELi128ELb0ELb0ELb1ELb0ELb1ELb1EEEEEEEEEvNT_6ParamsE)
        /*0194*/ 	.word	0x00000000


	//----- nvinfo : EIATTR_REGCOUNT
	.align		4
.L_78:
        /*0198*/ 	.byte	0x04, 0x2f
        /*019a*/ 	.short	(.L_80 - .L_79)
	.align		4
.L_79:
        /*019c*/ 	.word	index@(_ZN7cutlass13device_kernelIN5flash11enable_sm90INS1_16FlashAttnFwdSm90INS1_25CollectiveMainloopFwdSm90ILi2EN4cute5tupleIJNS5_1CILi1EEES8_S8_EEENS6_IJNS7_ILi192EEENS7_ILi128EEENS7_ILi96EEEEEELi96ENS_12float_e4m3_tEfNS_4arch4Sm90ELb0ELb0ELb0ELb0ELb0ELb0ELb0ELb1ELb1ELb0ELb0ELb0EEENS1_21CollectiveEpilogueFwdINS6_IJSA_SC_SB_EEES9_NS_10bfloat16_tESG_Li384ELb0ELb0ELb0ELb1EEENS1_29StaticPersistentTileSchedulerILb0EEEEEEEEEvNT_6ParamsE)
        /*01a0*/ 	.word	0x00000004


	//----- nvinfo : EIATTR_FRAME_SIZE
	.align		4
.L_80:
        /*01a4*/ 	.byte	0x04, 0x11
        /*01a6*/ 	.short	(.L_82 - .L_81)
	.align		4
.L_81:
        /*01a8*/ 	.word	index@(_ZN7cutlass13device_kernelIN5flash11enable_sm90INS1_16FlashAttnFwdSm90INS1_25CollectiveMainloopFwdSm90ILi2EN4cute5tupleIJNS5_1CILi1EEES8_S8_EEENS6_IJNS7_ILi192EEENS7_ILi128EEENS7_ILi96EEEEEELi96ENS_12float_e4m3_tEfNS_4arch4Sm90ELb0ELb0ELb0ELb0ELb0ELb0ELb0ELb1ELb1ELb0ELb0ELb0EEENS1_21CollectiveEpilogueFwdINS6_IJSA_SC_SB_EEES9_NS_10bfloat16_tESG_Li384ELb0ELb0ELb0ELb1EEENS1_29StaticPersistentTileSchedulerILb0EEEEEEEEEvNT_6ParamsE)
        /*01ac*/ 	.word	0x00000000


	//----- nvinfo : EIATTR_REGCOUNT
	.align		4
.L_82:
        /*01b0*/ 	.byte	0x04, 0x2f
        /*01b2*/ 	.short	(.L_84 - .L_83)
	.align		4
.L_83:
        /*01b4*/ 	.word	index@(_ZN7cutlass13device_kernelIN5flash11enable_sm90INS1_16FlashAttnFwdSm90INS1_25CollectiveMainloopFwdSm90ILi2EN4cute5tupleIJNS5_1CILi1EEES8_S8_EEENS6_IJNS7_ILi128EEENS7_ILi224EEESA_EEELi128ENS_12float_e4m3_tEfNS_4arch4Sm90ELb1ELb0ELb0ELb1ELb0ELb1ELb0ELb1ELb1ELb0ELb0ELb0EEENS1_21CollectiveEpilogueFwdINS6_IJSA_SA_SB_EEES9_NS_10bfloat16_tESF_Li256ELb1ELb0ELb0ELb1EEENS1_36VarlenDynamicPersistentTileSchedulerILi128ELi224ELi256ELi128ELb0ELb0ELb1ELb1ELb1ELb1EEEEEEEEEvNT_6ParamsE)
        /*01b8*/ 	.word	0x00000004


	//----- nvinfo : EIATTR_FRAME_SIZE
	.align		4
.L_84:
        /*01bc*/ 	.byte	0x04, 0x11
        /*01be*/ 	.short	(.L_86 - .L_85)
	.align		4
.L_85:
        /*01c0*/ 	.word	index@(_ZN7cutlass13device_kernelIN5flash11enable_sm90INS1_16FlashAttnFwdSm90INS1_25CollectiveMainloopFwdSm90ILi2EN4cute5tupleIJNS5_1CILi1EEES8_S8_EEENS6_IJNS7_ILi128EEENS7_ILi224EEESA_EEELi128ENS_12float_e4m3_tEfNS_4arch4Sm90ELb1ELb0ELb0ELb1ELb0ELb1ELb0ELb1ELb1ELb0ELb0ELb0EEENS1_21CollectiveEpilogueFwdINS6_IJSA_SA_SB_EEES9_NS_10bfloat16_tESF_Li256ELb1ELb0ELb0ELb1EEENS1_36VarlenDynamicPersistentTileSchedulerILi128ELi224ELi256ELi128ELb0ELb0ELb1ELb1ELb1ELb1EEEEEEEEEvNT_6ParamsE)
        /*01c4*/ 	.word	0x00000000


	//----- nvinfo : EIATTR_REGCOUNT
	.align		4
.L_86:
        /*01c8*/ 	.byte	0x04, 0x2f
        /*01ca*/ 	.short	(.L_88 - .L_87)
	.align		4
.L_87:
        /*01cc*/ 	.word	index@(_ZN7cutlass13device_kernelIN5flash11enable_sm90INS1_16FlashAttnFwdSm90INS1_25CollectiveMainloopFwdSm90ILi2EN4cute5tupleIJNS5_1CILi1EEES8_S8_EEENS6_IJNS7_ILi128EEENS7_ILi224EEESA_EEELi128ENS_12float_e4m3_tEfNS_4arch4Sm90ELb1ELb0ELb0ELb1ELb0ELb0ELb0ELb1ELb1ELb0ELb0ELb0EEENS1_21CollectiveEpilogueFwdINS6_IJSA_SA_SB_EEES9_NS_10bfloat16_tESF_Li256ELb1ELb0ELb0ELb1EEENS1_36VarlenDynamicPersistentTileSchedulerILi128ELi224ELi256ELi128ELb0ELb0ELb1ELb1ELb1ELb1EEEEEEEEEvNT_6ParamsE)
        /*01d0*/ 	.word	0x00000004


	//----- nvinfo : EIATTR_FRAME_SIZE
	.align		4
.L_88:
        /*01d4*/ 	.byte	0x04, 0x11
        /*01d6*/ 	.short	(.L_90 - .L_89)
	.align		4
.L_89:
        /*01d8*/ 	.word	index@(_ZN7cutlass13device_kernelIN5flash11enable_sm90INS1_16FlashAttnFwdSm90INS1_25CollectiveMainloopFwdSm90ILi2EN4cute5tupleIJNS5_1CILi1EEES8_S8_EEENS6_IJNS7_ILi128EEENS7_ILi224EEESA_EEELi128ENS_12float_e4m3_tEfNS_4arch4Sm90ELb1ELb0ELb0ELb1ELb0ELb0ELb0ELb1ELb1ELb0ELb0ELb0EEENS1_21CollectiveEpilogueFwdINS6_IJSA_SA_SB_EEES9_NS_10bfloat16_tESF_Li256ELb1ELb0ELb0ELb1EEENS1_36VarlenDynamicPersistentTileSchedulerILi128ELi224ELi256ELi128ELb0ELb0ELb1ELb1ELb1ELb1EEEEEEEEEvNT_6ParamsE)
        /*01dc*/ 	.word	0x00000000


	//----- nvinfo : EIATTR_REGCOUNT
	.align		4
.L_90:
        /*01e0*/ 	.byte	0x04, 0x2f
        /*01e2*/ 	.short	(.L_92 - .L_91)
	.align		4
.L_91:
        /*01e4*/ 	.word	index@(_ZN7cutlass13device_kernelIN5flash11enable_sm90INS1_16FlashAttnFwdSm90INS1_25CollectiveMainloopFwdSm90ILi2EN4cute5tupleIJNS5_1CILi1EEES8_S8_EEENS6_IJNS7_ILi128EEENS7_ILi224EEESA_EEELi128ENS_12float_e4m3_tEfNS_4arch4Sm90ELb1ELb0ELb0ELb0ELb0ELb0ELb0ELb1ELb1ELb0ELb0ELb0EEENS1_21CollectiveEpilogueFwdINS6_IJSA_SA_SB_EEES9_NS_10bfloat16_tESF_Li256ELb0ELb0ELb0ELb1EEENS1_30DynamicPersistentTileSchedulerILi256ELi128ELb0ELb0ELb1EEEEEEEEEvNT_6ParamsE)
        /*01e8*/ 	.word	0x00000004


	//----- nvinfo : EIATTR_FRAME_SIZE
	.align		4
.L_92:
        /*01ec*/ 	.byte	0x04, 0x11
        /*01ee*/ 	.short	(.L_94 - .L_93)
	.align		4
.L_93:
        /*01f0*/ 	.word	index@(_ZN7cutlass13device_kernelIN5flash11enable_sm90INS1_16FlashAttnFwdSm90INS1_25CollectiveMainloopFwdSm90ILi2EN4cute5tupleIJNS5_1CILi1EEES8_S8_EEENS6_IJNS7_ILi128EEENS7_ILi224EEESA_EEELi128ENS_12float_e4m3_tEfNS_4arch4Sm90ELb1ELb0ELb0ELb0ELb0ELb0ELb0ELb1ELb1ELb0ELb0ELb0EEENS1_21CollectiveEpilogueFwdINS6_IJSA_SA_SB_EEES9_NS_10bfloat16_tESF_Li256ELb0ELb0ELb0ELb1EEENS1_30DynamicPersistentTileSchedulerILi256ELi128ELb0ELb0ELb1EEEEEEEEEvNT_6ParamsE)
        /*01f4*/ 	.word	0x00000000


	//----- nvinfo : EIATTR_REGCOUNT
	.align		4
.L_94:
        /*01f8*/ 	.byte	0x04, 0x2f
        /*01fa*/ 	.short	(.L_96 - .L_95)
	.align		4
.L_95:
        /*01fc*/ 	.word	index@(_ZN7cutlass13device_kernelIN5flash11enable_sm90INS1_16FlashAttnFwdSm90INS1_25CollectiveMainloopFwdSm90ILi2EN4cute5tupleIJNS5_1CILi1EEES8_S8_EEENS6_IJNS7_ILi128EEENS7_ILi224EEESA_EEELi128ENS_12float_e4m3_tEfNS_4arch4Sm90ELb0ELb1ELb0ELb1ELb0ELb1ELb0ELb1ELb1ELb0ELb0ELb0EEENS1_21CollectiveEpilogueFwdINS6_IJSA_SA_SB_EEES9_NS_10bfloat16_tESF_Li256ELb1ELb0ELb0ELb1EEENS1_36VarlenDynamicPersistentTileSchedulerILi128ELi224ELi256ELi128ELb0ELb0ELb1ELb1ELb0ELb1EEEEEEEEEvNT_6ParamsE)
        /*0200*/ 	.word	0x00000004


	//----- nvinfo : EIATTR_FRAME_SIZE
	.align		4
.L_96:
        /*0204*/ 	.byte	0x04, 0x11
        /*0206*/ 	.short	(.L_98 - .L_97)
	.align		4
.L_97:
        /*0208*/ 	.word	index@(_ZN7cutlass13device_kernelIN5flash11enable_sm90INS1_16FlashAttnFwdSm90INS1_25CollectiveMainloopFwdSm90ILi2EN4cute5tupleIJNS5_1CILi1EEES8_S8_EEENS6_IJNS7_ILi128EEENS7_ILi224EEESA_EEELi128ENS_12float_e4m3_tEfNS_4arch4Sm90ELb0ELb1ELb0ELb1ELb0ELb1ELb0ELb1ELb1ELb0ELb0ELb0EEENS1_21CollectiveEpilogueFwdINS6_IJSA_SA_SB_EEES9_NS_10bfloat16_tESF_Li256ELb1ELb0ELb0ELb1EEENS1_36VarlenDynamicPersistentTileSchedulerILi128ELi224ELi256ELi128ELb0ELb0ELb1ELb1ELb0ELb1EEEEEEEEEvNT_6ParamsE)
        /*020c*/ 	.word	0x00000000


	//----- nvinfo : EIATTR_REGCOUNT
	.align		4
.L_98:
        /*0210*/ 	.byte	0x04, 0x2f
        /*0212*/ 	.short	(.L_100 - .L_99)
	.align		4
.L_99:
        /*0214*/ 	.word	index@(_ZN7cutlass13device_kernelIN5flash11enable_sm90INS1_16FlashAttnFwdSm90INS1_25CollectiveMainloopFwdSm90ILi2EN4cute5tupleIJNS5_1CILi1EEES8_S8_EEENS6_IJNS7_ILi128EEENS7_ILi224EEESA_EEELi128ENS_12float_e4m3_tEfNS_4arch4Sm90ELb0ELb1ELb0ELb1ELb0ELb0ELb0ELb1ELb1ELb0ELb0ELb0EEENS1_21CollectiveEpilogueFwdINS6_IJSA_SA_SB_EEES9_NS_10bfloat16_tESF_Li256ELb1ELb0ELb0ELb1EEENS1_36VarlenDynamicPersistentTileSchedulerILi128ELi224ELi256ELi128ELb0ELb0ELb1ELb1ELb0ELb1EEEEEEEEEvNT_6ParamsE)
        /*0218*/ 	.word	0x00000004


	//----- nvinfo : EIATTR_FRAME_SIZE
	.align		4
.L_100:
        /*021c*/ 	.byte	0x04, 0x11
        /*021e*/ 	.short	(.L_102 - .L_101)
	.align		4
.L_101:
        /*0220*/ 	.word	index@(_ZN7cutlass13device_kernelIN5flash11enable_sm90INS1_16FlashAttnFwdSm90INS1_25CollectiveMainloopFwdSm90ILi2EN4cute5tupleIJNS5_1CILi1EEES8_S8_EEENS6_IJNS7_ILi128EEENS7_ILi224EEESA_EEELi128ENS_12float_e4m3_tEfNS_4arch4Sm90ELb0ELb1ELb0ELb1ELb0ELb0ELb0ELb1ELb1ELb0ELb0ELb0EEENS1_21CollectiveEpilogueFwdINS6_IJSA_SA_SB_EEES9_NS_10bfloat16_tESF_Li256ELb1ELb0ELb0ELb1EEENS1_36VarlenDynamicPersistentTileSchedulerILi128ELi224ELi256ELi128ELb0ELb0ELb1ELb1ELb0ELb1EEEEEEEEEvNT_6ParamsE)
        /*0224*/ 	.word	0x00000000


	//----- nvinfo : EIATTR_REGCOUNT
	.align		4
.L_102:
        /*0228*/ 	.byte	0x04, 0x2f
        /*022a*/ 	.short	(.L_104 - .L_103)
	.align		4
.L_103:
        /*022c*/ 	.word	index@(_ZN7cutlass13device_kernelIN5flash11enable_sm90INS1_16FlashAttnFwdSm90INS1_25CollectiveMainloopFwdSm90ILi2EN4cute5tupleIJNS5_1CILi1EEES8_S8_EEENS6_IJNS7_ILi128EEENS7_ILi224EEESA_EEELi128ENS_12float_e4m3_tEfNS_4arch4Sm90ELb0ELb1ELb0ELb0ELb0ELb0ELb0ELb1ELb1ELb0ELb0ELb0EEENS1_21CollectiveEpilogueFwdINS6_IJSA_SA_SB_EEES9_NS_10bfloat16_tESF_Li256ELb0ELb0ELb0ELb1EEENS1_30DynamicPersistentTileSchedulerILi256ELi128ELb0ELb0ELb1EEEEEEEEEvNT_6ParamsE)
        /*0230*/ 	.word	0x00000004


	//----- nvinfo : EIATTR_FRAME_SIZE
	.align		4
.L_104:
        /*0234*/ 	.byte	0x04, 0x11
        /*0236*/ 	.short	(.L_106 - .L_105)
	.align		4
.L_105:
        /*0238*/ 	.word	index@(_ZN7cutlass13device_kernelIN5flash11enable_sm90INS1_16FlashAttnFwdSm90INS1_25CollectiveMainloopFwdSm90ILi2EN4cute5tupleIJNS5_1CILi1EEES8_S8_EEENS6_IJNS7_ILi128EEENS7_ILi224EEESA_EEELi128ENS_12float_e4m3_tEfNS_4arch4Sm90ELb0ELb1ELb0ELb0ELb0ELb0ELb0ELb1ELb1ELb0ELb0ELb0EEENS1_21CollectiveEpilogueFwdINS6_IJSA_SA_SB_EEES9_NS_10bfloat16_tESF_Li256ELb0ELb0ELb0ELb1EEENS1_30DynamicPersistentTileSchedulerILi256ELi128ELb0ELb0ELb1EEEEEEEEEvNT_6ParamsE)
        /*023c*/ 	.word	0x00000000


	//----- nvinfo : EIATTR_REGCOUNT
	.align		4
.L_106:
        /*0240*/ 	.byte	0x04, 0x2f
        /*0242*/ 	.short	(.L_108 - .L_107)
	.align		4
.L_107:
        /*0244*/ 	.word	index@(_ZN7cutlass13device_kernelIN5flash11enable_sm90INS1_16FlashAttnFwdSm90INS1_25CollectiveMainloopFwdSm90ILi2EN4cute5tupleIJNS5_1CILi1EEES8_S8_EEENS6_IJNS7_ILi128EEENS7_ILi224EEESA_EEELi128ENS_12float_e4m3_tEfNS_4arch4Sm90ELb0ELb0ELb0ELb1ELb0ELb1ELb0ELb1ELb1ELb0ELb0ELb0EEENS1_21CollectiveEpilogueFwdINS6_IJSA_SA_SB_EEES9_NS_10bfloat16_tESF_Li256ELb1ELb0ELb0ELb1EEENS1_36VarlenDynamicPersistentTileSchedulerILi128ELi224ELi256ELi128ELb0ELb0ELb1ELb0ELb1ELb1EEEEEEEEEvNT_6ParamsE)
        /*0248*/ 	.word	0x00000004


	//----- nvinfo : EIATTR_FRAME_SIZE
	.align		4
.L_108:
        /*024c*/ 	.byte	0x04, 0x11
        /*024e*/ 	.short	(.L_110 - .L_109)
	.align		4
.L_109:
        /*0250*/ 	.word	index@(_ZN7cutlass13device_kernelIN5flash11enable_sm90INS1_16FlashAttnFwdSm90INS1_25CollectiveMainloopFwdSm90ILi2EN4cute5tupleIJNS5_1CILi1EEES8_S8_EEENS6_IJNS7_ILi128EEENS7_ILi224EEESA_EEELi128ENS_12float_e4m3_tEfNS_4arch4Sm90ELb0ELb0ELb0ELb1ELb0ELb1ELb0ELb1ELb1ELb0ELb0ELb0EEENS1_21CollectiveEpilogueFwdINS6_IJSA_SA_SB_EEES9_NS_10bfloat16_tESF_Li256ELb1ELb0ELb0ELb1EEENS1_36VarlenDynamicPersistentTileSchedulerILi128ELi224ELi256ELi128ELb0ELb0ELb1ELb0ELb1ELb1EEEEEEEEEvNT_6ParamsE)
        /*0254*/ 	.word	0x00000000


	//----- nvinfo : EIATTR_REGCOUNT
	.align		4
.L_110:
        /*0258*/ 	.byte	0x04, 0x2f
        /*025a*/ 	.short	(.L_112 - .L_111)
	.align		4
.L_111:
        /*025c*/ 	.word	index@(_ZN7cutlass13device_kernelIN5flash11enable_sm90INS1_16FlashAttnFwdSm90INS1_25CollectiveMainloopFwdSm90ILi2EN4cute5tupleIJNS5_1CILi1EEES8_S8_EEENS6_IJNS7_ILi128EEENS7_ILi224EEESA_EEELi128ENS_12float_e4m3_tEfNS_4arch4Sm90ELb0ELb0ELb0ELb1ELb0ELb0ELb0ELb1ELb1ELb0ELb0ELb0EEENS1_21CollectiveEpilogueFwdINS6_IJSA_SA_SB_EEES9_NS_10bfloat16_tESF_Li256ELb1ELb0ELb0ELb1EEENS1_36VarlenDynamicPersistentTileSchedulerILi128ELi224ELi256ELi128ELb0ELb0ELb1ELb0ELb1ELb1EEEEEEEEEvNT_6ParamsE)
        /*0260*/ 	.word	0x00000004


	//----- nvinfo : EIATTR_FRAME_SIZE
	.align		4
.L_112:
        /*0264*/ 	.byte	0x04, 0x11
        /*0266*/ 	.short	(.L_114 - .L_113)
	.align		4
.L_113:
        /*0268*/ 	.word	index@(_ZN7cutlass13device_kernelIN5flash11enable_sm90INS1_16FlashAttnFwdSm90INS1_25CollectiveMainloopFwdSm90ILi2EN4cute5tupleIJNS5_1CILi1EEES8_S8_EEENS6_IJNS7_ILi128EEENS7_ILi224EEESA_EEELi128ENS_12float_e4m3_tEfNS_4arch4Sm90ELb0ELb0ELb0ELb1ELb0ELb0ELb0ELb1ELb1ELb0ELb0ELb0EEENS1_21CollectiveEpilogueFwdINS6_IJSA_SA_SB_EEES9_NS_10bfloat16_tESF_Li256ELb1ELb0ELb0ELb1EEENS1_36VarlenDynamicPersistentTileSchedulerILi128ELi224ELi256ELi128ELb0ELb0ELb1ELb0ELb1ELb1EEEEEEEEEvNT_6ParamsE)
        /*026c*/ 	.word	0x00000000


	//----- nvinfo : EIATTR_REGCOUNT
	.align		4
.L_114:
        /*0270*/ 	.byte	0x04, 0x2f
        /*0272*/ 	.short	(.L_116 - .L_115)
	.align		4
.L_115:
        /*0274*/ 	.word	index@(_ZN7cutlass13device_kernelIN5flash11enable_sm90INS1_16FlashAttnFwdSm90INS1_25CollectiveMainloopFwdSm90ILi2EN4cute5tupleIJNS5_1CILi1EEES8_S8_EEENS6_IJNS7_ILi128EEENS7_ILi224EEESA_EEELi128ENS_12float_e4m3_tEfNS_4arch4Sm90ELb0ELb0ELb0ELb0ELb0ELb0ELb0ELb1ELb1ELb0ELb0ELb0EEENS1_21CollectiveEpilogueFwdINS6_IJSA_SA_SB_EEES9_NS_10bfloat16_tESF_Li256ELb0ELb0ELb0ELb1EEENS1_29StaticPersistentTileSchedulerILb0EEEEEEEEEvNT_6ParamsE)
        /*0278*/ 	.word	0x00000004


	//----- nvinfo : EIATTR_FRAME_SIZE
	.align		4
.L_116:
        /*027c*/ 	.byte	0x04, 0x11
        /*027e*/ 	.short	(.L_118 - .L_117)
	.align		4
.L_117:
        /*0280*/ 	.word	index@(_ZN7cutlass13device_kernelIN5flash11enable_sm90INS1_16FlashAttnFwdSm90INS1_25CollectiveMainloopFwdSm90ILi2EN4cute5tupleIJNS5_1CILi1EEES8_S8_EEENS6_IJNS7_ILi128EEENS7_ILi224EEESA_EEELi128ENS_12float_e4m3_tEfNS_4arch4Sm90ELb0ELb0ELb0ELb0ELb0ELb0ELb0ELb1ELb1ELb0ELb0ELb0EEENS1_21CollectiveEpilogueFwdINS6_IJSA_SA_SB_EEES9_NS_10bfloat16_tESF_Li256ELb0ELb0ELb0ELb1EEENS1_29StaticPersistentTileSchedulerILb0EEEEEEEEEvNT_6ParamsE)
        /*0284*/ 	.word	0x00000000


	//----- nvinfo : EIATTR_REGCOUNT
	.align		4
.L_118:
        /*0288*/ 	.byte	0x04, 0x2f
        /*028a*/ 	.short	(.L_120 - .L_119)
	.align		4
.L_119:
        /*028c*/ 	.word	index@(_ZN7cutlass13device_kernelIN5flash11enable_sm90INS1_16FlashAttnFwdSm90INS1_25CollectiveMainloopFwdSm90ILi2EN4cute5tupleIJNS5_1CILi1EEES8_S8_EEENS6_IJNS7_ILi128EEENS7_ILi160EEENS7_ILi192EEEEEELi192ENS_12float_e4m3_tEfNS_4arch4Sm90ELb1ELb0ELb0ELb1ELb0ELb1ELb0ELb1ELb1ELb0ELb0ELb0EEENS1_21CollectiveEpilogueFwdINS6_IJSA_SC_SB_EEES9_NS_10bfloat16_tESG_Li256ELb1ELb0ELb0ELb1EEENS1_36VarlenDynamicPersistentTileSchedulerILi128ELi160ELi256ELi128ELb0ELb0ELb1ELb1ELb1ELb1EEEEEEEEEvNT_6ParamsE)
        /*0290*/ 	.word	0x00000004


	//----- nvinfo : EIATTR_FRAME_SIZE
	.align		4
.L_120:
        /*0294*/ 	.byte	0x04, 0x11
        /*0296*/ 	.short	(.L_122 - .L_121)
	.align		4
.L_121:
        /*0298*/ 	.word	index@(_ZN7cutlass13device_kernelIN5flash11enable_sm90INS1_16FlashAttnFwdSm90INS1_25CollectiveMainloopFwdSm90ILi2EN4cute5tupleIJNS5_1CILi1EEES8_S8_EEENS6_IJNS7_ILi128EEENS7_ILi160EEENS7_ILi192EEEEEELi192ENS_12float_e4m3_tEfNS_4arch4Sm90ELb1ELb0ELb0ELb1ELb0ELb1ELb0ELb1ELb1ELb0ELb0ELb0EEENS1_21CollectiveEpilogueFwdINS6_IJSA_SC_SB_EEES9_NS_10bfloat16_tESG_Li256ELb1ELb0ELb0ELb1EEENS1_36VarlenDynamicPersistentTileSchedulerILi128ELi160ELi256ELi128ELb0ELb0ELb1ELb1ELb1ELb1EEEEEEEEEvNT_6ParamsE)
        /*029c*/ 	.word	0x00000000


	//----- nvinfo : EIATTR_REGCOUNT
	.align		4
.L_122:
        /*02a0*/ 	.byte	0x04, 0x2f
        /*02a2*/ 	.short	(.L_124 - .L_123)
	.align		4
.L_123:
        /*02a4*/ 	.word	index@(_ZN7cutlass13device_kernelIN5flash11enable_sm90INS1_16FlashAttnFwdSm90INS1_25CollectiveMainloopFwdSm90ILi2EN4cute5tupleIJNS5_1CILi1EEES8_S8_EEENS6_IJNS7_ILi128EEENS7_ILi160EEENS7_ILi192EEEEEELi192ENS_12float_e4m3_tEfNS_4arch4Sm90ELb1ELb0ELb0ELb1ELb0ELb0ELb0ELb1ELb1ELb0ELb0ELb0EEENS1_21CollectiveEpilogueFwdINS6_IJSA_SC_SB_EEES9_NS_10bfloat16_tESG_Li256ELb1ELb0ELb0ELb1EEENS1_36VarlenDynamicPersistentTileSchedulerILi128ELi160ELi256ELi128ELb0ELb0ELb1ELb1ELb1ELb1EEEEEEEEEvNT_6ParamsE)
        /*02a8*/ 	.word	0x00000004


	//----- nvinfo : EIATTR_FRAME_SIZE
	.align		4
.L_124:
        /*02ac*/ 	.byte	0x04, 0x11
        /*02ae*/ 	.short	(.L_126 - .L_125)
	.align		4
.L_125:
        /*02b0*/ 	.word	index@(_ZN7cutlass13device_kernelIN5flash11enable_sm90INS1_16FlashAttnFwdSm90INS1_25CollectiveMainloopFwdSm90ILi2EN4cute5tupleIJNS5_1CILi1EEES8_S8_EEENS6_IJNS7_ILi128EEENS7_ILi160EEENS7_ILi192EEEEEELi192ENS_12float_e4m3_tEfNS_4arch4Sm90ELb1ELb0ELb0ELb1ELb0ELb0ELb0ELb1ELb1ELb0ELb0ELb0EEENS1_21CollectiveEpilogueFwdINS6_IJSA_SC_SB_EEES9_NS_10bfloat16_tESG_Li256ELb1ELb0ELb0ELb1EEENS1_36VarlenDynamicPersistentTileSchedulerILi128ELi160ELi256ELi128ELb0ELb0ELb1ELb1ELb1ELb1EEEEEEEEEvNT_6ParamsE)
        /*02b4*/ 	.word	0x00000000


	//----- nvinfo : EIATTR_REGCOUNT
	.align		4
.L_126:
        /*02b8*/ 	.byte	0x04, 0x2f
        /*02ba*/ 	.short	(.L_128 - .L_127)
	.align		4
.L_127:
        /*02bc*/ 	.word	index@(_ZN7cutlass13device_kernelIN5flash11enable_sm90INS1_16FlashAttnFwdSm90INS1_25CollectiveMainloopFwdSm90ILi2EN4cute5tupleIJNS5_1CILi1EEES8_S8_EEENS6_IJNS7_ILi128EEENS7_ILi160EEENS7_ILi192EEEEEELi192ENS_12float_e4m3_tEfNS_4arch4Sm90ELb1ELb0ELb0ELb0ELb0ELb0ELb0ELb1ELb1ELb0ELb0ELb0EEENS1_21CollectiveEpilogueFwdINS6_IJSA_SC_SB_EEES9_NS_10bfloat16_tESG_Li256ELb0ELb0ELb0ELb1EEENS1_30DynamicPersistentTileSchedulerILi256ELi128ELb0ELb0ELb1EEEEEEEEEvNT_6ParamsE)
        /*02c0*/ 	.word	0x00000004


	//----- nvinfo : EIATTR_FRAME_SIZE
	.align		4
.L_128:
        /*02c4*/ 	.byte	0x04, 0x11
        /*02c6*/ 	.short	(.L_130 - .L_129)
	.align		4
.L_129:
        /*02c8*/ 	.word	index@(_ZN7cutlass13device_kernelIN5flash11enable_sm90INS1_16FlashAttnFwdSm90INS1_25CollectiveMainloopFwdSm90ILi2EN4cute5tupleIJNS5_1CILi1EEES8_S8_EEENS6_IJNS7_ILi128EEENS7_ILi160EEENS7_ILi192EEEEEELi192ENS_12float_e4m3_tEfNS_4arch4Sm90ELb1ELb0ELb0ELb0ELb0ELb0ELb0ELb1ELb1ELb0ELb0ELb0EEENS1_21CollectiveEpilogueFwdINS6_IJSA_SC_SB_EEES9_NS_10bfloat16_tESG_Li256ELb0ELb0ELb0ELb1EEENS1_30DynamicPersistentTileSchedulerILi256ELi128ELb0ELb0ELb1EEEEEEEEEvNT_6ParamsE)
        /*02cc*/ 	.word	0x00000000


	//----- nvinfo : EIATTR_REGCOUNT
	.align		4
.L_130:
        /*02d0*/ 	.byte	0x04, 0x2f
        /*02d2*/ 	.short	(.L_132 - .L_131)
	.align		4
.L_131:
        /*02d4*/ 	.word	index@(_ZN7cutlass13device_kernelIN5flash11enable_sm90INS1_16FlashAttnFwdSm90INS1_25CollectiveMainloopFwdSm90ILi2EN4cute5tupleIJNS5_1CILi1EEES8_S8_EEENS6_IJNS7_ILi128EEENS7_ILi160EEENS7_ILi192EEEEEELi192ENS_12float_e4m3_tEfNS_4arch4Sm90ELb0ELb1ELb0ELb1ELb0ELb1ELb0ELb1ELb1ELb0ELb0ELb0EEENS1_21CollectiveEpilogueFwdINS6_IJSA_SC_SB_EEES9_NS_10bfloat16_tESG_Li256ELb1ELb0ELb0ELb1EEENS1_36VarlenDynamicPersistentTileSchedulerILi128ELi160ELi256ELi128ELb0ELb0ELb1ELb1ELb0ELb1EEEEEEEEEvNT_6ParamsE)
        /*02d8*/ 	.word	0x00000004


	//----- nvinfo : EIATTR_FRAME_SIZE
	.align		4
.L_132:
        /*02dc*/ 	.byte	0x04, 0x11
        /*02de*/ 	.short	(.L_134 - .L_133)
	.align		4
.L_133:
        /*02e0*/ 	.word	index@(_ZN7cutlass13device_kernelIN5flash11enable_sm90INS1_16FlashAttnFwdSm90INS1_25CollectiveMainloopFwdSm90ILi2EN4cute5tupleIJNS5_1CILi1EEES8_S8_EEENS6_IJNS7_ILi128EEENS7_ILi160EEENS7_ILi192EEEEEELi192ENS_12float_e4m3_tEfNS_4arch4Sm90ELb0ELb1ELb0ELb1ELb0ELb1ELb0ELb1ELb1ELb0ELb0ELb0EEENS1_21CollectiveEpilogueFwdINS6_IJSA_SC_SB_EEES9_NS_10bfloat16_tESG_Li256ELb1ELb0ELb0ELb1EEENS1_36VarlenDynamicPersistentTileSchedulerILi128ELi160ELi256ELi128ELb0ELb0ELb1ELb1ELb0ELb1EEEEEEEEEvNT_6ParamsE)
        /*02e4*/ 	.word	0x00000000


	//----- nvinfo : EIATTR_REGCOUNT
	.align		4
.L_134:
        /*02e8*/ 	.byte	0x04, 0x2f
        /*02ea*/ 	.short	(.L_136 - .L_135)
	.align		4
.L_135:
        /*02ec*/ 	.word	index@(_ZN7cutlass13device_kernelIN5flash11enable_sm90INS1_16FlashAttnFwdSm90INS1_25CollectiveMainloopFwdSm90ILi2EN4cute5tupleIJNS5_1CILi1EEES8_S8_EEENS6_IJNS7_ILi128EEENS7_ILi160EEENS7_ILi192EEEEEELi192ENS_12float_e4m3_tEfNS_4arch4Sm90ELb0ELb1ELb0ELb1ELb0ELb0ELb0ELb1ELb1ELb0ELb0ELb0EEENS1_21CollectiveEpilogueFwdINS6_IJSA_SC_SB_EEES9_NS_10bfloat16_tESG_Li256ELb1ELb0ELb0ELb1EEENS1_36VarlenDynamicPersistentTileSchedulerILi128ELi160ELi256ELi128ELb0ELb0ELb1ELb1ELb0ELb1EEEEEEEEEvNT_6ParamsE)
        /*02f0*/ 	.word	0x00000004


	//----- nvinfo : EIATTR_FRAME_SIZE
	.align		4
.L_136:
        /*02f4*/ 	.byte	0x04, 0x11
        /*02f6*/ 	.short	(.L_138 - .L_137)
	.align		4
.L_137:
        /*02f8*/ 	.word	index@(_ZN7cutlass13device_kernelIN5flash11enable_sm90INS1_16FlashAttnFwdSm90INS1_25CollectiveMainloopFwdSm90ILi2EN4cute5tupleIJNS5_1CILi1EEES8_S8_EEENS6_IJNS7_ILi128EEENS7_ILi160EEENS7_ILi192EEEEEELi192ENS_12float_e4m3_tEfNS_4arch4Sm90ELb0ELb1ELb0ELb1ELb0ELb0ELb0ELb1ELb1ELb0ELb0ELb0EEENS1_21CollectiveEpilogueFwdINS6_IJSA_SC_SB_EEES9_NS_10bfloat16_tESG_Li256ELb1ELb0ELb0ELb1EEENS1_36VarlenDynamicPersistentTileSchedulerILi128ELi160ELi256ELi128ELb0ELb0ELb1ELb1ELb0ELb1EEEEEEEEEvNT_6ParamsE)
        /*02fc*/ 	.word	0x00000000


	//----- nvinfo : EIATTR_REGCOUNT
	.align		4
.L_138:
        /*0300*/ 	.byte	0x04, 0x2f
        /*0302*/ 	.short	(.L_140 - .L_139)
	.align		4
.L_139:
        /*0304*/ 	.word	index@(_ZN7cutlass13device_kernelIN5flash11enable_sm90INS1_16FlashAttnFwdSm90INS1_25CollectiveMainloopFwdSm90ILi2EN4cute5tupleIJNS5_1CILi1EEES8_S8_EEENS6_IJNS7_ILi128EEENS7_ILi160EEENS7_ILi192EEEEEELi192ENS_12float_e4m3_tEfNS_4arch4Sm90ELb0ELb1ELb0ELb0ELb0ELb0ELb0ELb1ELb1ELb0ELb0ELb0EEENS1_21CollectiveEpilogueFwdINS6_IJSA_SC_SB_EEES9_NS_10bfloat16_tESG_Li256ELb0ELb0ELb0ELb1EEENS1_30DynamicPersistentTileSchedulerILi256ELi128ELb0ELb0ELb1EEEEEEEEEvNT_6ParamsE)
        /*0308*/ 	.word	0x00000004


	//----- nvinfo : EIATTR_FRAME_SIZE
	.align		4
.L_140:
        /*030c*/ 	.byte	0x04, 0x11
        /*030e*/ 	.short	(.L_142 - .L_141)
	.align		4
.L_141:
        /*0310*/ 	.word	index@(_ZN7cutlass13device_kernelIN5flash11enable_sm90INS1_16FlashAttnFwdSm90INS1_25CollectiveMainloopFwdSm90ILi2EN4cute5tupleIJNS5_1CILi1EEES8_S8_EEENS6_IJNS7_ILi128EEENS7_ILi160EEENS7_ILi192EEEEEELi192ENS_12float_e4m3_tEfNS_4arch4Sm90ELb0ELb1ELb0ELb0ELb0ELb0ELb0ELb1ELb1ELb0ELb0ELb0EEENS1_21CollectiveEpilogueFwdINS6_IJSA_SC_SB_EEES9_NS_10bfloat16_tESG_Li256ELb0ELb0ELb0ELb1EEENS1_30DynamicPersistentTileSchedulerILi256ELi128ELb0ELb0ELb1EEEEEEEEEvNT_6ParamsE)
        /*0314*/ 	.word	0x00000000


	//----- nvinfo : EIATTR_REGCOUNT
	.align		4
.L_142:
        /*0318*/ 	.byte	0x04, 0x2f
        /*031a*/ 	.short	(.L_144 - .L_143)
	.align		4
.L_143:
        /*031c*/ 	.word	index@(_ZN7cutlass13device_kernelIN5flash11enable_sm90INS1_16FlashAttnFwdSm90INS1_25CollectiveMainloopFwdSm90ILi2EN4cute5tupleIJNS5_1CILi1EEES8_S8_EEENS6_IJNS7_ILi128EEENS7_ILi160EEENS7_ILi192EEEEEELi192ENS_12float_e4m3_tEfNS_4arch4Sm90ELb0ELb0ELb0ELb1ELb0ELb1ELb0ELb1ELb1ELb0ELb0ELb0EEENS1_21CollectiveEpilogueFwdINS6_IJSA_SC_SB_EEES9_NS_10bfloat16_tESG_Li256ELb1ELb0ELb0ELb1EEENS1_36VarlenDynamicPersistentTileSchedulerILi128ELi160ELi256ELi128ELb0ELb0ELb1ELb0ELb1ELb1EEEEEEEEEvNT_6ParamsE)
        /*0320*/ 	.word	0x00000004


	//----- nvinfo : EIATTR_FRAME_SIZE
	.align		4
.L_144:
        /*0324*/ 	.byte	0x04, 0x11
        /*0326*/ 	.short	(.L_146 - .L_145)
	.align		4
.L_145:
        /*0328*/ 	.word	index@(_ZN7cutlass13device_kernelIN5flash11enable_sm90INS1_16FlashAttnFwdSm90INS1_25CollectiveMainloopFwdSm90ILi2EN4cute5tupleIJNS5_1CILi1EEES8_S8_EEENS6_IJNS7_ILi128EEENS7_ILi160EEENS7_ILi192EEEEEELi192ENS_12float_e4m3_tEfNS_4arch4Sm90ELb0ELb0ELb0ELb1ELb0ELb1ELb0ELb1ELb1ELb0ELb0ELb0EEENS1_21CollectiveEpilogueFwdINS6_IJSA_SC_SB_EEES9_NS_10bfloat16_tESG_Li256ELb1ELb0ELb0ELb1EEENS1_36VarlenDynamicPersistentTileSchedulerILi128ELi160ELi256ELi128ELb0ELb0ELb1ELb0ELb1ELb1EEEEEEEEEvNT_6ParamsE)
        /*032c*/ 	.word	0x00000000


	//----- nvinfo : EIATTR_REGCOUNT
	.align		4
.L_146:
        /*0330*/ 	.byte	0x04, 0x2f
        /*0332*/ 	.short	(.L_148 - .L_147)
	.align		4
.L_147:
        /*0334*/ 	.word	index@(_ZN7cutlass13device_kernelIN5flash11enable_sm90INS1_16FlashAttnFwdSm90INS1_25CollectiveMainloopFwdSm90ILi2EN4cute5tupleIJNS5_1CILi1EEES8_S8_EEENS6_IJNS7_ILi128EEENS7_ILi160EEENS7_ILi192EEEEEELi192ENS_12float_e4m3_tEfNS_4arch4Sm90ELb0ELb0ELb0ELb1ELb0ELb0ELb0ELb1ELb1ELb0ELb0ELb0EEENS1_21CollectiveEpilogueFwdINS6_IJSA_SC_SB_EEES9_NS_10bfloat16_tESG_Li256ELb1ELb0ELb0ELb1EEENS1_36VarlenDynamicPersistentTileSchedulerILi128ELi160ELi256ELi128ELb0ELb0ELb1ELb0ELb1ELb1EEEEEEEEEvNT_6ParamsE)
        /*0338*/ 	.word	0x00000004


	//----- nvinfo : EIATTR_FRAME_SIZE
	.align		4
.L_148:
        /*033c*/ 	.byte	0x04, 0x11
        /*033e*/ 	.short	(.L_150 - .L_149)
	.align		4
.L_149:
        /*0340*/ 	.word	index@(_ZN7cutlass13device_kernelIN5flash11enable_sm90INS1_16FlashAttnFwdSm90INS1_25CollectiveMainloopFwdSm90ILi2EN4cute5tupleIJNS5_1CILi1EEES8_S8_EEENS6_IJNS7_ILi128EEENS7_ILi160EEENS7_ILi192EEEEEELi192ENS_12float_e4m3_tEfNS_4arch4Sm90ELb0ELb0ELb0ELb1ELb0ELb0ELb0ELb1ELb1ELb0ELb0ELb0EEENS1_21CollectiveEpilogueFwdINS6_IJSA_SC_SB_EEES9_NS_10bfloat16_tESG_Li256ELb1ELb0ELb0ELb1EEENS1_36VarlenDynamicPersistentTileSchedulerILi128ELi160ELi256ELi128ELb0ELb0ELb1ELb0ELb1ELb1EEEEEEEEEvNT_6ParamsE)
        /*0344*/ 	.word	0x00000000


	//----- nvinfo : EIATTR_REGCOUNT
	.align		4
.L_150:
        /*0348*/ 	.byte	0x04, 0x2f
        /*034a*/ 	.short	(.L_152 - .L_151)
	.align		4
.L_151:
        /*034c*/ 	.word	index@(_ZN7cutlass13device_kernelIN5flash11enable_sm90INS1_16FlashAttnFwdSm90INS1_25CollectiveMainloopFwdSm90ILi2EN4cute5tupleIJNS5_1CILi2EEENS7_ILi1EEES9_EEENS6_IJNS7_ILi128EEENS7_ILi160EEENS7_ILi192EEEEEELi192ENS_12float_e4m3_tEfNS_4arch4Sm90ELb0ELb0ELb0ELb0ELb0ELb0ELb0ELb1ELb1ELb0ELb0ELb0EEENS1_21CollectiveEpilogueFwdINS6_IJSB_SD_SC_EEESA_NS_10bfloat16_tESH_Li256ELb0ELb0ELb0ELb1EEENS1_29StaticPersistentTileSchedulerILb0EEEEEEEEEvNT_6ParamsE)
        /*0350*/ 	.word	0x00000004


	//----- nvinfo : EIATTR_FRAME_SIZE
	.align		4
.L_152:
        /*0354*/ 	.byte	0x04, 0x11
        /*0356*/ 	.short	(.L_154 - .L_153)
	.align		4
.L_153:
        /*0358*/ 	.word	index@(_ZN7cutlass13device_kernelIN5flash11enable_sm90INS1_16FlashAttnFwdSm90INS1_25CollectiveMainloopFwdSm90ILi2EN4cute5tupleIJNS5_1CILi2EEENS7_ILi1EEES9_EEENS6_IJNS7_ILi128EEENS7_ILi160EEENS7_ILi192EEEEEELi192ENS_12float_e4m3_tEfNS_4arch4Sm90ELb0ELb0ELb0ELb0ELb0ELb0ELb0ELb1ELb1ELb0ELb0ELb0EEENS1_21CollectiveEpilogueFwdINS6_IJSB_SD_SC_EEESA_NS_10bfloat16_tESH_Li256ELb0ELb0ELb0ELb1EEENS1_29StaticPersistentTileSchedulerILb0EEEEEEEEEvNT_6ParamsE)
        /*035c*/ 	.word	0x00000000


	//----- nvinfo : EIATTR_REGCOUNT
	.align		4
.L_154:
        /*0360*/ 	.byte	0x04, 0x2f
        /*0362*/ 	.short	(.L_156 - .L_155)
	.align		4
.L_155:
        /*0364*/ 	.word	index@(_ZN7cutlass13device_kernelIN5flash11enable_sm90INS1_16FlashAttnFwdSm90INS1_25CollectiveMainloopFwdSm90ILi2EN4cute5tupleIJNS5_1CILi1EEES8_S8_EEENS6_IJNS7_ILi128EEENS7_ILi160EEENS7_ILi192EEEEEELi192ENS_12float_e4m3_tEfNS_4arch4Sm90ELb0ELb0ELb0ELb0ELb0ELb0ELb0ELb1ELb1ELb0ELb0ELb0EEENS1_21CollectiveEpilogueFwdINS6_IJSA_SC_SB_EEES9_NS_10bfloat16_tESG_Li256ELb0ELb0ELb0ELb1EEENS1_29StaticPersistentTileSchedulerILb0EEEEEEEEEvNT_6ParamsE)
        /*0368*/ 	.word	0x00000004


	//----- nvinfo : EIATTR_FRAME_SIZE
	.align		4
.L_156:
        /*036c*/ 	.byte	0x04, 0x11
        /*036e*/ 	.short	(.L_158 - .L_157)
	.align		4
.L_157:
        /*0370*/ 	.word	index@(_ZN7cutlass13device_kernelIN5flash11enable_sm90INS1_16FlashAttnFwdSm90INS1_25CollectiveMainloopFwdSm90ILi2EN4cute5tupleIJNS5_1CILi1EEES8_S8_EEENS6_IJNS7_ILi128EEENS7_ILi160EEENS7_ILi192EEEEEELi192ENS_12float_e4m3_tEfNS_4arch4Sm90ELb0ELb0ELb0ELb0ELb0ELb0ELb0ELb1ELb1ELb0ELb0ELb0EEENS1_21CollectiveEpilogueFwdINS6_IJSA_SC_SB_EEES9_NS_10bfloat16_tESG_Li256ELb0ELb0ELb0ELb1EEENS1_29StaticPersistentTileSchedulerILb0EEEEEEEEEvNT_6ParamsE)
        /*0374*/ 	.word	0x00000000


	//----- nvinfo : EIATTR_REGCOUNT
	.align		4
.L_158:
        /*0378*/ 	.byte	0x04, 0x2f
        /*037a*/ 	.short	(.L_160 - .L_159)
	.align		4
.L_159:
        /*037c*/ 	.word	index@(_ZN7cutlass13device_kernelIN5flash11enable_sm90INS1_16FlashAttnFwdSm90INS1_25CollectiveMainloopFwdSm90ILi2EN4cute5tupleIJNS5_1CILi1EEES8_S8_EEENS6_IJNS7_ILi128EEESA_NS7_ILi256EEEEEELi256ENS_12float_e4m3_tEfNS_4arch4Sm90ELb1ELb0ELb0ELb1ELb0ELb1ELb0ELb1ELb1ELb0ELb0ELb0EEENS1_21CollectiveEpilogueFwdINS6_IJSA_SB_SA_EEES9_NS_10bfloat16_tESF_Li256ELb1ELb0ELb0ELb1EEENS1_36VarlenDynamicPersistentTileSchedulerILi128ELi128ELi256ELi128ELb0ELb0ELb1ELb1ELb1ELb1EEEEEEEEEvNT_6ParamsE)
        /*0380*/ 	.word	0x00000004


	//----- nvinfo : EIATTR_FRAME_SIZE
	.align		4
.L_160:
        /*0384*/ 	.byte	0x04, 0x11
        /*0386*/ 	.short	(.L_162 - .L_161)
	.align		4
.L_161:
        /*0388*/ 	.word	index@(_ZN7cutlass13device_kernelIN5flash11enable_sm90INS1_16FlashAttnFwdSm90INS1_25CollectiveMainloopFwdSm90ILi2EN4cute5tupleIJNS5_1CILi1EEES8_S8_EEENS6_IJNS7_ILi128EEESA_NS7_ILi256EEEEEELi256ENS_12float_e4m3_tEfNS_4arch4Sm90ELb1ELb0ELb0ELb1ELb0ELb1ELb0ELb1ELb1ELb0ELb0ELb0EEENS1_21CollectiveEpilogueFwdINS6_IJSA_SB_SA_EEES9_NS_10bfloat16_tESF_Li256ELb1ELb0ELb0ELb1EEENS1_36VarlenDynamicPersistentTileSchedulerILi128ELi128ELi256ELi128ELb0ELb0ELb1ELb1ELb1ELb1EEEEEEEEEvNT_6ParamsE)
        /*038c*/ 	.word	0x00000000


	//----- nvinfo : EIATTR_REGCOUNT
	.align		4
.L_162:
        /*0390*/ 	.byte	0x04, 0x2f
        /*0392*/ 	.short	(.L_164 - .L_163)
	.align		4
.L_163:
        /*0394*/ 	.word	index@(_ZN7cutlass13device_kernelIN5flash11enable_sm90INS1_16FlashAttnFwdSm90INS1_25CollectiveMainloopFwdSm90ILi2EN4cute5tupleIJNS5_1CILi1EEES8_S8_EEENS6_IJNS7_ILi128EEESA_NS7_ILi256EEEEEELi256ENS_12float_e4m3_tEfNS_4arch4Sm90ELb1ELb0ELb0ELb1ELb0ELb0ELb0ELb1ELb1ELb0ELb0ELb0EEENS1_21CollectiveEpilogueFwdINS6_IJSA_SB_SA_EEES9_NS_10bfloat16_tESF_Li256ELb1ELb0ELb0ELb1EEENS1_36VarlenDynamicPersistentTileSchedulerILi128ELi128ELi256ELi128ELb0ELb0ELb1ELb1ELb1ELb1EEEEEEEEEvNT_6ParamsE)
        /*0398*/ 	.word	0x00000004


	//----- nvinfo : EIATTR_FRAME_SIZE
	.align		4
.L_164:
        /*039c*/ 	.byte	0x04, 0x11
        /*039e*/ 	.short	(.L_166 - .L_165)
	.align		4
.L_165:
        /*03a0*/ 	.word	index@(_ZN7cutlass13device_kernelIN5flash11enable_sm90INS1_16FlashAttnFwdSm90INS1_25CollectiveMainloopFwdSm90ILi2EN4cute5tupleIJNS5_1CILi1EEES8_S8_EEENS6_IJNS7_ILi128EEESA_NS7_ILi256EEEEEELi256ENS_12float_e4m3_tEfNS_4arch4Sm90ELb1ELb0ELb0ELb1ELb0ELb0ELb0ELb1ELb1ELb0ELb0ELb0EEENS1_21CollectiveEpilogueFwdINS6_IJSA_SB_SA_EEES9_NS_10bfloat16_tESF_Li256ELb1ELb0ELb0ELb1EEENS1_36VarlenDynamicPersistentTileSchedulerILi128ELi128ELi256ELi128ELb0ELb0ELb1ELb1ELb1ELb1EEEEEEEEEvNT_6ParamsE)
        /*03a4*/ 	.word	0x00000000


	//----- nvinfo : EIATTR_REGCOUNT
	.align		4
.L_166:
        /*03a8*/ 	.byte	0x04, 0x2f
        /*03aa*/ 	.short	(.L_168 - .L_167)
	.align		4
.L_167:
        /*03ac*/ 	.word	index@(_ZN7cutlass13device_kernelIN5flash11enable_sm90INS1_16FlashAttnFwdSm90INS1_25CollectiveMainloopFwdSm90ILi2EN4cute5tupleIJNS5_1CILi1EEES8_S8_EEENS6_IJNS7_ILi128EEESA_NS7_ILi256EEEEEELi256ENS_12float_e4m3_tEfNS_4arch4Sm90ELb1ELb0ELb0ELb0ELb0ELb0ELb0ELb1ELb1ELb0ELb0ELb0EEENS1_21CollectiveEpilogueFwdINS6_IJSA_SB_SA_EEES9_NS_10bfloat16_tESF_Li256ELb0ELb0ELb0ELb1EEENS1_30DynamicPersistentTileSchedulerILi256ELi128ELb0ELb0ELb1EEEEEEEEEvNT_6ParamsE)
        /*03b0*/ 	.word	0x00000004


	//----- nvinfo : EIATTR_FRAME_SIZE
	.align		4
.L_168:
        /*03b4*/ 	.byte	0x04, 0x11
        /*03b6*/ 	.short	(.L_170 - .L_169)
	.align		4
.L_169:
        /*03b8*/ 	.word	index@(_ZN7cutlass13device_kernelIN5flash11enable_sm90INS1_16FlashAttnFwdSm90INS1_25CollectiveMainloopFwdSm90ILi2EN4cute5tupleIJNS5_1CILi1EEES8_S8_EEENS6_IJNS7_ILi128EEESA_NS7_ILi256EEEEEELi256ENS_12float_e4m3_tEfNS_4arch4Sm90ELb1ELb0ELb0ELb0ELb0ELb0ELb0ELb1ELb1ELb0ELb0ELb0EEENS1_21CollectiveEpilogueFwdINS6_IJSA_SB_SA_EEES9_NS_10bfloat16_tESF_Li256ELb0ELb0ELb0ELb1EEENS1_30DynamicPersistentTileSchedulerILi256ELi128ELb0ELb0ELb1EEEEEEEEEvNT_6ParamsE)
        /*03bc*/ 	.word	0x00000000


	//----- nvinfo : EIATTR_REGCOUNT
	.align		4
.L_170:
        /*03c0*/ 	.byte	0x04, 0x2f
        /*03c2*/ 	.short	(.L_172 - .L_171)
	.align		4
.L_171:
        /*03c4*/ 	.word	index@(_ZN7cutlass13device_kernelIN5flash11enable_sm90INS1_16FlashAttnFwdSm90INS1_25CollectiveMainloopFwdSm90ILi2EN4cute5tupleIJNS5_1CILi1EEES8_S8_EEENS6_IJNS7_ILi128EEENS7_ILi64EEENS7_ILi256EEEEEELi256ENS_12float_e4m3_tEfNS_4arch4Sm90ELb0ELb1ELb0ELb1ELb0ELb1ELb0ELb1ELb1ELb0ELb0ELb0EEENS1_21CollectiveEpilogueFwdINS6_IJSA_SC_SB_EEES9_NS_10bfloat16_tESG_Li256ELb1ELb0ELb0ELb1EEENS1_36VarlenDynamicPersistentTileSchedulerILi128ELi64ELi256ELi128ELb0ELb0ELb1ELb1ELb0ELb1EEEEEEEEEvNT_6ParamsE)
        /*03c8*/ 	.word	0x00000004


	//----- nvinfo : EIATTR_FRAME_SIZE
	.align		4
.L_172:
        /*03cc*/ 	.byte	0x04, 0x11
        /*03ce*/ 	.short	(.L_174 - .L_173)
	.align		4
.L_173:
        /*03d0*/ 	.word	index@(_ZN7cutlass13device_kernelIN5flash11enable_sm90INS1_16FlashAttnFwdSm90INS1_25CollectiveMainloopFwdSm90ILi2EN4cute5tupleIJNS5_1CILi1EEES8_S8_EEENS6_IJNS7_ILi128EEENS7_ILi64EEENS7_ILi256EEEEEELi256ENS_12float_e4m3_tEfNS_4arch4Sm90ELb0ELb1ELb0ELb1ELb0ELb1ELb0ELb1ELb1ELb0ELb0ELb0EEENS1_21CollectiveEpilogueFwdINS6_IJSA_SC_SB_EEES9_NS_10bfloat16_tESG_Li256ELb1ELb0ELb0ELb1EEENS1_36VarlenDynamicPersistentTileSchedulerILi128ELi64ELi256ELi128ELb0ELb0ELb1ELb1ELb0ELb1EEEEEEEEEvNT_6ParamsE)
        /*03d4*/ 	.word	0x00000000


	//----- nvinfo : EIATTR_REGCOUNT
	.align		4
.L_174:
        /*03d8*/ 	.byte	0x04, 0x2f
        /*03da*/ 	.short	(.L_176 - .L_175)
	.align		4
.L_175:
        /*03dc*/ 	.word	index@(_ZN7cutlass13device_kernelIN5flash11enable_sm90INS1_16FlashAttnFwdSm90INS1_25CollectiveMainloopFwdSm90ILi2EN4cute5tupleIJNS5_1CILi1EEES8_S8_EEENS6_IJNS7_ILi128EEENS7_ILi64EEENS7_ILi256EEEEEELi256ENS_12float_e4m3_tEfNS_4arch4Sm90ELb0ELb1ELb0ELb1ELb0ELb0ELb0ELb1ELb1ELb0ELb0ELb0EEENS1_21CollectiveEpilogueFwdINS6_IJSA_SC_SB_EEES9_NS_10bfloat16_tESG_Li256ELb1ELb0ELb0ELb1EEENS1_36VarlenDynamicPersistentTileSchedulerILi128ELi64ELi256ELi128ELb0ELb0ELb1ELb1ELb0ELb1EEEEEEEEEvNT_6ParamsE)
        /*03e0*/ 	.word	0x00000004


	//----- nvinfo : EIATTR_FRAME_SIZE
	.align		4
.L_176:
        /*03e4*/ 	.byte	0x04, 0x11
        /*03e6*/ 	.short	(.L_178 - .L_177)
	.align		4
.L_177:
        /*03e8*/ 	.word	index@(_ZN7cutlass13device_kernelIN5flash11enable_sm90INS1_16FlashAttnFwdSm90INS1_25CollectiveMainloopFwdSm90ILi2EN4cute5tupleIJNS5_1CILi1EEES8_S8_EEENS6_IJNS7_ILi128EEENS7_ILi64EEENS7_ILi256EEEEEELi256ENS_12float_e4m3_tEfNS_4arch4Sm90ELb0ELb1ELb0ELb1ELb0ELb0ELb0ELb1ELb1ELb0ELb0ELb0EEENS1_21CollectiveEpilogueFwdINS6_IJSA_SC_SB_EEES9_NS_10bfloat16_tESG_Li256ELb1ELb0ELb0ELb1EEENS1_36VarlenDynamicPersistentTileSchedulerILi128ELi64ELi256ELi128ELb0ELb0ELb1ELb1ELb0ELb1EEEEEEEEEvNT_6ParamsE)
        /*03ec*/ 	.word	0x00000000


	//----- nvinfo : EIATTR_REGCOUNT
	.align		4
.L_178:
        /*03f0*/ 	.byte	0x04, 0x2f
        /*03f2*/ 	.short	(.L_180 - .L_179)
	.align		4
.L_179:
        /*03f4*/ 	.word	index@(_ZN7cutlass13device_kernelIN5flash11enable_sm90INS1_16FlashAttnFwdSm90INS1_25CollectiveMainloopFwdSm90ILi2EN4cute5tupleIJNS5_1CILi1EEES8_S8_EEENS6_IJNS7_ILi128EEENS7_ILi64EEENS7_ILi256EEEEEELi256ENS_12float_e4m3_tEfNS_4arch4Sm90ELb0ELb1ELb0ELb0ELb0ELb0ELb0ELb1ELb1ELb0ELb0ELb0EEENS1_21CollectiveEpilogueFwdINS6_IJSA_SC_SB_EEES9_NS_10bfloat16_tESG_Li256ELb0ELb0ELb0ELb1EEENS1_30DynamicPersistentTileSchedulerILi256ELi128ELb0ELb0ELb1EEEEEEEEEvNT_6ParamsE)
        /*03f8*/ 	.word	0x00000004


	//----- nvinfo : EIATTR_FRAME_SIZE
	.align		4
.L_180:
        /*03fc*/ 	.byte	0x04, 0x11
        /*03fe*/ 	.short	(.L_182 - .L_181)
	.align		4
.L_181:
        /*0400*/ 	.word	index@(_ZN7cutlass13device_kernelIN5flash11enable_sm90INS1_16FlashAttnFwdSm90INS1_25CollectiveMainloopFwdSm90ILi2EN4cute5tupleIJNS5_1CILi1EEES8_S8_EEENS6_IJNS7_ILi128EEENS7_ILi64EEENS7_ILi256EEEEEELi256ENS_12float_e4m3_tEfNS_4arch4Sm90ELb0ELb1ELb0ELb0ELb0ELb0ELb0ELb1ELb1ELb0ELb0ELb0EEENS1_21CollectiveEpilogueFwdINS6_IJSA_SC_SB_EEES9_NS_10bfloat16_tESG_Li256ELb0ELb0ELb0ELb1EEENS1_30DynamicPersistentTileSchedulerILi256ELi128ELb0ELb0ELb1EEEEEEEEEvNT_6ParamsE)
        /*0404*/ 	.word	0x00000000


	//----- nvinfo : EIATTR_REGCOUNT
	.align		4
.L_182:
        /*0408*/ 	.byte	0x04, 0x2f
        /*040a*/ 	.short	(.L_184 - .L_183)
	.align		4
.L_183:
        /*040c*/ 	.word	index@(_ZN7cutlass13device_kernelIN5flash11enable_sm90INS1_16FlashAttnFwdSm90INS1_25CollectiveMainloopFwdSm90ILi2EN4cute5tupleIJNS5_1CILi1EEES8_S8_EEENS6_IJNS7_ILi128EEESA_NS7_ILi256EEEEEELi256ENS_12float_e4m3_tEfNS_4arch4Sm90ELb0ELb0ELb0ELb1ELb0ELb1ELb0ELb1ELb1ELb0ELb0ELb0EEENS1_21CollectiveEpilogueFwdINS6_IJSA_SB_SA_EEES9_NS_10bfloat16_tESF_Li256ELb1ELb0ELb0ELb1EEENS1_36VarlenDynamicPersistentTileSchedulerILi128ELi128ELi256ELi128ELb0ELb0ELb1ELb0ELb1ELb1EEEEEEEEEvNT_6ParamsE)
        /*0410*/ 	.word	0x00000004


	//----- nvinfo : EIATTR_FRAME_SIZE
	.align		4
.L_184:
        /*0414*/ 	.byte	0x04, 0x11
        /*0416*/ 	.short	(.L_186 - .L_185)
	.align		4
.L_185:
        /*0418*/ 	.word	index@(_ZN7cutlass13device_kernelIN5flash11enable_sm90INS1_16FlashAttnFwdSm90INS1_25CollectiveMainloopFwdSm90ILi2EN4cute5tupleIJNS5_1CILi1EEES8_S8_EEENS6_IJNS7_ILi128EEESA_NS7_ILi256EEEEEELi256ENS_12float_e4m3_tEfNS_4arch4Sm90ELb0ELb0ELb0ELb1ELb0ELb1ELb0ELb1ELb1ELb0ELb0ELb0EEENS1_21CollectiveEpilogueFwdINS6_IJSA_SB_SA_EEES9_NS_10bfloat16_tESF_Li256ELb1ELb0ELb0ELb1EEENS1_36VarlenDynamicPersistentTileSchedulerILi128ELi128ELi256ELi128ELb0ELb0ELb1ELb0ELb1ELb1EEEEEEEEEvNT_6ParamsE)
        /*041c*/ 	.word	0x00000000


	//----- nvinfo : EIATTR_REGCOUNT
	.align		4
.L_186:
        /*0420*/ 	.byte	0x04, 0x2f
        /*0422*/ 	.short	(.L_188 - .L_187)
	.align		4
.L_187:
        /*0424*/ 	.word	index@(_ZN7cutlass13device_kernelIN5flash11enable_sm90INS1_16FlashAttnFwdSm90INS1_25CollectiveMainloopFwdSm90ILi2EN4cute5tupleIJNS5_1CILi1EEES8_S8_EEENS6_IJNS7_ILi128EEESA_NS7_ILi256EEEEEELi256ENS_12float_e4m3_tEfNS_4arch4Sm90ELb0ELb0ELb0ELb1ELb0ELb0ELb0ELb1ELb1ELb0ELb0ELb0EEENS1_21CollectiveEpilogueFwdINS6_IJSA_SB_SA_EEES9_NS_10bfloat16_tESF_Li256ELb1ELb0ELb0ELb1EEENS1_36VarlenDynamicPersistentTileSchedulerILi128ELi128ELi256ELi128ELb0ELb0ELb1ELb0ELb1ELb1EEEEEEEEEvNT_6ParamsE)
        /*0428*/ 	.word	0x00000004


	//----- nvinfo : EIATTR_FRAME_SIZE
	.align		4
.L_188:
        /*042c*/ 	.byte	0x04, 0x11
        /*042e*/ 	.short	(.L_190 - .L_189)
	.align		4
.L_189:
        /*0430*/ 	.word	index@(_ZN7cutlass13device_kernelIN5flash11enable_sm90INS1_16FlashAttnFwdSm90INS1_25CollectiveMainloopFwdSm90ILi2EN4cute5tupleIJNS5_1CILi1EEES8_S8_EEENS6_IJNS7_ILi128EEESA_NS7_ILi256EEEEEELi256ENS_12float_e4m3_tEfNS_4arch4Sm90ELb0ELb0ELb0ELb1ELb0ELb0ELb0ELb1ELb1ELb0ELb0ELb0EEENS1_21CollectiveEpilogueFwdINS6_IJSA_SB_SA_EEES9_NS_10bfloat16_tESF_Li256ELb1ELb0ELb0ELb1EEENS1_36VarlenDynamicPersistentTileSchedulerILi128ELi128ELi256ELi128ELb0ELb0ELb1ELb0ELb1ELb1EEEEEEEEEvNT_6ParamsE)
        /*0434*/ 	.word	0x00000000


	//----- nvinfo : EIATTR_REGCOUNT
	.align		4
.L_190:
        /*0438*/ 	.byte	0x04, 0x2f
        /*043a*/ 	.short	(.L_192 - .L_191)
	.align		4
.L_191:
        /*043c*/ 	.word	index@(_ZN7cutlass13device_kernelIN5flash11enable_sm90INS1_16FlashAttnFwdSm90INS1_25CollectiveMainloopFwdSm90ILi2EN4cute5tupleIJNS5_1CILi1EEES8_S8_EEENS6_IJNS7_ILi128EEESA_NS7_ILi256EEEEEELi256ENS_12float_e4m3_tEfNS_4arch4Sm90ELb0ELb0ELb0ELb0ELb0ELb0ELb0ELb1ELb1ELb0ELb0ELb0EEENS1_21CollectiveEpilogueFwdINS6_IJSA_SB_SA_EEES9_NS_10bfloat16_tESF_Li256ELb0ELb0ELb0ELb1EEENS1_29StaticPersistentTileSchedulerILb0EEEEEEEEEvNT_6ParamsE)
        /*0440*/ 	.word	0x00000004


	//----- nvinfo : EIATTR_FRAME_SIZE
	.align		4
.L_192:
        /*0444*/ 	.byte	0x04, 0x11
        /*0446*/ 	.short	(.L_194 - .L_193)
	.align		4
.L_193:
        /*0448*/ 	.word	index@(_ZN7cutlass13device_kernelIN5flash11enable_sm90INS1_16FlashAttnFwdSm90INS1_25CollectiveMainloopFwdSm90ILi2EN4cute5tupleIJNS5_1CILi1EEES8_S8_EEENS6_IJNS7_ILi128EEESA_NS7_ILi256EEEEEELi256ENS_12float_e4m3_tEfNS_4arch4Sm90ELb0ELb0ELb0ELb0ELb0ELb0ELb0ELb1ELb1ELb0ELb0ELb0EEENS1_21CollectiveEpilogueFwdINS6_IJSA_SB_SA_EEES9_NS_10bfloat16_tESF_Li256ELb0ELb0ELb0ELb1EEENS1_29StaticPersistentTileSchedulerILb0EEEEEEEEEvNT_6ParamsE)
        /*044c*/ 	.word	0x00000000


	//----- nvinfo : EIATTR_MIN_STACK_SIZE
	.align		4
.L_194:
        /*0450*/ 	.byte	0x04, 0x12
        /*0452*/ 	.short	(.L_196 - .L_195)
	.align		4
.L_195:
        /*0454*/ 	.word	index@(_ZN7cutlass13device_kernelIN5flash11enable_sm90INS1_16FlashAttnFwdSm90INS1_25CollectiveMainloopFwdSm90ILi2EN4cute5tupleIJNS5_1CILi1EEES8_S8_EEENS6_IJNS7_ILi128EEESA_NS7_ILi256EEEEEELi256ENS_12float_e4m3_tEfNS_4arch4Sm90ELb0ELb0ELb0ELb0ELb0ELb0ELb0ELb1ELb1ELb0ELb0ELb0EEENS1_21CollectiveEpilogueFwdINS6_IJSA_SB_SA_EEES9_NS_10bfloat16_tESF_Li256ELb0ELb0ELb0ELb1EEENS1_29StaticPersistentTileSchedulerILb0EEEEEEEEEvNT_6ParamsE)
        /*0458*/ 	.word	0x00000000


	//----- nvinfo : EIATTR_MIN_STACK_SIZE
	.align		4
.L_196:
        /*045c*/ 	.byte	0x04, 0x12
        /*045e*/ 	.short	(.L_198 - .L_197)
	.align		4
.L_197:
        /*0460*/ 	.word	index@(_ZN7cutlass13device_kernelIN5flash11enable_sm90INS1_16FlashAttnFwdSm90INS1_25CollectiveMainloopFwdSm90ILi2EN4cute5tupleIJNS5_1CILi1EEES8_S8_EEENS6_IJNS7_ILi128EEESA_NS7_ILi256EEEEEELi256ENS_12float_e4m3_tEfNS_4arch4Sm90ELb0ELb0ELb0ELb1ELb0ELb0ELb0ELb1ELb1ELb0ELb0ELb0EEENS1_21CollectiveEpilogueFwdINS6_IJSA_SB_SA_EEES9_NS_10bfloat16_tESF_Li256ELb1ELb0ELb0ELb1EEENS1_36VarlenDynamicPersistentTileSchedulerILi128ELi128ELi256ELi128ELb0ELb0ELb1ELb0ELb1ELb1EEEEEEEEEvNT_6ParamsE)
        /*0464*/ 	.word	0x00000000


	//----- nvinfo : EIATTR_MIN_STACK_SIZE
	.align		4
.L_198:
        /*0468*/ 	.byte	0x04, 0x12
        /*046a*/ 	.short	(.L_200 - .L_199)
	.align		4
.L_199:
        /*046c*/ 	.word	index@(_ZN7cutlass13device_kernelIN5flash11enable_sm90INS1_16FlashAttnFwdSm90INS1_25CollectiveMainloopFwdSm90ILi2EN4cute5tupleIJNS5_1CILi1EEES8_S8_EEENS6_IJNS7_ILi128EEESA_NS7_ILi256EEEEEELi256ENS_12float_e4m3_tEfNS_4arch4Sm90ELb0ELb0ELb0ELb1ELb0ELb1ELb0ELb1ELb1ELb0ELb0ELb0EEENS1_21CollectiveEpilogueFwdINS6_IJSA_SB_SA_EEES9_NS_10bfloat16_tESF_Li256ELb1ELb0ELb0ELb1EEENS1_36VarlenDynamicPersistentTileSchedulerILi128ELi128ELi256ELi128ELb0ELb0ELb1ELb0ELb1ELb1EEEEEEEEEvNT_6ParamsE)
        /*0470*/ 	.word	0x00000000


	//----- nvinfo : EIATTR_MIN_STACK_SIZE
	.align		4
.L_200:
        /*0474*/ 	.byte	0x04, 0x12
        /*0476*/ 	.short	(.L_202 - .L_201)
	.align		4
.L_201:
        /*0478*/ 	.word	index@(_ZN7cutlass13device_kernelIN5flash11enable_sm90INS1_16FlashAttnFwdSm90INS1_25CollectiveMainloopFwdSm90ILi2EN4cute5tupleIJNS5_1CILi1EEES8_S8_EEENS6_IJNS7_ILi128EEENS7_ILi64EEENS7_ILi256EEEEEELi256ENS_12float_e4m3_tEfNS_4arch4Sm90ELb0ELb1ELb0ELb0ELb0ELb0ELb0ELb1ELb1ELb0ELb0ELb0EEENS1_21CollectiveEpilogueFwdINS6_IJSA_SC_SB_EEES9_NS_10bfloat16_tESG_Li256ELb0ELb0ELb0ELb1EEENS1_30DynamicPersistentTileSchedulerILi256ELi128ELb0ELb0ELb1EEEEEEEEEvNT_6ParamsE)
        /*047c*/ 	.word	0x00000000


	//----- nvinfo : EIATTR_MIN_STACK_SIZE
	.align		4
.L_202:
        /*0480*/ 	.byte	0x04, 0x12
        /*0482*/ 	.short	(.L_204 - .L_203)
	.align		4
.L_203:
        /*0484*/ 	.word	index@(_ZN7cutlass13device_kernelIN5flash11enable_sm90INS1_16FlashAttnFwdSm90INS1_25CollectiveMainloopFwdSm90ILi2EN4cute5tupleIJNS5_1CILi1EEES8_S8_EEENS6_IJNS7_ILi128EEENS7_ILi64EEENS7_ILi256EEEEEELi256ENS_12float_e4m3_tEfNS_4arch4Sm90ELb0ELb1ELb0ELb1ELb0ELb0ELb0ELb1ELb1ELb0ELb0ELb0EEENS1_21CollectiveEpilogueFwdINS6_IJSA_SC_SB_EEES9_NS_10bfloat16_tESG_Li256ELb1ELb0ELb0ELb1EEENS1_36VarlenDynamicPersistentTileSchedulerILi128ELi64ELi256ELi128ELb0ELb0ELb1ELb1ELb0ELb1EEEEEEEEEvNT_6ParamsE)
        /*0488*/ 	.word	0x00000000


	//----- nvinfo : EIATTR_MIN_STACK_SIZE
	.align		4
.L_204:
        /*048c*/ 	.byte	0x04, 0x12
        /*048e*/ 	.short	(.L_206 - .L_205)
	.align		4
.L_205:
        /*0490*/ 	.word	index@(_ZN7cutlass13device_kernelIN5flash11enable_sm90INS1_16FlashAttnFwdSm90INS1_25CollectiveMainloopFwdSm90ILi2EN4cute5tupleIJNS5_1CILi1EEES8_S8_EEENS6_IJNS7_ILi128EEENS7_ILi64EEENS7_ILi256EEEEEELi256ENS_12float_e4m3_tEfNS_4arch4Sm90ELb0ELb1ELb0ELb1ELb0ELb1ELb0ELb1ELb1ELb0ELb0ELb0EEENS1_21CollectiveEpilogueFwdINS6_IJSA_SC_SB_EEES9_NS_10bfloat16_tESG_Li256ELb1ELb0ELb0ELb1EEENS1_36VarlenDynamicPersistentTileSchedulerILi128ELi64ELi256ELi128ELb0ELb0ELb1ELb1ELb0ELb1EEEEEEEEEvNT_6ParamsE)
        /*0494*/ 	.word	0x00000000


	//----- nvinfo : EIATTR_MIN_STACK_SIZE
	.align		4
.L_206:
        /*0498*/ 	.byte	0x04, 0x12
        /*049a*/ 	.short	(.L_208 - .L_207)
	.align		4
.L_207:
        /*049c*/ 	.word	index@(_ZN7cutlass13device_kernelIN5flash11enable_sm90INS1_16FlashAttnFwdSm90INS1_25CollectiveMainloopFwdSm90ILi2EN4cute5tupleIJNS5_1CILi1EEES8_S8_EEENS6_IJNS7_ILi128EEESA_NS7_ILi256EEEEEELi256ENS_12float_e4m3_tEfNS_4arch4Sm90ELb1ELb0ELb0ELb0ELb0ELb0ELb0ELb1ELb1ELb0ELb0ELb0EEENS1_21CollectiveEpilogueFwdINS6_IJSA_SB_SA_EEES9_NS_10bfloat16_tESF_Li256ELb0ELb0ELb0ELb1EEENS1_30DynamicPersistentTileSchedulerILi256ELi128ELb0ELb0ELb1EEEEEEEEEvNT_6ParamsE)
        /*04a0*/ 	.word	0x00000000


	//----- nvinfo : EIATTR_MIN_STACK_SIZE
	.align		4
.L_208:
        /*04a4*/ 	.byte	0x04, 0x12
        /*04a6*/ 	.short	(.L_210 - .L_209)
	.align		4
.L_209:
        /*04a8*/ 	.word	index@(_ZN7cutlass13device_kernelIN5flash11enable_sm90INS1_16FlashAttnFwdSm90INS1_25CollectiveMainloopFwdSm90ILi2EN4cute5tupleIJNS5_1CILi1EEES8_S8_EEENS6_IJNS7_ILi128EEESA_NS7_ILi256EEEEEELi256ENS_12float_e4m3_tEfNS_4arch4Sm90ELb1ELb0ELb0ELb1ELb0ELb0ELb0ELb1ELb1ELb0ELb0ELb0EEENS1_21CollectiveEpilogueFwdINS6_IJSA_SB_SA_EEES9_NS_10bfloat16_tESF_Li256ELb1ELb0ELb0ELb1EEENS1_36VarlenDynamicPersistentTileSchedulerILi128ELi128ELi256ELi128ELb0ELb0ELb1ELb1ELb1ELb1EEEEEEEEEvNT_6ParamsE)
        /*04ac*/ 	.word	0x00000000


	//----- nvinfo : EIATTR_MIN_STACK_SIZE
	.align		4
.L_210:
        /*04b0*/ 	.byte	0x04, 0x12
        /*04b2*/ 	.short	(.L_212 - .L_211)
	.align		4
.L_211:
        /*04b4*/ 	.word	index@(_ZN7cutlass13device_kernelIN5flash11enable_sm90INS1_16FlashAttnFwdSm90INS1_25CollectiveMainloopFwdSm90ILi2EN4cute5tupleIJNS5_1CILi1EEES8_S8_EEENS6_IJNS7_ILi128EEESA_NS7_ILi256EEEEEELi256ENS_12float_e4m3_tEfNS_4arch4Sm90ELb1ELb0ELb0ELb1ELb0ELb1ELb0ELb1ELb1ELb0ELb0ELb0EEENS1_21CollectiveEpilogueFwdINS6_IJSA_SB_SA_EEES9_NS_10bfloat16_tESF_Li256ELb1ELb0ELb0ELb1EEENS1_36VarlenDynamicPersistentTileSchedulerILi128ELi128ELi256ELi128ELb0ELb0ELb1ELb1ELb1ELb1EEEEEEEEEvNT_6ParamsE)
        /*04b8*/ 	.word	0x00000000


	//----- nvinfo : EIATTR_MIN_STACK_SIZE
	.align		4
.L_212:
        /*04bc*/ 	.byte	0x04, 0x12
        /*04be*/ 	.short	(.L_214 - .L_213)
	.align		4
.L_213:
        /*04c0*/ 	.word	index@(_ZN7cutlass13device_kernelIN5flash11enable_sm90INS1_16FlashAttnFwdSm90INS1_25CollectiveMainloopFwdSm90ILi2EN4cute5tupleIJNS5_1CILi1EEES8_S8_EEENS6_IJNS7_ILi128EEENS7_ILi160EEENS7_ILi192EEEEEELi192ENS_12float_e4m3_tEfNS_4arch4Sm90ELb0ELb0ELb0ELb0ELb0ELb0ELb0ELb1ELb1ELb0ELb0ELb0EEENS1_21CollectiveEpilogueFwdINS6_IJSA_SC_SB_EEES9_NS_10bfloat16_tESG_Li256ELb0ELb0ELb0ELb1EEENS1_29StaticPersistentTileSchedulerILb0EEEEEEEEEvNT_6ParamsE)
        /*04c4*/ 	.word	0x00000000


	//----- nvinfo : EIATTR_MIN_STACK_SIZE
	.align		4
.L_214:
        /*04c8*/ 	.byte	0x04, 0x12
        /*04ca*/ 	.short	(.L_216 - .L_215)
	.align		4
.L_215:
        /*04cc*/ 	.word	index@(_ZN7cutlass13device_kernelIN5flash11enable_sm90INS1_16FlashAttnFwdSm90INS1_25CollectiveMainloopFwdSm90ILi2EN4cute5tupleIJNS5_1CILi2EEENS7_ILi1EEES9_EEENS6_IJNS7_ILi128EEENS7_ILi160EEENS7_ILi192EEEEEELi192ENS_12float_e4m3_tEfNS_4arch4Sm90ELb0ELb0ELb0ELb0ELb0ELb0ELb0ELb1ELb1ELb0ELb0ELb0EEENS1_21CollectiveEpilogueFwdINS6_IJSB_SD_SC_EEESA_NS_10bfloat16_tESH_Li256ELb0ELb0ELb0ELb1EEENS1_29StaticPersistentTileSchedulerILb0EEEEEEEEEvNT_6ParamsE)
        /*04d0*/ 	.word	0x00000000


	//----- nvinfo : EIATTR_MIN_STACK_SIZE
	.align		4
.L_216:
        /*04d4*/ 	.byte	0x04, 0x12
        /*04d6*/ 	.short	(.L_218 - .L_217)
	.align		4
.L_217:
        /*04d8*/ 	.word	index@(_ZN7cutlass13device_kernelIN5flash11enable_sm90INS1_16FlashAttnFwdSm90INS1_25CollectiveMainloopFwdSm90ILi2EN4cute5tupleIJNS5_1CILi1EEES8_S8_EEENS6_IJNS7_ILi128EEENS7_ILi160EEENS7_ILi192EEEEEELi192ENS_12float_e4m3_tEfNS_4arch4Sm90ELb0ELb0ELb0ELb1ELb0ELb0ELb0ELb1ELb1ELb0ELb0ELb0EEENS1_21CollectiveEpilogueFwdINS6_IJSA_SC_SB_EEES9_NS_10bfloat16_tESG_Li256ELb1ELb0ELb0ELb1EEENS1_36VarlenDynamicPersistentTileSchedulerILi128ELi160ELi256ELi128ELb0ELb0ELb1ELb0ELb1ELb1EEEEEEEEEvNT_6ParamsE)
        /*04dc*/ 	.word	0x00000000


	//----- nvinfo : EIATTR_MIN_STACK_SIZE
	.align		4
.L_218:
        /*04e0*/ 	.byte	0x04, 0x12
        /*04e2*/ 	.short	(.L_220 - .L_219)
	.align		4
.L_219:
        /*04e4*/ 	.word	index@(_ZN7cutlass13device_kernelIN5flash11enable_sm90INS1_16FlashAttnFwdSm90INS1_25CollectiveMainloopFwdSm90ILi2EN4cute5tupleIJNS5_1CILi1EEES8_S8_EEENS6_IJNS7_ILi128EEENS7_ILi160EEENS7_ILi192EEEEEELi192ENS_12float_e4m3_tEfNS_4arch4Sm90ELb0ELb0ELb0ELb1ELb0ELb1ELb0ELb1ELb1ELb0ELb0ELb0EEENS1_21CollectiveEpilogueFwdINS6_IJSA_SC_SB_EEES9_NS_10bfloat16_tESG_Li256ELb1ELb0ELb0ELb1EEENS1_36VarlenDynamicPersistentTileSchedulerILi128ELi160ELi256ELi128ELb0ELb0ELb1ELb0ELb1ELb1EEEEEEEEEvNT_6ParamsE)
        /*04e8*/ 	.word	0x00000000


	//----- nvinfo : EIATTR_MIN_STACK_SIZE
	.align		4
.L_220:
        /*04ec*/ 	.byte	0x04, 0x12
        /*04ee*/ 	.short	(.L_222 - .L_221)
	.align		4
.L_221:
        /*04f0*/ 	.word	index@(_ZN7cutlass13device_kernelIN5flash11enable_sm90INS1_16FlashAttnFwdSm90INS1_25CollectiveMainloopFwdSm90ILi2EN4cute5tupleIJNS5_1CILi1EEES8_S8_EEENS6_IJNS7_ILi128EEENS7_ILi160EEENS7_ILi192EEEEEELi192ENS_12float_e4m3_tEfNS_4arch4Sm90ELb0ELb1ELb0ELb0ELb0ELb0ELb0ELb1ELb1ELb0ELb0ELb0EEENS1_21CollectiveEpilogueFwdINS6_IJSA_SC_SB_EEES9_NS_10bfloat16_tESG_Li256ELb0ELb0ELb0ELb1EEENS1_30DynamicPersistentTileSchedulerILi256ELi128ELb0ELb0ELb1EEEEEEEEEvNT_6ParamsE)
        /*04f4*/ 	.word	0x00000000


	//----- nvinfo : EIATTR_MIN_STACK_SIZE
	.align		4
.L_222:
        /*04f8*/ 	.byte	0x04, 0x12
        /*04fa*/ 	.short	(.L_224 - .L_223)
	.align		4
.L_223:
        /*04fc*/ 	.word	index@(_ZN7cutlass13device_kernelIN5flash11enable_sm90INS1_16FlashAttnFwdSm90INS1_25CollectiveMainloopFwdSm90ILi2EN4cute5tupleIJNS5_1CILi1EEES8_S8_EEENS6_IJNS7_ILi128EEENS7_ILi160EEENS7_ILi192EEEEEELi192ENS_12float_e4m3_tEfNS_4arch4Sm90ELb0ELb1ELb0ELb1ELb0ELb0ELb0ELb1ELb1ELb0ELb0ELb0EEENS1_21CollectiveEpilogueFwdINS6_IJSA_SC_SB_EEES9_NS_10bfloat16_tESG_Li256ELb1ELb0ELb0ELb1EEENS1_36VarlenDynamicPersistentTileSchedulerILi128ELi160ELi256ELi128ELb0ELb0ELb1ELb1ELb0ELb1EEEEEEEEEvNT_6ParamsE)
        /*0500*/ 	.word	0x00000000


	//----- nvinfo : EIATTR_MIN_STACK_SIZE
	.align		4
.L_224:
        /*0504*/ 	.byte	0x04, 0x12
        /*0506*/ 	.short	(.L_226 - .L_225)
	.align		4
.L_225:
        /*0508*/ 	.word	index@(_ZN7cutlass13device_kernelIN5flash11enable_sm90INS1_16FlashAttnFwdSm90INS1_25CollectiveMainloopFwdSm90ILi2EN4cute5tupleIJNS5_1CILi1EEES8_S8_EEENS6_IJNS7_ILi128EEENS7_ILi160EEENS7_ILi192EEEEEELi192ENS_12float_e4m3_tEfNS_4arch4Sm90ELb0ELb1ELb0ELb1ELb0ELb1ELb0ELb1ELb1ELb0ELb0ELb0EEENS1_21CollectiveEpilogueFwdINS6_IJSA_SC_SB_EEES9_NS_10bfloat16_tESG_Li256ELb1ELb0ELb0ELb1EEENS1_36VarlenDynamicPersistentTileSchedulerILi128ELi160ELi256ELi128ELb0ELb0ELb1ELb1ELb0ELb1EEEEEEEEEvNT_6ParamsE)
        /*050c*/ 	.word	0x00000000


	//----- nvinfo : EIATTR_MIN_STACK_SIZE
	.align		4
.L_226:
        /*0510*/ 	.byte	0x04, 0x12
        /*0512*/ 	.short	(.L_228 - .L_227)
	.align		4
.L_227:
        /*0514*/ 	.word	index@(_ZN7cutlass13device_kernelIN5flash11enable_sm90INS1_16FlashAttnFwdSm90INS1_25CollectiveMainloopFwdSm90ILi2EN4cute5tupleIJNS5_1CILi1EEES8_S8_EEENS6_IJNS7_ILi128EEENS7_ILi160EEENS7_ILi192EEEEEELi192ENS_12float_e4m3_tEfNS_4arch4Sm90ELb1ELb0ELb0ELb0ELb0ELb0ELb0ELb1ELb1ELb0ELb0ELb0EEENS1_21CollectiveEpilogueFwdINS6_IJSA_SC_SB_EEES9_NS_10bfloat16_tESG_Li256ELb0ELb0ELb0ELb1EEENS1_30DynamicPersistentTileSchedulerILi256ELi128ELb0ELb0ELb1EEEEEEEEEvNT_6ParamsE)
        /*0518*/ 	.word	0x00000000


	//----- nvinfo : EIATTR_MIN_STACK_SIZE
	.align		4
.L_228:
        /*051c*/ 	.byte	0x04, 0x12
        /*051e*/ 	.short	(.L_230 - .L_229)
	.align		4
.L_229:
        /*0520*/ 	.word	index@(_ZN7cutlass13device_kernelIN5flash11enable_sm90INS1_16FlashAttnFwdSm90INS1_25CollectiveMainloopFwdSm90ILi2EN4cute5tupleIJNS5_1CILi1EEES8_S8_EEENS6_IJNS7_ILi128EEENS7_ILi160EEENS7_ILi192EEEEEELi192ENS_12float_e4m3_tEfNS_4arch4Sm90ELb1ELb0ELb0ELb1ELb0ELb0ELb0ELb1ELb1ELb0ELb0ELb0EEENS1_21CollectiveEpilogueFwdINS6_IJSA_SC_SB_EEES9_NS_10bfloat16_tESG_Li256ELb1ELb0ELb0ELb1EEENS1_36VarlenDynamicPersistentTileSchedulerILi128ELi160ELi256ELi128ELb0ELb0ELb1ELb1ELb1ELb1EEEEEEEEEvNT_6ParamsE)
        /*0524*/ 	.word	0x00000000


	//----- nvinfo : EIATTR_MIN_STACK_SIZE
	.align		4
.L_230:
        /*0528*/ 	.byte	0x04, 0x12
        /*052a*/ 	.short	(.L_232 - .L_231)
	.align		4
.L_231:
        /*052c*/ 	.word	index@(_ZN7cutlass13device_kernelIN5flash11enable_sm90INS1_16FlashAttnFwdSm90INS1_25CollectiveMainloopFwdSm90ILi2EN4cute5tupleIJNS5_1CILi1EEES8_S8_EEENS6_IJNS7_ILi128EEENS7_ILi160EEENS7_ILi192EEEEEELi192ENS_12float_e4m3_tEfNS_4arch4Sm90ELb1ELb0ELb0ELb1ELb0ELb1ELb0ELb1ELb1ELb0ELb0ELb0EEENS1_21CollectiveEpilogueFwdINS6_IJSA_SC_SB_EEES9_NS_10bfloat16_tESG_Li256ELb1ELb0ELb0ELb1EEENS1_36VarlenDynamicPersistentTileSchedulerILi128ELi160ELi256ELi128ELb0ELb0ELb1ELb1ELb1ELb1EEEEEEEEEvNT_6ParamsE)
        /*0530*/ 	.word	0x00000000


	//----- nvinfo : EIATTR_MIN_STACK_SIZE
	.align		4
.L_232:
        /*0534*/ 	.byte	0x04, 0x12
        /*0536*/ 	.short	(.L_234 - .L_233)
	.align		4
.L_233:
        /*0538*/ 	.word	index@(_ZN7cutlass13device_kernelIN5flash11enable_sm90INS1_16FlashAttnFwdSm90INS1_25CollectiveMainloopFwdSm90ILi2EN4cute5tupleIJNS5_1CILi1EEES8_S8_EEENS6_IJNS7_ILi128EEENS7_ILi224EEESA_EEELi128ENS_12float_e4m3_tEfNS_4arch4Sm90ELb0ELb0ELb0ELb0ELb0ELb0ELb0ELb1ELb1ELb0ELb0ELb0EEENS1_21CollectiveEpilogueFwdINS6_IJSA_SA_SB_EEES9_NS_10bfloat16_tESF_Li256ELb0ELb0ELb0ELb1EEENS1_29StaticPersistentTileSchedulerILb0EEEEEEEEEvNT_6ParamsE)
        /*053c*/ 	.word	0x00000000


	//----- nvinfo : EIATTR_MIN_STACK_SIZE
	.align		4
.L_234:
        /*0540*/ 	.byte	0x04, 0x12
        /*0542*/ 	.short	(.L_236 - .L_235)
	.align		4
.L_235:
        /*0544*/ 	.word	index@(_ZN7cutlass13device_kernelIN5flash11enable_sm90INS1_16FlashAttnFwdSm90INS1_25CollectiveMainloopFwdSm90ILi2EN4cute5tupleIJNS5_1CILi1EEES8_S8_EEENS6_IJNS7_ILi128EEENS7_ILi224EEESA_EEELi128ENS_12float_e4m3_tEfNS_4arch4Sm90ELb0ELb0ELb0ELb1ELb0ELb0ELb0ELb1ELb1ELb0ELb0ELb0EEENS1_21CollectiveEpilogueFwdINS6_IJSA_SA_SB_EEES9_NS_10bfloat16_tESF_Li256ELb1ELb0ELb0ELb1EEENS1_36VarlenDynamicPersistentTileSchedulerILi128ELi224ELi256ELi128ELb0ELb0ELb1ELb0ELb1ELb1EEEEEEEEEvNT_6ParamsE)
        /*0548*/ 	.word	0x00000000


	//----- nvinfo : EIATTR_MIN_STACK_SIZE
	.align		4
.L_236:
        /*054c*/ 	.byte	0x04, 0x12
        /*054e*/ 	.short	(.L_238 - .L_237)
	.align		4
.L_237:
        /*0550*/ 	.word	index@(_ZN7cutlass13device_kernelIN5flash11enable_sm90INS1_16FlashAttnFwdSm90INS1_25CollectiveMainloopFwdSm90ILi2EN4cute5tupleIJNS5_1CILi1EEES8_S8_EEENS6_IJNS7_ILi128EEENS7_ILi224EEESA_EEELi128ENS_12float_e4m3_tEfNS_4arch4Sm90ELb0ELb0ELb0ELb1ELb0ELb1ELb0ELb1ELb1ELb0ELb0ELb0EEENS1_21CollectiveEpilogueFwdINS6_IJSA_SA_SB_EEES9_NS_10bfloat16_tESF_Li256ELb1ELb0ELb0ELb1EEENS1_36VarlenDynamicPersistentTileSchedulerILi128ELi224ELi256ELi128ELb0ELb0ELb1ELb0ELb1ELb1EEEEEEEEEvNT_6ParamsE)
        /*0554*/ 	.word	0x00000000


	//----- nvinfo : EIATTR_MIN_STACK_SIZE
	.align		4
.L_238:
        /*0558*/ 	.byte	0x04, 0x12
        /*055a*/ 	.short	(.L_240 - .L_239)
	.align		4
.L_239:
        /*055c*/ 	.word	index@(_ZN7cutlass13device_kernelIN5flash11enable_sm90INS1_16FlashAttnFwdSm90INS1_25CollectiveMainloopFwdSm90ILi2EN4cute5tupleIJNS5_1CILi1EEES8_S8_EEENS6_IJNS7_ILi128EEENS7_ILi224EEESA_EEELi128ENS_12float_e4m3_tEfNS_4arch4Sm90ELb0ELb1ELb0ELb0ELb0ELb0ELb0ELb1ELb1ELb0ELb0ELb0EEENS1_21CollectiveEpilogueFwdINS6_IJSA_SA_SB_EEES9_NS_10bfloat16_tESF_Li256ELb0ELb0ELb0ELb1EEENS1_30DynamicPersistentTileSchedulerILi256ELi128ELb0ELb0ELb1EEEEEEEEEvNT_6ParamsE)
        /*0560*/ 	.word	0x00000000


	//----- nvinfo : EIATTR_MIN_STACK_SIZE
	.align		4
.L_240:
        /*0564*/ 	.byte	0x04, 0x12
        /*0566*/ 	.short	(.L_242 - .L_241)
	.align		4
.L_241:
        /*0568*/ 	.word	index@(_ZN7cutlass13device_kernelIN5flash11enable_sm90INS1_16FlashAttnFwdSm90INS1_25CollectiveMainloopFwdSm90ILi2EN4cute5tupleIJNS5_1CILi1EEES8_S8_EEENS6_IJNS7_ILi128EEENS7_ILi224EEESA_EEELi128ENS_12float_e4m3_tEfNS_4arch4Sm90ELb0ELb1ELb0ELb1ELb0ELb0ELb0ELb1ELb1ELb0ELb0ELb0EEENS1_21CollectiveEpilogueFwdINS6_IJSA_SA_SB_EEES9_NS_10bfloat16_tESF_Li256ELb1ELb0ELb0ELb1EEENS1_36VarlenDynamicPersistentTileSchedulerILi128ELi224ELi256ELi128ELb0ELb0ELb1ELb1ELb0ELb1EEEEEEEEEvNT_6ParamsE)
        /*056c*/ 	.word	0x00000000


	//----- nvinfo : EIATTR_MIN_STACK_SIZE
	.align		4
.L_242:
        /*0570*/ 	.byte	0x04, 0x12
        /*0572*/ 	.short	(.L_244 - .L_243)
	.align		4
.L_243:
        /*0574*/ 	.word	index@(_ZN7cutlass13device_kernelIN5flash11enable_sm90INS1_16FlashAttnFwdSm90INS1_25CollectiveMainloopFwdSm90ILi2EN4cute5tupleIJNS5_1CILi1EEES8_S8_EEENS6_IJNS7_ILi128EEENS7_ILi224EEESA_EEELi128ENS_12float_e4m3_tEfNS_4arch4Sm90ELb0ELb1ELb0ELb1ELb0ELb1ELb0ELb1ELb1ELb0ELb0ELb0EEENS1_21CollectiveEpilogueFwdINS6_IJSA_SA_SB_EEES9_NS_10bfloat16_tESF_Li256ELb1ELb0ELb0ELb1EEENS1_36VarlenDynamicPersistentTileSchedulerILi128ELi224ELi256ELi128ELb0ELb0ELb1ELb1ELb0ELb1EEEEEEEEEvNT_6ParamsE)
        /*0578*/ 	.word	0x00000000


	//----- nvinfo : EIATTR_MIN_STACK_SIZE
	.align		4
.L_244:
        /*057c*/ 	.byte	0x04, 0x12
        /*057e*/ 	.short	(.L_246 - .L_245)
	.align		4
.L_245:
        /*0580*/ 	.word	index@(_ZN7cutlass13device_kernelIN5flash11enable_sm90INS1_16FlashAttnFwdSm90INS1_25CollectiveMainloopFwdSm90ILi2EN4cute5tupleIJNS5_1CILi1EEES8_S8_EEENS6_IJNS7_ILi128EEENS7_ILi224EEESA_EEELi128ENS_12float_e4m3_tEfNS_4arch4Sm90ELb1ELb0ELb0ELb0ELb0ELb0ELb0ELb1ELb1ELb0ELb0ELb0EEENS1_21CollectiveEpilogueFwdINS6_IJSA_SA_SB_EEES9_NS_10bfloat16_tESF_Li256ELb0ELb0ELb0ELb1EEENS1_30DynamicPersistentTileSchedulerILi256ELi128ELb0ELb0ELb1EEEEEEEEEvNT_6ParamsE)
        /*0584*/ 	.word	0x00000000


	//----- nvinfo : EIATTR_MIN_STACK_SIZE
	.align		4
.L_246:
        /*0588*/ 	.byte	0x04, 0x12
        /*058a*/ 	.short	(.L_248 - .L_247)
	.align		4
.L_247:
        /*058c*/ 	.word	index@(_ZN7cutlass13device_kernelIN5flash11enable_sm90INS1_16FlashAttnFwdSm90INS1_25CollectiveMainloopFwdSm90ILi2EN4cute5tupleIJNS5_1CILi1EEES8_S8_EEENS6_IJNS7_ILi128EEENS7_ILi224EEESA_EEELi128ENS_12float_e4m3_tEfNS_4arch4Sm90ELb1ELb0ELb0ELb1ELb0ELb0ELb0ELb1ELb1ELb0ELb0ELb0EEENS1_21CollectiveEpilogueFwdINS6_IJSA_SA_SB_EEES9_NS_10bfloat16_tESF_Li256ELb1ELb0ELb0ELb1EEENS1_36VarlenDynamicPersistentTileSchedulerILi128ELi224ELi256ELi128ELb0ELb0ELb1ELb1ELb1ELb1EEEEEEEEEvNT_6ParamsE)
        /*0590*/ 	.word	0x00000000


	//----- nvinfo : EIATTR_MIN_STACK_SIZE
	.align		4
.L_248:
        /*0594*/ 	.byte	0x04, 0x12
        /*0596*/ 	.short	(.L_250 - .L_249)
	.align		4
.L_249:
        /*0598*/ 	.word	index@(_ZN7cutlass13device_kernelIN5flash11enable_sm90INS1_16FlashAttnFwdSm90INS1_25CollectiveMainloopFwdSm90ILi2EN4cute5tupleIJNS5_1CILi1EEES8_S8_EEENS6_IJNS7_ILi128EEENS7_ILi224EEESA_EEELi128ENS_12float_e4m3_tEfNS_4arch4Sm90ELb1ELb0ELb0ELb1ELb0ELb1ELb0ELb1ELb1ELb0ELb0ELb0EEENS1_21CollectiveEpilogueFwdINS6_IJSA_SA_SB_EEES9_NS_10bfloat16_tESF_Li256ELb1ELb0ELb0ELb1EEENS1_36VarlenDynamicPersistentTileSchedulerILi128ELi224ELi256ELi128ELb0ELb0ELb1ELb1ELb1ELb1EEEEEEEEEvNT_6ParamsE)
        /*059c*/ 	.word	0x00000000


	//----- nvinfo : EIATTR_MIN_STACK_SIZE
	.align		4
.L_250:
        /*05a0*/ 	.byte	0x04, 0x12
        /*05a2*/ 	.short	(.L_252 - .L_251)
	.align		4
.L_251:
        /*05a4*/ 	.word	index@(_ZN7cutlass13device_kernelIN5flash11enable_sm90INS1_16FlashAttnFwdSm90INS1_25CollectiveMainloopFwdSm90ILi2EN4cute5tupleIJNS5_1CILi1EEES8_S8_EEENS6_IJNS7_ILi192EEENS7_ILi128EEENS7_ILi96EEEEEELi96ENS_12float_e4m3_tEfNS_4arch4Sm90ELb0ELb0ELb0ELb0ELb0ELb0ELb0ELb1ELb1ELb0ELb0ELb0EEENS1_21CollectiveEpilogueFwdINS6_IJSA_SC_SB_EEES9_NS_10bfloat16_tESG_Li384ELb0ELb0ELb0ELb1EEENS1_29StaticPersistentTileSchedulerILb0EEEEEEEEEvNT_6ParamsE)
        /*05a8*/ 	.word	0x00000000


	//----- nvinfo : EIATTR_MIN_STACK_SIZE
	.align		4
.L_252:
        /*05ac*/ 	.byte	0x04, 0x12
        /*05ae*/ 	.short	(.L_254 - .L_253)
	.align		4
.L_253:
        /*05b0*/ 	.word	index@(_ZN7cutlass13device_kernelIN5flash11enable_sm90INS1_16FlashAttnFwdSm90INS1_25CollectiveMainloopFwdSm90ILi2EN4cute5tupleIJNS5_1CILi1EEES8_S8_EEENS6_IJNS7_ILi192EEENS7_ILi128EEENS7_ILi96EEEEEELi96ENS_12float_e4m3_tEfNS_4arch4Sm90ELb0ELb0ELb0ELb1ELb0ELb0ELb0ELb1ELb1ELb0ELb0ELb0EEENS1_21CollectiveEpilogueFwdINS6_IJSA_SC_SB_EEES9_NS_10bfloat16_tESG_Li384ELb1ELb0ELb0ELb1EEENS1_36VarlenDynamicPersistentTileSchedulerILi192ELi128ELi384ELi128ELb0ELb0ELb1ELb0ELb1ELb1EEEEEEEEEvNT_6ParamsE)
        /*05b4*/ 	.word	0x00000000


	//----- nvinfo : EIATTR_MIN_STACK_SIZE
	.align		4
.L_254:
        /*05b8*/ 	.byte	0x04, 0x12
        /*05ba*/ 	.short	(.L_256 - .L_255)
	.align		4
.L_255:
        /*05bc*/ 	.word	index@(_ZN7cutlass13device_kernelIN5flash11enable_sm90INS1_16FlashAttnFwdSm90INS1_25CollectiveMainloopFwdSm90ILi2EN4cute5tupleIJNS5_1CILi1EEES8_S8_EEENS6_IJNS7_ILi192EEENS7_ILi128EEENS7_ILi96EEEEEELi96ENS_12float_e4m3_tEfNS_4arch4Sm90ELb0ELb0ELb0ELb1ELb0ELb1ELb0ELb1ELb1ELb0ELb0ELb0EEENS1_21CollectiveEpilogueFwdINS6_IJSA_SC_SB_EEES9_NS_10bfloat16_tESG_Li384ELb1ELb0ELb0ELb1EEENS1_36VarlenDynamicPersistentTileSchedulerILi192ELi128ELi384ELi128ELb0ELb0ELb1ELb0ELb1ELb1EEEEEEEEEvNT_6ParamsE)
        /*05c0*/ 	.word	0x00000000


	//----- nvinfo : EIATTR_MIN_STACK_SIZE
	.align		4
.L_256:
        /*05c4*/ 	.byte	0x04, 0x12
        /*05c6*/ 	.short	(.L_258 - .L_257)
	.align		4
.L_257:
        /*05c8*/ 	.word	index@(_ZN7cutlass13device_kernelIN5flash11enable_sm90INS1_16FlashAttnFwdSm90INS1_25CollectiveMainloopFwdSm90ILi2EN4cute5tupleIJNS5_1CILi1EEES8_S8_EEENS6_IJNS7_ILi192EEENS7_ILi128EEENS7_ILi96EEEEEELi96ENS_12float_e4m3_tEfNS_4arch4Sm90ELb0ELb1ELb0ELb0ELb0ELb0ELb0ELb1ELb1ELb0ELb0ELb0EEENS1_21CollectiveEpilogueFwdINS6_IJSA_SC_SB_EEES9_NS_10bfloat16_tESG_Li384ELb0ELb0ELb0ELb1EEENS1_30DynamicPersistentTileSchedulerILi384ELi128ELb0ELb0ELb1EEEEEEEEEvNT_6ParamsE)
        /*05cc*/ 	.word	0x00000000


	//----- nvinfo : EIATTR_MIN_STACK_SIZE
	.align		4
.L_258:
        /*05d0*/ 	.byte	0x04, 0x12
        /*05d2*/ 	.short	(.L_260 - .L_259)
	.align		4
.L_259:
        /*05d4*/ 	.word	index@(_ZN7cutlass13device_kernelIN5flash11enable_sm90INS1_16FlashAttnFwdSm90INS1_25CollectiveMainloopFwdSm90ILi2EN4cute5tupleIJNS5_1CILi1EEES8_S8_EEENS6_IJNS7_ILi192EEENS7_ILi128EEENS7_ILi96EEEEEELi96ENS_12float_e4m3_tEfNS_4arch4Sm90ELb0ELb1ELb0ELb1ELb0ELb0ELb0ELb1ELb1ELb0ELb0ELb0EEENS1_21CollectiveEpilogueFwdINS6_IJSA_SC_SB_EEES9_NS_10bfloat16_tESG_Li384ELb1ELb0ELb0ELb1EEENS1_36VarlenDynamicPersistentTileSchedulerILi192ELi128ELi384ELi128ELb0ELb0ELb1ELb1ELb0ELb1EEEEEEEEEvNT_6ParamsE)
        /*05d8*/ 	.word	0x00000000


	//----- nvinfo : EIATTR_MIN_STACK_SIZE
	.align		4
.L_260:
        /*05dc*/ 	.byte	0x04, 0x12
        /*05de*/ 	.short	(.L_262 - .L_261)
	.align		4
.L_261:
        /*05e0*/ 	.word	index@(_ZN7cutlass13device_kernelIN5flash11enable_sm90INS1_16FlashAttnFwdSm90INS1_25CollectiveMainloopFwdSm90ILi2EN4cute5tupleIJNS5_1CILi1EEES8_S8_EEENS6_IJNS7_ILi192EEENS7_ILi128EEENS7_ILi96EEEEEELi96ENS_12float_e4m3_tEfNS_4arch4Sm90ELb0ELb1ELb0ELb1ELb0ELb1ELb0ELb1ELb1ELb0ELb0ELb0EEENS1_21CollectiveEpilogueFwdINS6_IJSA_SC_SB_EEES9_NS_10bfloat16_tESG_Li384ELb1ELb0ELb0ELb1EEENS1_36VarlenDynamicPersistentTileSchedulerILi192ELi128ELi384ELi128ELb0ELb0ELb1ELb1ELb0ELb1EEEEEEEEEvNT_6ParamsE)
        /*05e4*/ 	.word	0x00000000


	//----- nvinfo : EIATTR_MIN_STACK_SIZE
	.align		4
.L_262:
        /*05e8*/ 	.byte	0x04, 0x12
        /*05ea*/ 	.short	(.L_264 - .L_263)
	.align		4
.L_263:
        /*05ec*/ 	.word	index@(_ZN7cutlass13device_kernelIN5flash11enable_sm90INS1_16FlashAttnFwdSm90INS1_25CollectiveMainloopFwdSm90ILi2EN4cute5tupleIJNS5_1CILi1EEES8_S8_EEENS6_IJNS7_ILi192EEENS7_ILi128EEENS7_ILi96EEEEEELi96ENS_12float_e4m3_tEfNS_4arch4Sm90ELb1ELb0ELb0ELb0ELb0ELb0ELb0ELb1ELb1ELb0ELb0ELb0EEENS1_21CollectiveEpilogueFwdINS6_IJSA_SC_SB_EEES9_NS_10bfloat16_tESG_Li384ELb0ELb0ELb0ELb1EEENS1_30DynamicPersistentTileSchedulerILi384ELi128ELb0ELb0ELb1EEEEEEEEEvNT_6ParamsE)
        /*05f0*/ 	.word	0x00000000


	//----- nvinfo : EIATTR_MIN_STACK_SIZE
	.align		4
.L_264:
        /*05f4*/ 	.byte	0x04, 0x12
        /*05f6*/ 	.short	(.L_266 - .L_265)
	.align		4
.L_265:
        /*05f8*/ 	.word	index@(_ZN7cutlass13device_kernelIN5flash11enable_sm90INS1_16FlashAttnFwdSm90INS1_25CollectiveMainloopFwdSm90ILi2EN4cute5tupleIJNS5_1CILi1EEES8_S8_EEENS6_IJNS7_ILi192EEENS7_ILi128EEENS7_ILi96EEEEEELi96ENS_12float_e4m3_tEfNS_4arch4Sm90ELb1ELb0ELb0ELb1ELb0ELb0ELb0ELb1ELb1ELb0ELb0ELb0EEENS1_21CollectiveEpilogueFwdINS6_IJSA_SC_SB_EEES9_NS_10bfloat16_tESG_Li384ELb1ELb0ELb0ELb1EEENS1_36VarlenDynamicPersistentTileSchedulerILi192ELi128ELi384ELi128ELb0ELb0ELb1ELb1ELb1ELb1EEEEEEEEEvNT_6ParamsE)
        /*05fc*/ 	.word	0x00000000


	//----- nvinfo : EIATTR_MIN_STACK_SIZE
	.align		4
.L_266:
        /*0600*/ 	.byte	0x04, 0x12
        /*0602*/ 	.short	(.L_268 - .L_267)
	.align		4
.L_267:
        /*0604*/ 	.word	index@(_ZN7cutlass13device_kernelIN5flash11enable_sm90INS1_16FlashAttnFwdSm90INS1_25CollectiveMainloopFwdSm90ILi2EN4cute5tupleIJNS5_1CILi1EEES8_S8_EEENS6_IJNS7_ILi192EEENS7_ILi128EEENS7_ILi96EEEEEELi96ENS_12float_e4m3_tEfNS_4arch4Sm90ELb1ELb0ELb0ELb1ELb0ELb1ELb0ELb1ELb1ELb0ELb0ELb0EEENS1_21CollectiveEpilogueFwdINS6_IJSA_SC_SB_EEES9_NS_10bfloat16_tESG_Li384ELb1ELb0ELb0ELb1EEENS1_36VarlenDynamicPersistentTileSchedulerILi192ELi128ELi384ELi128ELb0ELb0ELb1ELb1ELb1ELb1EEEEEEEEEvNT_6ParamsE)
        /*0608*/ 	.word	0x00000000


	//----- nvinfo : EIATTR_MIN_STACK_SIZE
	.align		4
.L_268:
        /*060c*/ 	.byte	0x04, 0x12
        /*060e*/ 	.short	(.L_270 - .L_269)
	.align		4
.L_269:
        /*0610*/ 	.word	index@(_ZN7cutlass13device_kernelIN5flash11enable_sm90INS1_16FlashAttnFwdSm90INS1_25CollectiveMainloopFwdSm90ILi2EN4cute5tupleIJNS5_1CILi1EEES8_S8_EEENS6_IJNS7_ILi192EEENS7_ILi160EEENS7_ILi64EEEEEELi64ENS_12float_e4m3_tEfNS_4arch4Sm90ELb0ELb0ELb0ELb0ELb0ELb0ELb0ELb1ELb1ELb0ELb0ELb0EEENS1_21CollectiveEpilogueFwdINS6_IJSA_SC_SB_EEES9_NS_10bfloat16_tESG_Li384ELb0ELb0ELb0ELb1EEENS1_29StaticPersistentTileSchedulerILb0EEEEEEEEEvNT_6ParamsE)
        /*0614*/ 	.word	0x00000000


	//----- nvinfo : EIATTR_MIN_STACK_SIZE
	.align		4
.L_270:
        /*0618*/ 	.byte	0x04, 0x12
        /*061a*/ 	.short	(.L_272 - .L_271)
	.align		4
.L_271:
        /*061c*/ 	.word	index@(_ZN7cutlass13device_kernelIN5flash11enable_sm90INS1_16FlashAttnFwdSm90INS1_25CollectiveMainloopFwdSm90ILi2EN4cute5tupleIJNS5_1CILi1EEES8_S8_EEENS6_IJNS7_ILi192EEENS7_ILi160EEENS7_ILi64EEEEEELi64ENS_12float_e4m3_tEfNS_4arch4Sm90ELb0ELb0ELb0ELb1ELb0ELb0ELb0ELb1ELb1ELb0ELb0ELb0EEENS1_21CollectiveEpilogueFwdINS6_IJSA_SC_SB_EEES9_NS_10bfloat16_tESG_Li384ELb1ELb0ELb0ELb1EEENS1_36VarlenDynamicPersistentTileSchedulerILi192ELi160ELi384ELi128ELb0ELb0ELb1ELb0ELb1ELb1EEEEEEEEEvNT_6ParamsE)
        /*0620*/ 	.word	0x00000000


	//----- nvinfo : EIATTR_MIN_STACK_SIZE
	.align		4
.L_272:
        /*0624*/ 	.byte	0x04, 0x12
        /*0626*/ 	.short	(.L_274 - .L_273)
	.align		4
.L_273:
        /*0628*/ 	.word	index@(_ZN7cutlass13device_kernelIN5flash11enable_sm90INS1_16FlashAttnFwdSm90INS1_25CollectiveMainloopFwdSm90ILi2EN4cute5tupleIJNS5_1CILi1EEES8_S8_EEENS6_IJNS7_ILi192EEENS7_ILi160EEENS7_ILi64EEEEEELi64ENS_12float_e4m3_tEfNS_4arch4Sm90ELb0ELb0ELb0ELb1ELb0ELb1ELb0ELb1ELb1ELb0ELb0ELb0EEENS1_21CollectiveEpilogueFwdINS6_IJSA_SC_SB_EEES9_NS_10bfloat16_tESG_Li384ELb1ELb0ELb0ELb1EEENS1_36VarlenDynamicPersistentTileSchedulerILi192ELi160ELi384ELi128ELb0ELb0ELb1ELb0ELb1ELb1EEEEEEEEEvNT_6ParamsE)
        /*062c*/ 	.word	0x00000000


	//----- nvinfo : EIATTR_MIN_STACK_SIZE
	.align		4
.L_274:
        /*0630*/ 	.byte	0x04, 0x12
        /*0632*/ 	.short	(.L_276 - .L_275)
	.align		4
.L_275:
        /*0634*/ 	.word	index@(_ZN7cutlass13device_kernelIN5flash11enable_sm90INS1_16FlashAttnFwdSm90INS1_25CollectiveMainloopFwdSm90ILi2EN4cute5tupleIJNS5_1CILi1EEES8_S8_EEENS6_IJNS7_ILi192EEENS7_ILi160EEENS7_ILi64EEEEEELi64ENS_12float_e4m3_tEfNS_4arch4Sm90ELb0ELb1ELb0ELb0ELb0ELb0ELb0ELb1ELb1ELb0ELb0ELb0EEENS1_21CollectiveEpilogueFwdINS6_IJSA_SC_SB_EEES9_NS_10bfloat16_tESG_Li384ELb0ELb0ELb0ELb1EEENS1_30DynamicPersistentTileSchedulerILi384ELi128ELb0ELb0ELb1EEEEEEEEEvNT_6ParamsE)
        /*0638*/ 	.word	0x00000000


	//----- nvinfo : EIATTR_MIN_STACK_SIZE
	.align		4
.L_276:
        /*063c*/ 	.byte	0x04, 0x12
        /*063e*/ 	.short	(.L_278 - .L_277)
	.align		4
.L_277:
        /*0640*/ 	.word	index@(_ZN7cutlass13device_kernelIN5flash11enable_sm90INS1_16FlashAttnFwdSm90INS1_25CollectiveMainloopFwdSm90ILi2EN4cute5tupleIJNS5_1CILi1EEES8_S8_EEENS6_IJNS7_ILi192EEENS7_ILi160EEENS7_ILi64EEEEEELi64ENS_12float_e4m3_tEfNS_4arch4Sm90ELb0ELb1ELb0ELb1ELb0ELb0ELb0ELb1ELb1ELb0ELb0ELb0EEENS1_21CollectiveEpilogueFwdINS6_IJSA_SC_SB_EEES9_NS_10bfloat16_tESG_Li384ELb1ELb0ELb0ELb1EEENS1_36VarlenDynamicPersistentTileSchedulerILi192ELi160ELi384ELi128ELb0ELb0ELb1ELb1ELb0ELb1EEEEEEEEEvNT_6ParamsE)
        /*0644*/ 	.word	0x00000000


	//----- nvinfo : EIATTR_MIN_STACK_SIZE
	.align		4
.L_278:
        /*0648*/ 	.byte	0x04, 0x12
        /*064a*/ 	.short	(.L_280 - .L_279)
	.align		4
.L_279:
        /*064c*/ 	.word	index@(_ZN7cutlass13device_kernelIN5flash11enable_sm90INS1_16FlashAttnFwdSm90INS1_25CollectiveMainloopFwdSm90ILi2EN4cute5tupleIJNS5_1CILi1EEES8_S8_EEENS6_IJNS7_ILi192EEENS7_ILi160EEENS7_ILi64EEEEEELi64ENS_12float_e4m3_tEfNS_4arch4Sm90ELb0ELb1ELb0ELb1ELb0ELb1ELb0ELb1ELb1ELb0ELb0ELb0EEENS1_21CollectiveEpilogueFwdINS6_IJSA_SC_SB_EEES9_NS_10bfloat16_tESG_Li384ELb1ELb0ELb0ELb1EEENS1_36VarlenDynamicPersistentTileSchedulerILi192ELi160ELi384ELi128ELb0ELb0ELb1ELb1ELb0ELb1EEEEEEEEEvNT_6ParamsE)
        /*0650*/ 	.word	0x00000000


	//----- nvinfo : EIATTR_MIN_STACK_SIZE
	.align		4
.L_280:
        /*0654*/ 	.byte	0x04, 0x12
        /*0656*/ 	.short	(.L_282 - .L_281)
	.align		4
.L_281:
        /*0658*/ 	.word	index@(_ZN7cutlass13device_kernelIN5flash11enable_sm90INS1_16FlashAttnFwdSm90INS1_25CollectiveMainloopFwdSm90ILi2EN4cute5tupleIJNS5_1CILi1EEES8_S8_EEENS6_IJNS7_ILi192EEENS7_ILi160EEENS7_ILi64EEEEEELi64ENS_12float_e4m3_tEfNS_4arch4Sm90ELb1ELb0ELb0ELb0ELb0ELb0ELb0ELb1ELb1ELb0ELb0ELb0EEENS1_21CollectiveEpilogueFwdINS6_IJSA_SC_SB_EEES9_NS_10bfloat16_tESG_Li384ELb0ELb0ELb0ELb1EEENS1_30DynamicPersistentTileSchedulerILi384ELi128ELb0ELb0ELb1EEEEEEEEEvNT_6ParamsE)
        /*065c*/ 	.word	0x00000000


	//----- nvinfo : EIATTR_MIN_STACK_SIZE
	.align		4
.L_282:
        /*0660*/ 	.byte	0x04, 0x12
        /*0662*/ 	.short	(.L_284 - .L_283)
	.align		4
.L_283:
        /*0664*/ 	.word	index@(_ZN7cutlass13device_kernelIN5flash11enable_sm90INS1_16FlashAttnFwdSm90INS1_25CollectiveMainloopFwdSm90ILi2EN4cute5tupleIJNS5_1CILi1EEES8_S8_EEENS6_IJNS7_ILi192EEENS7_ILi160EEENS7_ILi64EEEEEELi64ENS_12float_e4m3_tEfNS_4arch4Sm90ELb1ELb0ELb0ELb1ELb0ELb0ELb0ELb1ELb1ELb0ELb0ELb0EEENS1_21CollectiveEpilogueFwdINS6_IJSA_SC_SB_EEES9_NS_10bfloat16_tESG_Li384ELb1ELb0ELb0ELb1EEENS1_36VarlenDynamicPersistentTileSchedulerILi192ELi160ELi384ELi128ELb0ELb0ELb1ELb1ELb1ELb1EEEEEEEEEvNT_6ParamsE)
        /*0668*/ 	.word	0x00000000


	//----- nvinfo : EIATTR_MIN_STACK_SIZE
	.align		4
.L_284:
        /*066c*/ 	.byte	0x04, 0x12
        /*066e*/ 	.short	(.L_286 - .L_285)
	.align		4
.L_285:
        /*0670*/ 	.word	index@(_ZN7cutlass13device_kernelIN5flash11enable_sm90INS1_16FlashAttnFwdSm90INS1_25CollectiveMainloopFwdSm90ILi2EN4cute5tupleIJNS5_1CILi1EEES8_S8_EEENS6_IJNS7_ILi192EEENS7_ILi160EEENS7_ILi64EEEEEELi64ENS_12float_e4m3_tEfNS_4arch4Sm90ELb1ELb0ELb0ELb1ELb0ELb1ELb0ELb1ELb1ELb0ELb0ELb0EEENS1_21CollectiveEpilogueFwdINS6_IJSA_SC_SB_EEES9_NS_10bfloat16_tESG_Li384ELb1ELb0ELb0ELb1EEENS1_36VarlenDynamicPersistentTileSchedulerILi192ELi160ELi384ELi128ELb0ELb0ELb1ELb1ELb1ELb1EEEEEEEEEvNT_6ParamsE)
        /*0674*/ 	.word	0x00000000
.L_286:


//--------------------- .nv.compat                --------------------------
	.section	.nv.compat,"",@"SHT_CUDA_COMPAT_INFO"
	.align	4
        /*0000*/ 	.byte	0x02, 0x09, 0x01, 0x00, 0x02, 0x02, 0x01, 0x00, 0x02, 0x05, 0x05, 0x00, 0x03, 0x07, 0x01, 0x01
        /*0010*/ 	.byte	0x02, 0x03, 0x00, 0x00, 0x02, 0x06, 0x01, 0x00, 0x04, 0x0b, 0x08, 0x00, 0x00, 0x00, 0x00, 0x00
        /*0020*/ 	.byte	0x00, 0x00, 0x00, 0x00


//--------------------- .nv.info._ZN7cutlass13device_kernelIN5flash11enable_sm90INS1_16FlashAttnFwdSm90INS1_25CollectiveMainloopFwdSm90ILi2EN4cute5tupleIJNS5_1CILi1EEES8_S8_EEENS6_IJNS7_ILi128EEESA_NS7_ILi256EEEEEELi256ENS_12float_e4m3_tEfNS_4arch4Sm90ELb0ELb0ELb0ELb0ELb0ELb0ELb0ELb1ELb1ELb0ELb0ELb0EEENS1_21CollectiveEpilogueFwdINS6_IJSA_SB_SA_EEES9_NS_10bfloat16_tESF_Li256ELb0ELb0ELb0ELb1EEENS1_29StaticPersistentTileSchedulerILb0EEEEEEEEEvNT_6ParamsE --------------------------
	.section	.nv.info._ZN7cutlass13device_kernelIN5flash11enable_sm90INS1_16FlashAttnFwdSm90INS1_25CollectiveMainloopFwdSm90ILi2EN4cute5tupleIJNS5_1CILi1EEES8_S8_EEENS6_IJNS7_ILi128EEESA_NS7_ILi256EEEEEELi256ENS_12float_e4m3_tEfNS_4arch4Sm90ELb0ELb0ELb0ELb0ELb0ELb0ELb0ELb1ELb1ELb0ELb0ELb0EEENS1_21CollectiveEpilogueFwdINS6_IJSA_SB_SA_EEES9_NS_10bfloat16_tESF_Li256ELb0ELb0ELb0ELb1EEENS1_29StaticPersistentTileSchedulerILb0EEEEEEEEEvNT_6ParamsE,"",@"SHT_CUDA_INFO"
	.sectionflags	@""
	.align	4


	//----- nvinfo : EIATTR_CUDA_API_VERSION
	.align		4
        /*0000*/ 	.byte	0x04, 0x37
        /*0002*/ 	.short	(.L_288 - .L_287)
.L_287:
        /*0004*/ 	.word	0x00000082


	//----- nvinfo : EIATTR_KPARAM_INFO
	.align		4
.L_288:
        /*0008*/ 	.byte	0x04, 0x17
        /*000a*/ 	.short	(.L_290 - .L_289)
.L_289:
        /*000c*/ 	.word	0x00000000
        /*0010*/ 	.short	0x0000
        /*0012*/ 	.short	0x0000
        /*0014*/ 	.byte	0x00, 0xf0, 0x01, 0x2e


	//----- nvinfo : EIATTR_SPARSE_MMA_MASK
	.align		4
.L_290:
        /*0018*/ 	.byte	0x03, 0x50
        /*001a*/ 	.short	0x0000


	//----- nvinfo : EIATTR_MAXREG_COUNT
	.align		4
        /*001c*/ 	.byte	0x03, 0x1b
        /*001e*/ 	.short	0x00a8


	//----- nvinfo : EIATTR_MERCURY_ISA_VERSION
	.align		4
        /*0020*/ 	.byte	0x03, 0x5f
        /*0022*/ 	.short	0x0101


	//----- nvinfo : EIATTR_VRC_CTA_INIT_COUNT
	.align		4
        /*0024*/ 	.byte	0x02, 0x4a
	.zero		1
	.zero		1


	//----- nvinfo : EIATTR_EXIT_INSTR_OFFSETS
	.align		4
        /*0028*/ 	.byte	0x04, 0x1c
        /*002a*/ 	.short	(.L_292 - .L_291)


	//   ....[0]....
.L_291:
        /*002c*/ 	.word	0x00000010


	//----- nvinfo : EIATTR_MAX_THREADS
	.align		4
.L_292:
        /*0030*/ 	.byte	0x04, 0x05
        /*0032*/ 	.short	(.L_294 - .L_293)
.L_293:
        /*0034*/ 	.word	0x00000180
        /*0038*/ 	.word	0x00000001
        /*003c*/ 	.word	0x00000001


	//----- nvinfo : EIATTR_CBANK_PARAM_SIZE
	.align		4
.L_294:
        /*0040*/ 	.byte	0x03, 0x19
        /*0042*/ 	.short	0x0b80


	//----- nvinfo : EIATTR_PARAM_CBANK
	.align		4
        /*0044*/ 	.byte	0x04, 0x0a
        /*0046*/ 	.short	(.L_296 - .L_295)
	.align		4
.L_295:
        /*0048*/ 	.word	index@(.nv.constant0._ZN7cutlass13device_kernelIN5flash11enable_sm90INS1_16FlashAttnFwdSm90INS1_25CollectiveMainloopFwdSm90ILi2EN4cute5tupleIJNS5_1CILi1EEES8_S8_EEENS6_IJNS7_ILi128EEESA_NS7_ILi256EEEEEELi256ENS_12float_e4m3_tEfNS_4arch4Sm90ELb0ELb0ELb0ELb0ELb0ELb0ELb0ELb1ELb1ELb0ELb0ELb0EEENS1_21CollectiveEpilogueFwdINS6_IJSA_SB_SA_EEES9_NS_10bfloat16_tESF_Li256ELb0ELb0ELb0ELb1EEENS1_29StaticPersistentTileSchedulerILb0EEEEEEEEEvNT_6ParamsE)
        /*004c*/ 	.short	0x0380
        /*004e*/ 	.short	0x0b80


	//----- nvinfo : EIATTR_SW_WAR
	.align		4
.L_296:
        /*0050*/ 	.byte	0x04, 0x36
        /*0052*/ 	.short	(.L_298 - .L_297)
.L_297:
        /*0054*/ 	.word	0x00000008
.L_298:


//--------------------- .nv.info._ZN7cutlass13device_kernelIN5flash11enable_sm90INS1_16FlashAttnFwdSm90INS1_25CollectiveMainloopFwdSm90ILi2EN4cute5tupleIJNS5_1CILi1EEES8_S8_EEENS6_IJNS7_ILi128EEESA_NS7_ILi256EEEEEELi256ENS_12float_e4m3_tEfNS_4arch4Sm90ELb0ELb0ELb0ELb1ELb0ELb0ELb0ELb1ELb1ELb0ELb0ELb0EEENS1_21CollectiveEpilogueFwdINS6_IJSA_SB_SA_EEES9_NS_10bfloat16_tESF_Li256ELb1ELb0ELb0ELb1EEENS1_36VarlenDynamicPersistentTileSchedulerILi128ELi128ELi256ELi128ELb0ELb0ELb1ELb0ELb1ELb1EEEEEEEEEvNT_6ParamsE --------------------------
	.section	.nv.info._ZN7cutlass13device_kernelIN5flash11enable_sm90INS1_16FlashAttnFwdSm90INS1_25CollectiveMainloopFwdSm90ILi2EN4cute5tupleIJNS5_1CILi1EEES8_S8_EEENS6_IJNS7_ILi128EEESA_NS7_ILi256EEEEEELi256ENS_12float_e4m3_tEfNS_4arch4Sm90ELb0ELb0ELb0ELb1ELb0ELb0ELb0ELb1ELb1ELb0ELb0ELb0EEENS1_21CollectiveEpilogueFwdINS6_IJSA_SB_SA_EEES9_NS_10bfloat16_tESF_Li256ELb1ELb0ELb0ELb1EEENS1_36VarlenDynamicPersistentTileSchedulerILi128ELi128ELi256ELi128ELb0ELb0ELb1ELb0ELb1ELb1EEEEEEEEEvNT_6ParamsE,"",@"SHT_CUDA_INFO"
	.sectionflags	@""
	.align	4


	//----- nvinfo : EIATTR_CUDA_API_VERSION
	.align		4
        /*0000*/ 	.byte	0x04, 0x37
        /*0002*/ 	.short	(.L_300 - .L_299)
.L_299:
        /*0004*/ 	.word	0x00000082


	//----- nvinfo : EIATTR_KPARAM_INFO
	.align		4
.L_300:
        /*0008*/ 	.byte	0x04, 0x17
        /*000a*/ 	.short	(.L_302 - .L_301)
.L_301:
        /*000c*/ 	.word	0x00000000
        /*0010*/ 	.short	0x0000
        /*0012*/ 	.short	0x0000
        /*0014*/ 	.byte	0x00, 0xf0, 0x01, 0x28


	//----- nvinfo : EIATTR_SPARSE_MMA_MASK
	.align		4
.L_302:
        /*0018*/ 	.byte	0x03, 0x50
        /*001a*/ 	.short	0x0000


	//----- nvinfo : EIATTR_MAXREG_COUNT
	.align		4
        /*001c*/ 	.byte	0x03, 0x1b
        /*001e*/ 	.short	0x00a8


	//----- nvinfo : EIATTR_MERCURY_ISA_VERSION
	.align		4
        /*0020*/ 	.byte	0x03, 0x5f
        /*0022*/ 	.short	0x0101


	//----- nvinfo : EIATTR_VRC_CTA_INIT_COUNT
	.align		4
        /*0024*/ 	.byte	0x02, 0x4a
	.zero		1
	.zero		1


	//----- nvinfo : EIATTR_EXIT_INSTR_OFFSETS
	.align		4
        /*0028*/ 	.byte	0x04, 0x1c
        /*002a*/ 	.short	(.L_304 - .L_303)


	//   ....[0]....
.L_303:
        /*002c*/ 	.word	0x00000010


	//----- nvinfo : EIATTR_MAX_THREADS
	.align		4
.L_304:
        /*0030*/ 	.byte	0x04, 0x05
        /*0032*/ 	.short	(.L_306 - .L_305)
.L_305:
        /*0034*/ 	.word	0x00000180
        /*0038*/ 	.word	0x00000001
        /*003c*/ 	.word	0x00000001


	//----- nvinfo : EIATTR_CBANK_PARAM_SIZE
	.align		4
.L_306:
        /*0040*/ 	.byte	0x03, 0x19
        /*0042*/ 	.short	0x0a00


	//----- nvinfo : EIATTR_PARAM_CBANK
	.align		4
        /*0044*/ 	.byte	0x04, 0x0a
        /*0046*/ 	.short	(.L_308 - .L_307)
	.align		4
.L_307:
        /*0048*/ 	.word	index@(.nv.constant0._ZN7cutlass13device_kernelIN5flash11enable_sm90INS1_16FlashAttnFwdSm90INS1_25CollectiveMainloopFwdSm90ILi2EN4cute5tupleIJNS5_1CILi1EEES8_S8_EEENS6_IJNS7_ILi128EEESA_NS7_ILi256EEEEEELi256ENS_12float_e4m3_tEfNS_4arch4Sm90ELb0ELb0ELb0ELb1ELb0ELb0ELb0ELb1ELb1ELb0ELb0ELb0EEENS1_21CollectiveEpilogueFwdINS6_IJSA_SB_SA_EEES9_NS_10bfloat16_tESF_Li256ELb1ELb0ELb0ELb1EEENS1_36VarlenDynamicPersistentTileSchedulerILi128ELi128ELi256ELi128ELb0ELb0ELb1ELb0ELb1ELb1EEEEEEEEEvNT_6ParamsE)
        /*004c*/ 	.short	0x0380
        /*004e*/ 	.short	0x0a00


	//----- nvinfo : EIATTR_SW_WAR
	.align		4
.L_308:
        /*0050*/ 	.byte	0x04, 0x36
        /*0052*/ 	.short	(.L_310 - .L_309)
.L_309:
        /*0054*/ 	.word	0x00000008
.L_310:


//--------------------- .nv.info._ZN7cutlass13device_kernelIN5flash11enable_sm90INS1_16FlashAttnFwdSm90INS1_25CollectiveMainloopFwdSm90ILi2EN4cute5tupleIJNS5_1CILi1EEES8_S8_EEENS6_IJNS7_ILi128EEESA_NS7_ILi256EEEEEELi256ENS_12float_e4m3_tEfNS_4arch4Sm90ELb0ELb0ELb0ELb1ELb0ELb1ELb0ELb1ELb1ELb0ELb0ELb0EEENS1_21CollectiveEpilogueFwdINS6_IJSA_SB_SA_EEES9_NS_10bfloat16_tESF_Li256ELb1ELb0ELb0ELb1EEENS1_36VarlenDynamicPersistentTileSchedulerILi128ELi128ELi256ELi128ELb0ELb0ELb1ELb0ELb1ELb1EEEEEEEEEvNT_6ParamsE --------------------------
	.section	.nv.info._ZN7cutlass13device_kernelIN5flash11enable_sm90INS1_16FlashAttnFwdSm90INS1_25CollectiveMainloopFwdSm90ILi2EN4cute5tupleIJNS5_1CILi1EEES8_S8_EEENS6_IJNS7_ILi128EEESA_NS7_ILi256EEEEEELi256ENS_12float_e4m3_tEfNS_4arch4Sm90ELb0ELb0ELb0ELb1ELb0ELb1ELb0ELb1ELb1ELb0ELb0ELb0EEENS1_21CollectiveEpilogueFwdINS6_IJSA_SB_SA_EEES9_NS_10bfloat16_tESF_Li256ELb1ELb0ELb0ELb1EEENS1_36VarlenDynamicPersistentTileSchedulerILi128ELi128ELi256ELi128ELb0ELb0ELb1ELb0ELb1ELb1EEEEEEEEEvNT_6ParamsE,"",@"SHT_CUDA_INFO"
	.sectionflags	@""
	.align	4


	//----- nvinfo : EIATTR_CUDA_API_VERSION
	.align		4
        /*0000*/ 	.byte	0x04, 0x37
        /*0002*/ 	.short	(.L_312 - .L_311)
.L_311:
        /*0004*/ 	.word	0x00000082


	//----- nvinfo : EIATTR_KPARAM_INFO
	.align		4
.L_312:
        /*0008*/ 	.byte	0x04, 0x17
        /*000a*/ 	.short	(.L_314 - .L_313)
.L_313:
        /*000c*/ 	.word	0x00000000
        /*0010*/ 	.short	0x0000
        /*0012*/ 	.short	0x0000
        /*0014*/ 	.byte	0x00, 0xf0, 0x01, 0x28


	//----- nvinfo : EIATTR_SPARSE_MMA_MASK
	.align		4
.L_314:
        /*0018*/ 	.byte	0x03, 0x50
        /*001a*/ 	.short	0x0000


	//----- nvinfo : EIATTR_MAXREG_COUNT
	.align		4
        /*001c*/ 	.byte	0x03, 0x1b
        /*001e*/ 	.short	0x00a8


	//----- nvinfo : EIATTR_MERCURY_ISA_VERSION
	.align		4
        /*0020*/ 	.byte	0x03, 0x5f
        /*0022*/ 	.short	0x0101


	//----- nvinfo : EIATTR_VRC_CTA_INIT_COUNT
	.align		4
        /*0024*/ 	.byte	0x02, 0x4a
	.zero		1
	.zero		1


	//----- nvinfo : EIATTR_EXIT_INSTR_OFFSETS
	.align		4
        /*0028*/ 	.byte	0x04, 0x1c
        /*002a*/ 	.short	(.L_316 - .L_315)


	//   ....[0]....
.L_315:
        /*002c*/ 	.word	0x00000010


	//----- nvinfo : EIATTR_MAX_THREADS
	.align		4
.L_316:
        /*0030*/ 	.byte	0x04, 0x05
        /*0032*/ 	.short	(.L_318 - .L_317)
.L_317:
        /*0034*/ 	.word	0x00000180
        /*0038*/ 	.word	0x00000001
        /*003c*/ 	.word	0x00000001


	//----- nvinfo : EIATTR_CBANK_PARAM_SIZE
	.align		4
.L_318:
        /*0040*/ 	.byte	0x03, 0x19
        /*0042*/ 	.short	0x0a00


	//----- nvinfo : EIATTR_PARAM_CBANK
	.align		4
        /*0044*/ 	.byte	0x04, 0x0a
        /*0046*/ 	.short	(.L_320 - .L_319)
	.align		4
.L_319:
        /*0048*/ 	.word	index@(.nv.constant0._ZN7cutlass13device_kernelIN5flash11enable_sm90INS1_16FlashAttnFwdSm90INS1_25CollectiveMainloopFwdSm90ILi2EN4cute5tupleIJNS5_1CILi1EEES8_S8_EEENS6_IJNS7_ILi128EEESA_NS7_ILi256EEEEEELi256ENS_12float_e4m3_tEfNS_4arch4Sm90ELb0ELb0ELb0ELb1ELb0ELb1ELb0ELb1ELb1ELb0ELb0ELb0EEENS1_21CollectiveEpilogueFwdINS6_IJSA_SB_SA_EEES9_NS_10bfloat16_tESF_Li256ELb1ELb0ELb0ELb1EEENS1_36VarlenDynamicPersistentTileSchedulerILi128ELi128ELi256ELi128ELb0ELb0ELb1ELb0ELb1ELb1EEEEEEEEEvNT_6ParamsE)
        /*004c*/ 	.short	0x0380
        /*004e*/ 	.short	0x0a00


	//----- nvinfo : EIATTR_SW_WAR
	.align		4
.L_320:
        /*0050*/ 	.byte	0x04, 0x36
        /*0052*/ 	.short	(.L_322 - .L_321)
.L_321:
        /*0054*/ 	.word	0x00000008
.L_322:


//--------------------- .nv.info._ZN7cutlass13device_kernelIN5flash11enable_sm90INS1_16FlashAttnFwdSm90INS1_25CollectiveMainloopFwdSm90ILi2EN4cute5tupleIJNS5_1CILi1EEES8_S8_EEENS6_IJNS7_ILi128EEENS7_ILi64EEENS7_ILi256EEEEEELi256ENS_12float_e4m3_tEfNS_4arch4Sm90ELb0ELb1ELb0ELb0ELb0ELb0ELb0ELb1ELb1ELb0ELb0ELb0EEENS1_21CollectiveEpilogueFwdINS6_IJSA_SC_SB_EEES9_NS_10bfloat16_tESG_Li256ELb0ELb0ELb0ELb1EEENS1_30DynamicPersistentTileSchedulerILi256ELi128ELb0ELb0ELb1EEEEEEEEEvNT_6ParamsE --------------------------
	.section	.nv.info._ZN7cutlass13device_kernelIN5flash11enable_sm90INS1_16FlashAttnFwdSm90INS1_25CollectiveMainloopFwdSm90ILi2EN4cute5tupleIJNS5_1CILi1EEES8_S8_EEENS6_IJNS7_ILi128EEENS7_ILi64EEENS7_ILi256EEEEEELi256ENS_12float_e4m3_tEfNS_4arch4Sm90ELb0ELb1ELb0ELb0ELb0ELb0ELb0ELb1ELb1ELb0ELb0ELb0EEENS1_21CollectiveEpilogueFwdINS6_IJSA_SC_SB_EEES9_NS_10bfloat16_tESG_Li256ELb0ELb0ELb0ELb1EEENS1_30DynamicPersistentTileSchedulerILi256ELi128ELb0ELb0ELb1EEEEEEEEEvNT_6ParamsE,"",@"SHT_CUDA_INFO"
	.sectionflags	@""
	.align	4


	//----- nvinfo : EIATTR_CUDA_API_VERSION
	.align		4
        /*0000*/ 	.byte	0x04, 0x37
        /*0002*/ 	.short	(.L_324 - .L_323)
.L_323:
        /*0004*/ 	.word	0x00000082


	//----- nvinfo : EIATTR_KPARAM_INFO
	.align		4
.L_324:
        /*0008*/ 	.byte	0x04, 0x17
        /*000a*/ 	.short	(.L_326 - .L_325)
.L_325:
        /*000c*/ 	.word	0x00000000
        /*0010*/ 	.short	0x0000
        /*0012*/ 	.short	0x0000
        /*0014*/ 	.byte	0x00, 0xf0, 0x01, 0x2e


	//----- nvinfo : EIATTR_SPARSE_MMA_MASK
	.align		4
.L_326:
        /*0018*/ 	.byte	0x03, 0x50
        /*001a*/ 	.short	0x0000


	//----- nvinfo : EIATTR_MAXREG_COUNT
	.align		4
        /*001c*/ 	.byte	0x03, 0x1b
        /*001e*/ 	.short	0x00a8


	//----- nvinfo : EIATTR_MERCURY_ISA_VERSION
	.align		4
        /*0020*/ 	.byte	0x03, 0x5f
        /*0022*/ 	.short	0x0101


	//----- nvinfo : EIATTR_VRC_CTA_INIT_COUNT
	.align		4
        /*0024*/ 	.byte	0x02, 0x4a
	.zero		1
	.zero		1


	//----- nvinfo : EIATTR_EXIT_INSTR_OFFSETS
	.align		4
        /*0028*/ 	.byte	0x04, 0x1c
        /*002a*/ 	.short	(.L_328 - .L_327)


	//   ....[0]....
.L_327:
        /*002c*/ 	.word	0x00000010


	//----- nvinfo : EIATTR_MAX_THREADS
	.align		4
.L_328:
        /*0030*/ 	.byte	0x04, 0x05
        /*0032*/ 	.short	(.L_330 - .L_329)
.L_329:
        /*0034*/ 	.word	0x00000180
        /*0038*/ 	.word	0x00000001
        /*003c*/ 	.word	0x00000001


	//----- nvinfo : EIATTR_CBANK_PARAM_SIZE
	.align		4
.L_330:
        /*0040*/ 	.byte	0x03, 0x19
        /*0042*/ 	.short	0x0b80


	//----- nvinfo : EIATTR_PARAM_CBANK
	.align		4
        /*0044*/ 	.byte	0x04, 0x0a
        /*0046*/ 	.short	(.L_332 - .L_331)
	.align		4
.L_331:
        /*0048*/ 	.word	index@(.nv.constant0._ZN7cutlass13device_kernelIN5flash11enable_sm90INS1_16FlashAttnFwdSm90INS1_25CollectiveMainloopFwdSm90ILi2EN4cute5tupleIJNS5_1CILi1EEES8_S8_EEENS6_IJNS7_ILi128EEENS7_ILi64EEENS7_ILi256EEEEEELi256ENS_12float_e4m3_tEfNS_4arch4Sm90ELb0ELb1ELb0ELb0ELb0ELb0ELb0ELb1ELb1ELb0ELb0ELb0EEENS1_21CollectiveEpilogueFwdINS6_IJSA_SC_SB_EEES9_NS_10bfloat16_tESG_Li256ELb0ELb0ELb0ELb1EEENS1_30DynamicPersistentTileSchedulerILi256ELi128ELb0ELb0ELb1EEEEEEEEEvNT_6ParamsE)
        /*004c*/ 	.short	0x0380
        /*004e*/ 	.short	0x0b80


	//----- nvinfo : EIATTR_SW_WAR
	.align		4
.L_332:
        /*0050*/ 	.byte	0x04, 0x36
        /*0052*/ 	.short	(.L_334 - .L_333)
.L_333:
        /*0054*/ 	.word	0x00000008
.L_334:


//--------------------- .nv.info._ZN7cutlass13device_kernelIN5flash11enable_sm90INS1_16FlashAttnFwdSm90INS1_25CollectiveMainloopFwdSm90ILi2EN4cute5tupleIJNS5_1CILi1EEES8_S8_EEENS6_IJNS7_ILi128EEENS7_ILi64EEENS7_ILi256EEEEEELi256ENS_12float_e4m3_tEfNS_4arch4Sm90ELb0ELb1ELb0ELb1ELb0ELb0ELb0ELb1ELb1ELb0ELb0ELb0EEENS1_21CollectiveEpilogueFwdINS6_IJSA_SC_SB_EEES9_NS_10bfloat16_tESG_Li256ELb1ELb0ELb0ELb1EEENS1_36VarlenDynamicPersistentTileSchedulerILi128ELi64ELi256ELi128ELb0ELb0ELb1ELb1ELb0ELb1EEEEEEEEEvNT_6ParamsE --------------------------
	.section	.nv.info._ZN7cutlass13device_kernelIN5flash11enable_sm90INS1_16FlashAttnFwdSm90INS1_25CollectiveMainloopFwdSm90ILi2EN4cute5tupleIJNS5_1CILi1EEES8_S8_EEENS6_IJNS7_ILi128EEENS7_ILi64EEENS7_ILi256EEEEEELi256ENS_12float_e4m3_tEfNS_4arch4Sm90ELb0ELb1ELb0ELb1ELb0ELb0ELb0ELb1ELb1ELb0ELb0ELb0EEENS1_21CollectiveEpilogueFwdINS6_IJSA_SC_SB_EEES9_NS_10bfloat16_tESG_Li256ELb1ELb0ELb0ELb1EEENS1_36VarlenDynamicPersistentTileSchedulerILi128ELi64ELi256ELi128ELb0ELb0ELb1ELb1ELb0ELb1EEEEEEEEEvNT_6ParamsE,"",@"SHT_CUDA_INFO"
	.sectionflags	@""
	.align	4


	//----- nvinfo : EIATTR_CUDA_API_VERSION
	.align		4
        /*0000*/ 	.byte	0x04, 0x37
        /*0002*/ 	.short	(.L_336 - .L_335)
.L_335:
        /*0004*/ 	.word	0x00000082


	//----- nvinfo : EIATTR_KPARAM_INFO
	.align		4
.L_336:
        /*0008*/ 	.byte	0x04, 0x17
        /*000a*/ 	.short	(.L_338 - .L_337)
.L_337:
        /*000c*/ 	.word	0x00000000
        /*0010*/ 	.short	0x0000
        /*0012*/ 	.short	0x0000
        /*0014*/ 	.byte	0x00, 0xf0, 0x01, 0x28


	//----- nvinfo : EIATTR_SPARSE_MMA_MASK
	.align		4
.L_338:
        /*0018*/ 	.byte	0x03, 0x50
        /*001a*/ 	.short	0x0000


	//----- nvinfo : EIATTR_MAXREG_COUNT
	.align		4
        /*001c*/ 	.byte	0x03, 0x1b
        /*001e*/ 	.short	0x00a8


	//----- nvinfo : EIATTR_MERCURY_ISA_VERSION
	.align		4
        /*0020*/ 	.byte	0x03, 0x5f
        /*0022*/ 	.short	0x0101


	//----- nvinfo : EIATTR_VRC_CTA_INIT_COUNT
	.align		4
        /*0024*/ 	.byte	0x02, 0x4a
	.zero		1
	.zero		1


	//----- nvinfo : EIATTR_EXIT_INSTR_OFFSETS
	.align		4
        /*0028*/ 	.byte	0x04, 0x1c
        /*002a*/ 	.short	(.L_340 - .L_339)


	//   ....[0]....
.L_339:
        /*002c*/ 	.word	0x00000010


	//----- nvinfo : EIATTR_MAX_THREADS
	.align		4
.L_340:
        /*0030*/ 	.byte	0x04, 0x05
        /*0032*/ 	.short	(.L_342 - .L_341)
.L_341:
        /*0034*/ 	.word	0x00000180
        /*0038*/ 	.word	0x00000001
        /*003c*/ 	.word	0x00000001


	//----- nvinfo : EIATTR_CBANK_PARAM_SIZE
	.align		4
.L_342:
        /*0040*/ 	.byte	0x03, 0x19
        /*0042*/ 	.short	0x0a00


	//----- nvinfo : EIATTR_PARAM_CBANK
	.align		4
        /*0044*/ 	.byte	0x04, 0x0a
        /*0046*/ 	.short	(.L_344 - .L_343)
	.align		4
.L_343:
        /*0048*/ 	.word	index@(.nv.constant0._ZN7cutlass13device_kernelIN5flash11enable_sm90INS1_16FlashAttnFwdSm90INS1_25CollectiveMainloopFwdSm90ILi2EN4cute5tupleIJNS5_1CILi1EEES8_S8_EEENS6_IJNS7_ILi128EEENS7_ILi64EEENS7_ILi256EEEEEELi256ENS_12float_e4m3_tEfNS_4arch4Sm90ELb0ELb1ELb0ELb1ELb0ELb0ELb0ELb1ELb1ELb0ELb0ELb0EEENS1_21CollectiveEpilogueFwdINS6_IJSA_SC_SB_EEES9_NS_10bfloat16_tESG_Li256ELb1ELb0ELb0ELb1EEENS1_36VarlenDynamicPersistentTileSchedulerILi128ELi64ELi256ELi128ELb0ELb0ELb1ELb1ELb0ELb1EEEEEEEEEvNT_6ParamsE)
        /*004c*/ 	.short	0x0380
        /*004e*/ 	.short	0x0a00


	//----- nvinfo : EIATTR_SW_WAR
	.align		4
.L_344:
        /*0050*/ 	.byte	0x04, 0x36
        /*0052*/ 	.short	(.L_346 - .L_345)
.L_345:
        /*0054*/ 	.word	0x00000008
.L_346:


//--------------------- .nv.info._ZN7cutlass13device_kernelIN5flash11enable_sm90INS1_16FlashAttnFwdSm90INS1_25CollectiveMainloopFwdSm90ILi2EN4cute5tupleIJNS5_1CILi1EEES8_S8_EEENS6_IJNS7_ILi128EEENS7_ILi64EEENS7_ILi256EEEEEELi256ENS_12float_e4m3_tEfNS_4arch4Sm90ELb0ELb1ELb0ELb1ELb0ELb1ELb0ELb1ELb1ELb0ELb0ELb0EEENS1_21CollectiveEpilogueFwdINS6_IJSA_SC_SB_EEES9_NS_10bfloat16_tESG_Li256ELb1ELb0ELb0ELb1EEENS1_36VarlenDynamicPersistentTileSchedulerILi128ELi64ELi256ELi128ELb0ELb0ELb1ELb1ELb0ELb1EEEEEEEEEvNT_6ParamsE --------------------------
	.section	.nv.info._ZN7cutlass13device_kernelIN5flash11enable_sm90INS1_16FlashAttnFwdSm90INS1_25CollectiveMainloopFwdSm90ILi2EN4cute5tupleIJNS5_1CILi1EEES8_S8_EEENS6_IJNS7_ILi128EEENS7_ILi64EEENS7_ILi256EEEEEELi256ENS_12float_e4m3_tEfNS_4arch4Sm90ELb0ELb1ELb0ELb1ELb0ELb1ELb0ELb1ELb1ELb0ELb0ELb0EEENS1_21CollectiveEpilogueFwdINS6_IJSA_SC_SB_EEES9_NS_10bfloat16_tESG_Li256ELb1ELb0ELb0ELb1EEENS1_36VarlenDynamicPersistentTileSchedulerILi128ELi64ELi256ELi128ELb0ELb0ELb1ELb1ELb0ELb1EEEEEEEEEvNT_6ParamsE,"",@"SHT_CUDA_INFO"
	.sectionflags	@""
	.align	4


	//----- nvinfo : EIATTR_CUDA_API_VERSION
	.align		4
        /*0000*/ 	.byte	0x04, 0x37
        /*0002*/ 	.short	(.L_348 - .L_347)
.L_347:
        /*0004*/ 	.word	0x00000082


	//----- nvinfo : EIATTR_KPARAM_INFO
	.align		4
.L_348:
        /*0008*/ 	.byte	0x04, 0x17
        /*000a*/ 	.short	(.L_350 - .L_349)
.L_349:
        /*000c*/ 	.word	0x00000000
        /*0010*/ 	.short	0x0000
        /*0012*/ 	.short	0x0000
        /*0014*/ 	.byte	0x00, 0xf0, 0x01, 0x28


	//----- nvinfo : EIATTR_SPARSE_MMA_MASK
	.align		4
.L_350:
        /*0018*/ 	.byte	0x03, 0x50
        /*001a*/ 	.short	0x0000


	//----- nvinfo : EIATTR_MAXREG_COUNT
	.align		4
        /*001c*/ 	.byte	0x03, 0x1b
        /*001e*/ 	.short	0x00a8


	//----- nvinfo : EIATTR_MERCURY_ISA_VERSION
	.align		4
        /*0020*/ 	.byte	0x03, 0x5f
        /*0022*/ 	.short	0x0101


	//----- nvinfo : EIATTR_VRC_CTA_INIT_COUNT
	.align		4
        /*0024*/ 	.byte	0x02, 0x4a
	.zero		1
	.zero		1


	//----- nvinfo : EIATTR_EXIT_INSTR_OFFSETS
	.align		4
        /*0028*/ 	.byte	0x04, 0x1c
        /*002a*/ 	.short	(.L_352 - .L_351)


	//   ....[0]....
.L_351:
        /*002c*/ 	.word	0x00000010


	//----- nvinfo : EIATTR_MAX_THREADS
	.align		4
.L_352:
        /*0030*/ 	.byte	0x04, 0x05
        /*0032*/ 	.short	(.L_354 - .L_353)
.L_353:
        /*0034*/ 	.word	0x00000180
        /*0038*/ 	.word	0x00000001
        /*003c*/ 	.word	0x00000001


	//----- nvinfo : EIATTR_CBANK_PARAM_SIZE
	.align		4
.L_354:
        /*0040*/ 	.byte	0x03, 0x19
        /*0042*/ 	.short	0x0a00


	//----- nvinfo : EIATTR_PARAM_CBANK
	.align		4
        /*0044*/ 	.byte	0x04, 0x0a
        /*0046*/ 	.short	(.L_356 - .L_355)
	.align		4
.L_355:
        /*0048*/ 	.word	index@(.nv.constant0._ZN7cutlass13device_kernelIN5flash11enable_sm90INS1_16FlashAttnFwdSm90INS1_25CollectiveMainloopFwdSm90ILi2EN4cute5tupleIJNS5_1CILi1EEES8_S8_EEENS6_IJNS7_ILi128EEENS7_ILi64EEENS7_ILi256EEEEEELi256ENS_12float_e4m3_tEfNS_4arch4Sm90ELb0ELb1ELb0ELb1ELb0ELb1ELb0ELb1ELb1ELb0ELb0ELb0EEENS1_21CollectiveEpilogueFwdINS6_IJSA_SC_SB_EEES9_NS_10bfloat16_tESG_Li256ELb1ELb0ELb0ELb1EEENS1_36VarlenDynamicPersistentTileSchedulerILi128ELi64ELi256ELi128ELb0ELb0ELb1ELb1ELb0ELb1EEEEEEEEEvNT_6ParamsE)
        /*004c*/ 	.short	0x0380
        /*004e*/ 	.short	0x0a00


	//----- nvinfo : EIATTR_SW_WAR
	.align		4
.L_356:
        /*0050*/ 	.byte	0x04, 0x36
        /*0052*/ 	.short	(.L_358 - .L_357)
.L_357:
        /*0054*/ 	.word	0x00000008
.L_358:


//--------------------- .nv.info._ZN7cutlass13device_kernelIN5flash11enable_sm90INS1_16FlashAttnFwdSm90INS1_25CollectiveMainloopFwdSm90ILi2EN4cute5tupleIJNS5_1CILi1EEES8_S8_EEENS6_IJNS7_ILi128EEESA_NS7_ILi256EEEEEELi256ENS_12float_e4m3_tEfNS_4arch4Sm90ELb1ELb0ELb0ELb0ELb0ELb0ELb0ELb1ELb1ELb0ELb0ELb0EEENS1_21CollectiveEpilogueFwdINS6_IJSA_SB_SA_EEES9_NS_10bfloat16_tESF_Li256ELb0ELb0ELb0ELb1EEENS1_30DynamicPersistentTileSchedulerILi256ELi128ELb0ELb0ELb1EEEEEEEEEvNT_6ParamsE --------------------------
	.section	.nv.info._ZN7cutlass13device_kernelIN5flash11enable_sm90INS1_16FlashAttnFwdSm90INS1_25CollectiveMainloopFwdSm90ILi2EN4cute5tupleIJNS5_1CILi1EEES8_S8_EEENS6_IJNS7_ILi128EEESA_NS7_ILi256EEEEEELi256ENS_12float_e4m3_tEfNS_4arch4Sm90ELb1ELb0ELb0ELb0ELb0ELb0ELb0ELb1ELb1ELb0ELb0ELb0EEENS1_21CollectiveEpilogueFwdINS6_IJSA_SB_SA_EEES9_NS_10bfloat16_tESF_Li256ELb0ELb0ELb0ELb1EEENS1_30DynamicPersistentTileSchedulerILi256ELi128ELb0ELb0ELb1EEEEEEEEEvNT_6ParamsE,"",@"SHT_CUDA_INFO"
	.sectionflags	@""
	.align	4


	//----- nvinfo : EIATTR_CUDA_API_VERSION
	.align		4
        /*0000*/ 	.byte	0x04, 0x37
        /*0002*/ 	.short	(.L_360 - .L_359)
.L_359:
        /*0004*/ 	.word	0x00000082


	//----- nvinfo : EIATTR_KPARAM_INFO
	.align		4
.L_360:
        /*0008*/ 	.byte	0x04, 0x17
        /*000a*/ 	.short	(.L_362 - .L_361)
.L_361:
        /*000c*/ 	.word	0x00000000
        /*0010*/ 	.short	0x0000
        /*0012*/ 	.short	0x0000
        /*0014*/ 	.byte	0x00, 0xf0, 0x01, 0x2e


	//----- nvinfo : EIATTR_SPARSE_MMA_MASK
	.align		4
.L_362:
        /*0018*/ 	.byte	0x03, 0x50
        /*001a*/ 	.short	0x0000


	//----- nvinfo : EIATTR_MAXREG_COUNT
	.align		4
        /*001c*/ 	.byte	0x03, 0x1b
        /*001e*/ 	.short	0x00a8


	//----- nvinfo : EIATTR_MERCURY_ISA_VERSION
	.align		4
        /*0020*/ 	.byte	0x03, 0x5f
        /*0022*/ 	.short	0x0101


	//----- nvinfo : EIATTR_VRC_CTA_INIT_COUNT
	.align		4
        /*0024*/ 	.byte	0x02, 0x4a
	.zero		1
	.zero		1


	//----- nvinfo : EIATTR_EXIT_INSTR_OFFSETS
	.align		4
        /*0028*/ 	.byte	0x04, 0x1c
        /*002a*/ 	.short	(.L_364 - .L_363)


	//   ....[0]....
.L_363:
        /*002c*/ 	.word	0x00000010


	//----- nvinfo : EIATTR_MAX_THREADS
	.align		4
.L_364:
        /*0030*/ 	.byte	0x04, 0x05
        /*0032*/ 	.short	(.L_366 - .L_365)
.L_365:
        /*0034*/ 	.word	0x00000180
        /*0038*/ 	.word	0x00000001
        /*003c*/ 	.word	0x00000001


	//----- nvinfo : EIATTR_CBANK_PARAM_SIZE
	.align		4
.L_366:
        /*0040*/ 	.byte	0x03, 0x19
        /*0042*/ 	.short	0x0b80


	//----- nvinfo : EIATTR_PARAM_CBANK
	.align		4
        /*0044*/ 	.byte	0x04, 0x0a
        /*0046*/ 	.short	(.L_368 - .L_367)
	.align		4
.L_367:
        /*0048*/ 	.word	index@(.nv.constant0._ZN7cutlass13device_kernelIN5flash11enable_sm90INS1_16FlashAttnFwdSm90INS1_25CollectiveMainloopFwdSm90ILi2EN4cute5tupleIJNS5_1CILi1EEES8_S8_EEENS6_IJNS7_ILi128EEESA_NS7_ILi256EEEEEELi256ENS_12float_e4m3_tEfNS_4arch4Sm90ELb1ELb0ELb0ELb0ELb0ELb0ELb0ELb1ELb1ELb0ELb0ELb0EEENS1_21CollectiveEpilogueFwdINS6_IJSA_SB_SA_EEES9_NS_10bfloat16_tESF_Li256ELb0ELb0ELb0ELb1EEENS1_30DynamicPersistentTileSchedulerILi256ELi128ELb0ELb0ELb1EEEEEEEEEvNT_6ParamsE)
        /*004c*/ 	.short	0x0380
        /*004e*/ 	.short	0x0b80


	//----- nvinfo : EIATTR_SW_WAR
	.align		4
.L_368:
        /*0050*/ 	.byte	0x04, 0x36
        /*0052*/ 	.short	(.L_370 - .L_369)
.L_369:
        /*0054*/ 	.word	0x00000008
.L_370:


//--------------------- .nv.info._ZN7cutlass13device_kernelIN5flash11enable_sm90INS1_16FlashAttnFwdSm90INS1_25CollectiveMainloopFwdSm90ILi2EN4cute5tupleIJNS5_1CILi1EEES8_S8_EEENS6_IJNS7_ILi128EEESA_NS7_ILi256EEEEEELi256ENS_12float_e4m3_tEfNS_4arch4Sm90ELb1ELb0ELb0ELb1ELb0ELb0ELb0ELb1ELb1ELb0ELb0ELb0EEENS1_21CollectiveEpilogueFwdINS6_IJSA_SB_SA_EEES9_NS_10bfloat16_tESF_Li256ELb1ELb0ELb0ELb1EEENS1_36VarlenDynamicPersistentTileSchedulerILi128ELi128ELi256ELi128ELb0ELb0ELb1ELb1ELb1ELb1EEEEEEEEEvNT_6ParamsE --------------------------
	.section	.nv.info._ZN7cutlass13device_kernelIN5flash11enable_sm90INS1_16FlashAttnFwdSm90INS1_25CollectiveMainloopFwdSm90ILi2EN4cute5tupleIJNS5_1CILi1EEES8_S8_EEENS6_IJNS7_ILi128EEESA_NS7_ILi256EEEEEELi256ENS_12float_e4m3_tEfNS_4arch4Sm90ELb1ELb0ELb0ELb1ELb0ELb0ELb0ELb1ELb1ELb0ELb0ELb0EEENS1_21CollectiveEpilogueFwdINS6_IJSA_SB_SA_EEES9_NS_10bfloat16_tESF_Li256ELb1ELb0ELb0ELb1EEENS1_36VarlenDynamicPersistentTileSchedulerILi128ELi128ELi256ELi128ELb0ELb0ELb1ELb1ELb1ELb1EEEEEEEEEvNT_6ParamsE,"",@"SHT_CUDA_INFO"
	.sectionflags	@""
	.align	4


	//----- nvinfo : EIATTR_CUDA_API_VERSION
	.align		4
        /*0000*/ 	.byte	0x04, 0x37
        /*0002*/ 	.short	(.L_372 - .L_371)
.L_371:
        /*0004*/ 	.word	0x00000082


	//----- nvinfo : EIATTR_KPARAM_INFO
	.align		4
.L_372:
        /*0008*/ 	.byte	0x04, 0x17
        /*000a*/ 	.short	(.L_374 - .L_373)
.L_373:
        /*000c*/ 	.word	0x00000000
        /*0010*/ 	.short	0x0000
        /*0012*/ 	.short	0x0000
        /*0014*/ 	.byte	0x00, 0xf0, 0x01, 0x28


	//----- nvinfo : EIATTR_SPARSE_MMA_MASK
	.align		4
.L_374:
        /*0018*/ 	.byte	0x03, 0x50
        /*001a*/ 	.short	0x0000


	//----- nvinfo : EIATTR_MAXREG_COUNT
	.align		4
        /*001c*/ 	.byte	0x03, 0x1b
        /*001e*/ 	.short	0x00a8


	//----- nvinfo : EIATTR_MERCURY_ISA_VERSION
	.align		4
        /*0020*/ 	.byte	0x03, 0x5f
        /*0022*/ 	.short	0x0101


	//----- nvinfo : EIATTR_VRC_CTA_INIT_COUNT
	.align		4
        /*0024*/ 	.byte	0x02, 0x4a
	.zero		1
	.zero		1


	//----- nvinfo : EIATTR_EXIT_INSTR_OFFSETS
	.align		4
        /*0028*/ 	.byte	0x04, 0x1c
        /*002a*/ 	.short	(.L_376 - .L_375)


	//   ....[0]....
.L_375:
        /*002c*/ 	.word	0x00000010


	//----- nvinfo : EIATTR_MAX_THREADS
	.align		4
.L_376:
        /*0030*/ 	.byte	0x04, 0x05
        /*0032*/ 	.short	(.L_378 - .L_377)
.L_377:
        /*0034*/ 	.word	0x00000180
        /*0038*/ 	.word	0x00000001
        /*003c*/ 	.word	0x00000001


	//----- nvinfo : EIATTR_CBANK_PARAM_SIZE
	.align		4
.L_378:
        /*0040*/ 	.byte	0x03, 0x19
        /*0042*/ 	.short	0x0a00


	//----- nvinfo : EIATTR_PARAM_CBANK
	.align		4
        /*0044*/ 	.byte	0x04, 0x0a
        /*0046*/ 	.short	(.L_380 - .L_379)
	.align		4
.L_379:
        /*0048*/ 	.word	index@(.nv.constant0._ZN7cutlass13device_kernelIN5flash11enable_sm90INS1_16FlashAttnFwdSm90INS1_25CollectiveMainloopFwdSm90ILi2EN4cute5tupleIJNS5_1CILi1EEES8_S8_EEENS6_IJNS7_ILi128EEESA_NS7_ILi256EEEEEELi256ENS_12float_e4m3_tEfNS_4arch4Sm90ELb1ELb0ELb0ELb1ELb0ELb0ELb0ELb1ELb1ELb0ELb0ELb0EEENS1_21CollectiveEpilogueFwdINS6_IJSA_SB_SA_EEES9_NS_10bfloat16_tESF_Li256ELb1ELb0ELb0ELb1EEENS1_36VarlenDynamicPersistentTileSchedulerILi128ELi128ELi256ELi128ELb0ELb0ELb1ELb1ELb1ELb1EEEEEEEEEvNT_6ParamsE)
        /*004c*/ 	.short	0x0380
        /*004e*/ 	.short	0x0a00


	//----- nvinfo : EIATTR_SW_WAR
	.align		4
.L_380:
        /*0050*/ 	.byte	0x04, 0x36
        /*0052*/ 	.short	(.L_382 - .L_381)
.L_381:
        /*0054*/ 	.word	0x00000008
.L_382:


//--------------------- .nv.info._ZN7cutlass13device_kernelIN5flash11enable_sm90INS1_16FlashAttnFwdSm90INS1_25CollectiveMainloopFwdSm90ILi2EN4cute5tupleIJNS5_1CILi1EEES8_S8_EEENS6_IJNS7_ILi128EEESA_NS7_ILi256EEEEEELi256ENS_12float_e4m3_tEfNS_4arch4Sm90ELb1ELb0ELb0ELb1ELb0ELb1ELb0ELb1ELb1ELb0ELb0ELb0EEENS1_21CollectiveEpilogueFwdINS6_IJSA_SB_SA_EEES9_NS_10bfloat16_tESF_Li256ELb1ELb0ELb0ELb1EEENS1_36VarlenDynamicPersistentTileSchedulerILi128ELi128ELi256ELi128ELb0ELb0ELb1ELb1ELb1ELb1EEEEEEEEEvNT_6ParamsE --------------------------
	.section	.nv.info._ZN7cutlass13device_kernelIN5flash11enable_sm90INS1_16FlashAttnFwdSm90INS1_25CollectiveMainloopFwdSm90ILi2EN4cute5tupleIJNS5_1CILi1EEES8_S8_EEENS6_IJNS7_ILi128EEESA_NS7_ILi256EEEEEELi256ENS_12float_e4m3_tEfNS_4arch4Sm90ELb1ELb0ELb0ELb1ELb0ELb1ELb0ELb1ELb1ELb0ELb0ELb0EEENS1_21CollectiveEpilogueFwdINS6_IJSA_SB_SA_EEES9_NS_10bfloat16_tESF_Li256ELb1ELb0ELb0ELb1EEENS1_36VarlenDynamicPersistentTileSchedulerILi128ELi128ELi256ELi128ELb0ELb0ELb1ELb1ELb1ELb1EEEEEEEEEvNT_6ParamsE,"",@"SHT_CUDA_INFO"
	.sectionflags	@""
	.align	4


	//----- nvinfo : EIATTR_CUDA_API_VERSION
	.align		4
        /*0000*/ 	.byte	0x04, 0x37
        /*0002*/ 	.short	(.L_384 - .L_383)
.L_383:
        /*0004*/ 	.word	0x00000082


	//----- nvinfo : EIATTR_KPARAM_INFO
	.align		4
.L_384:
        /*0008*/ 	.byte	0x04, 0x17
        /*000a*/ 	.short	(.L_386 - .L_385)
.L_385:
        /*000c*/ 	.word	0x00000000
        /*0010*/ 	.short	0x0000
        /*0012*/ 	.short	0x0000
        /*0014*/ 	.byte	0x00, 0xf0, 0x01, 0x28


	//----- nvinfo : EIATTR_SPARSE_MMA_MASK
	.align		4
.L_386:
        /*0018*/ 	.byte	0x03, 0x50
        /*001a*/ 	.short	0x0000


	//----- nvinfo : EIATTR_MAXREG_COUNT
	.align		4
        /*001c*/ 	.byte	0x03, 0x1b
        /*001e*/ 	.short	0x00a8


	//----- nvinfo : EIATTR_MERCURY_ISA_VERSION
	.align		4
        /*0020*/ 	.byte	0x03, 0x5f
        /*0022*/ 	.short	0x0101


	//----- nvinfo : EIATTR_VRC_CTA_INIT_COUNT
	.align		4
        /*0024*/ 	.byte	0x02, 0x4a
	.zero		1
	.zero		1


	//----- nvinfo : EIATTR_EXIT_INSTR_OFFSETS
	.align		4
        /*0028*/ 	.byte	0x04, 0x1c
        /*002a*/ 	.short	(.L_388 - .L_387)


	//   ....[0]....
.L_387:
        /*002c*/ 	.word	0x00000010


	//----- nvinfo : EIATTR_MAX_THREADS
	.align		4
.L_388:
        /*0030*/ 	.byte	0x04, 0x05
        /*0032*/ 	.short	(.L_390 - .L_389)
.L_389:
        /*0034*/ 	.word	0x00000180
        /*0038*/ 	.word	0x00000001
        /*003c*/ 	.word	0x00000001


	//----- nvinfo : EIATTR_CBANK_PARAM_SIZE
	.align		4
.L_390:
        /*0040*/ 	.byte	0x03, 0x19
        /*0042*/ 	.short	0x0a00


	//----- nvinfo : EIATTR_PARAM_CBANK
	.align		4
        /*0044*/ 	.byte	0x04, 0x0a
        /*0046*/ 	.short	(.L_392 - .L_391)
	.align		4
.L_391:
        /*0048*/ 	.word	index@(.nv.constant0._ZN7cutlass13device_kernelIN5flash11enable_sm90INS1_16FlashAttnFwdSm90INS1_25CollectiveMainloopFwdSm90ILi2EN4cute5tupleIJNS5_1CILi1EEES8_S8_EEENS6_IJNS7_ILi128EEESA_NS7_ILi256EEEEEELi256ENS_12float_e4m3_tEfNS_4arch4Sm90ELb1ELb0ELb0ELb1ELb0ELb1ELb0ELb1ELb1ELb0ELb0ELb0EEENS1_21CollectiveEpilogueFwdINS6_IJSA_SB_SA_EEES9_NS_10bfloat16_tESF_Li256ELb1ELb0ELb0ELb1EEENS1_36VarlenDynamicPersistentTileSchedulerILi128ELi128ELi256ELi128ELb0ELb0ELb1ELb1ELb1ELb1EEEEEEEEEvNT_6ParamsE)
        /*004c*/ 	.short	0x0380
        /*004e*/ 	.short	0x0a00


	//----- nvinfo : EIATTR_SW_WAR
	.align		4
.L_392:
        /*0050*/ 	.byte	0x04, 0x36
        /*0052*/ 	.short	(.L_394 - .L_393)
.L_393:
        /*0054*/ 	.word	0x00000008
.L_394:


//--------------------- .nv.info._ZN7cutlass13device_kernelIN5flash11enable_sm90INS1_16FlashAttnFwdSm90INS1_25CollectiveMainloopFwdSm90ILi2EN4cute5tupleIJNS5_1CILi1EEES8_S8_EEENS6_IJNS7_ILi128EEENS7_ILi160EEENS7_ILi192EEEEEELi192ENS_12float_e4m3_tEfNS_4arch4Sm90ELb0ELb0ELb0ELb0ELb0ELb0ELb0ELb1ELb1ELb0ELb0ELb0EEENS1_21CollectiveEpilogueFwdINS6_IJSA_SC_SB_EEES9_NS_10bfloat16_tESG_Li256ELb0ELb0ELb0ELb1EEENS1_29StaticPersistentTileSchedulerILb0EEEEEEEEEvNT_6ParamsE --------------------------
	.section	.nv.info._ZN7cutlass13device_kernelIN5flash11enable_sm90INS1_16FlashAttnFwdSm90INS1_25CollectiveMainloopFwdSm90ILi2EN4cute5tupleIJNS5_1CILi1EEES8_S8_EEENS6_IJNS7_ILi128EEENS7_ILi160EEENS7_ILi192EEEEEELi192ENS_12float_e4m3_tEfNS_4arch4Sm90ELb0ELb0ELb0ELb0ELb0ELb0ELb0ELb1ELb1ELb0ELb0ELb0EEENS1_21CollectiveEpilogueFwdINS6_IJSA_SC_SB_EEES9_NS_10bfloat16_tESG_Li256ELb0ELb0ELb0ELb1EEENS1_29StaticPersistentTileSchedulerILb0EEEEEEEEEvNT_6ParamsE,"",@"SHT_CUDA_INFO"
	.sectionflags	@""
	.align	4


	//----- nvinfo : EIATTR_CUDA_API_VERSION
	.align		4
        /*0000*/ 	.byte	0x04, 0x37
        /*0002*/ 	.short	(.L_396 - .L_395)
.L_395:
        /*0004*/ 	.word	0x00000082


	//----- nvinfo : EIATTR_KPARAM_INFO
	.align		4
.L_396:
        /*0008*/ 	.byte	0x04, 0x17
        /*000a*/ 	.short	(.L_398 - .L_397)
.L_397:
        /*000c*/ 	.word	0x00000000
        /*0010*/ 	.short	0x0000
        /*0012*/ 	.short	0x0000
        /*0014*/ 	.byte	0x00, 0xf0, 0x01, 0x2e


	//----- nvinfo : EIATTR_SPARSE_MMA_MASK
	.align		4
.L_398:
        /*0018*/ 	.byte	0x03, 0x50
        /*001a*/ 	.short	0x0000


	//----- nvinfo : EIATTR_MAXREG_COUNT
	.align		4
        /*001c*/ 	.byte	0x03, 0x1b
        /*001e*/ 	.short	0x00a8


	//----- nvinfo : EIATTR_MERCURY_ISA_VERSION
	.align		4
        /*0020*/ 	.byte	0x03, 0x5f
        /*0022*/ 	.short	0x0101


	//----- nvinfo : EIATTR_VRC_CTA_INIT_COUNT
	.align		4
        /*0024*/ 	.byte	0x02, 0x4a
	.zero		1
	.zero		1


	//----- nvinfo : EIATTR_EXIT_INSTR_OFFSETS
	.align		4
        /*0028*/ 	.byte	0x04, 0x1c
        /*002a*/ 	.short	(.L_400 - .L_399)


	//   ....[0]....
.L_399:
        /*002c*/ 	.word	0x00000010


	//----- nvinfo : EIATTR_MAX_THREADS
	.align		4
.L_400:
        /*0030*/ 	.byte	0x04, 0x05
        /*0032*/ 	.short	(.L_402 - .L_401)
.L_401:
        /*0034*/ 	.word	0x00000180
        /*0038*/ 	.word	0x00000001
        /*003c*/ 	.word	0x00000001


	//----- nvinfo : EIATTR_CBANK_PARAM_SIZE
	.align		4
.L_402:
        /*0040*/ 	.byte	0x03, 0x19
        /*0042*/ 	.short	0x0b80


	//----- nvinfo : EIATTR_PARAM_CBANK
	.align		4
        /*0044*/ 	.byte	0x04, 0x0a
        /*0046*/ 	.short	(.L_404 - .L_403)
	.align		4
.L_403:
        /*0048*/ 	.word	index@(.nv.constant0._ZN7cutlass13device_kernelIN5flash11enable_sm90INS1_16FlashAttnFwdSm90INS1_25CollectiveMainloopFwdSm90ILi2EN4cute5tupleIJNS5_1CILi1EEES8_S8_EEENS6_IJNS7_ILi128EEENS7_ILi160EEENS7_ILi192EEEEEELi192ENS_12float_e4m3_tEfNS_4arch4Sm90ELb0ELb0ELb0ELb0ELb0ELb0ELb0ELb1ELb1ELb0ELb0ELb0EEENS1_21CollectiveEpilogueFwdINS6_IJSA_SC_SB_EEES9_NS_10bfloat16_tESG_Li256ELb0ELb0ELb0ELb1EEENS1_29StaticPersistentTileSchedulerILb0EEEEEEEEEvNT_6ParamsE)
        /*004c*/ 	.short	0x0380
        /*004e*/ 	.short	0x0b80


	//----- nvinfo : EIATTR_SW_WAR
	.align		4
.L_404:
        /*0050*/ 	.byte	0x04, 0x36
        /*0052*/ 	.short	(.L_406 - .L_405)
.L_405:
        /*0054*/ 	.word	0x00000008
.L_406:


//--------------------- .nv.info._ZN7cutlass13device_kernelIN5flash11enable_sm90INS1_16FlashAttnFwdSm90INS1_25CollectiveMainloopFwdSm90ILi2EN4cute5tupleIJNS5_1CILi2EEENS7_ILi1EEES9_EEENS6_IJNS7_ILi128EEENS7_ILi160EEENS7_ILi192EEEEEELi192ENS_12float_e4m3_tEfNS_4arch4Sm90ELb0ELb0ELb0ELb0ELb0ELb0ELb0ELb1ELb1ELb0ELb0ELb0EEENS1_21CollectiveEpilogueFwdINS6_IJSB_SD_SC_EEESA_NS_10bfloat16_tESH_Li256ELb0ELb0ELb0ELb1EEENS1_29StaticPersistentTileSchedulerILb0EEEEEEEEEvNT_6ParamsE --------------------------
	.section	.nv.info._ZN7cutlass13device_kernelIN5flash11enable_sm90INS1_16FlashAttnFwdSm90INS1_25CollectiveMainloopFwdSm90ILi2EN4cute5tupleIJNS5_1CILi2EEENS7_ILi1EEES9_EEENS6_IJNS7_ILi128EEENS7_ILi160EEENS7_ILi192EEEEEELi192ENS_12float_e4m3_tEfNS_4arch4Sm90ELb0ELb0ELb0ELb0ELb0ELb0ELb0ELb1ELb1ELb0ELb0ELb0EEENS1_21CollectiveEpilogueFwdINS6_IJSB_SD_SC_EEESA_NS_10bfloat16_tESH_Li256ELb0ELb0ELb0ELb1EEENS1_29StaticPersistentTileSchedulerILb0EEEEEEEEEvNT_6ParamsE,"",@"SHT_CUDA_INFO"
	.sectionflags	@""
	.align	4


	//----- nvinfo : EIATTR_CUDA_API_VERSION
	.align		4
        /*0000*/ 	.byte	0x04, 0x37
        /*0002*/ 	.short	(.L_408 - .L_407)
.L_407:
        /*0004*/ 	.word	0x00000082


	//----- nvinfo : EIATTR_KPARAM_INFO
	.align		4
.L_408:
        /*0008*/ 	.byte	0x04, 0x17
        /*000a*/ 	.short	(.L_410 - .L_409)
.L_409:
        /*000c*/ 	.word	0x00000000
        /*0010*/ 	.short	0x0000
        /*0012*/ 	.short	0x0000
        /*0014*/ 	.byte	0x00, 0xf0, 0x01, 0x2e


	//----- nvinfo : EIATTR_SPARSE_MMA_MASK
	.align		4
.L_410:
        /*0018*/ 	.byte	0x03, 0x50
        /*001a*/ 	.short	0x0000


	//----- nvinfo : EIATTR_MAXREG_COUNT
	.align		4
        /*001c*/ 	.byte	0x03, 0x1b
        /*001e*/ 	.short	0x00a8


	//----- nvinfo : EIATTR_MERCURY_ISA_VERSION
	.align		4
        /*0020*/ 	.byte	0x03, 0x5f
        /*0022*/ 	.short	0x0101


	//----- nvinfo : EIATTR_VRC_CTA_INIT_COUNT
	.align		4
        /*0024*/ 	.byte	0x02, 0x4a
	.zero		1
	.zero		1


	//----- nvinfo : EIATTR_EXIT_INSTR_OFFSETS
	.align		4
        /*0028*/ 	.byte	0x04, 0x1c
        /*002a*/ 	.short	(.L_412 - .L_411)


	//   ....[0]....
.L_411:
        /*002c*/ 	.word	0x00000010


	//----- nvinfo : EIATTR_MAX_THREADS
	.align		4
.L_412:
        /*0030*/ 	.byte	0x04, 0x05
        /*0032*/ 	.short	(.L_414 - .L_413)
.L_413:
        /*0034*/ 	.word	0x00000180
        /*0038*/ 	.word	0x00000001
        /*003c*/ 	.word	0x00000001


	//----- nvinfo : EIATTR_CBANK_PARAM_SIZE
	.align		4
.L_414:
        /*0040*/ 	.byte	0x03, 0x19
        /*0042*/ 	.short	0x0b80


	//----- nvinfo : EIATTR_PARAM_CBANK
	.align		4
        /*0044*/ 	.byte	0x04, 0x0a
        /*0046*/ 	.short	(.L_416 - .L_415)
	.align		4
.L_415:
        /*0048*/ 	.word	index@(.nv.constant0._ZN7cutlass13device_kernelIN5flash11enable_sm90INS1_16FlashAttnFwdSm90INS1_25CollectiveMainloopFwdSm90ILi2EN4cute5tupleIJNS5_1CILi2EEENS7_ILi1EEES9_EEENS6_IJNS7_ILi128EEENS7_ILi160EEENS7_ILi192EEEEEELi192ENS_12float_e4m3_tEfNS_4arch4Sm90ELb0ELb0ELb0ELb0ELb0ELb0ELb0ELb1ELb1ELb0ELb0ELb0EEENS1_21CollectiveEpilogueFwdINS6_IJSB_SD_SC_EEESA_NS_10bfloat16_tESH_Li256ELb0ELb0ELb0ELb1EEENS1_29StaticPersistentTileSchedulerILb0EEEEEEEEEvNT_6ParamsE)
        /*004c*/ 	.short	0x0380
        /*004e*/ 	.short	0x0b80


	//----- nvinfo : EIATTR_SW_WAR
	.align		4
.L_416:
        /*0050*/ 	.byte	0x04, 0x36
        /*0052*/ 	.short	(.L_418 - .L_417)
.L_417:
        /*0054*/ 	.word	0x00000008
.L_418:


//--------------------- .nv.info._ZN7cutlass13device_kernelIN5flash11enable_sm90INS1_16FlashAttnFwdSm90INS1_25CollectiveMainloopFwdSm90ILi2EN4cute5tupleIJNS5_1CILi1EEES8_S8_EEENS6_IJNS7_ILi128EEENS7_ILi160EEENS7_ILi192EEEEEELi192ENS_12float_e4m3_tEfNS_4arch4Sm90ELb0ELb0ELb0ELb1ELb0ELb0ELb0ELb1ELb1ELb0ELb0ELb0EEENS1_21CollectiveEpilogueFwdINS6_IJSA_SC_SB_EEES9_NS_10bfloat16_tESG_Li256ELb1ELb0ELb0ELb1EEENS1_36VarlenDynamicPersistentTileSchedulerILi128ELi160ELi256ELi128ELb0ELb0ELb1ELb0ELb1ELb1EEEEEEEEEvNT_6ParamsE --------------------------
	.section	.nv.info._ZN7cutlass13device_kernelIN5flash11enable_sm90INS1_16FlashAttnFwdSm90INS1_25CollectiveMainloopFwdSm90ILi2EN4cute5tupleIJNS5_1CILi1EEES8_S8_EEENS6_IJNS7_ILi128EEENS7_ILi160EEENS7_ILi192EEEEEELi192ENS_12float_e4m3_tEfNS_4arch4Sm90ELb0ELb0ELb0ELb1ELb0ELb0ELb0ELb1ELb1ELb0ELb0ELb0EEENS1_21CollectiveEpilogueFwdINS6_IJSA_SC_SB_EEES9_NS_10bfloat16_tESG_Li256ELb1ELb0ELb0ELb1EEENS1_36VarlenDynamicPersistentTileSchedulerILi128ELi160ELi256ELi128ELb0ELb0ELb1ELb0ELb1ELb1EEEEEEEEEvNT_6ParamsE,"",@"SHT_CUDA_INFO"
	.sectionflags	@""
	.align	4


	//----- nvinfo : EIATTR_CUDA_API_VERSION
	.align		4
        /*0000*/ 	.byte	0x04, 0x37
        /*0002*/ 	.short	(.L_420 - .L_419)
.L_419:
        /*0004*/ 	.word	0x00000082


	//----- nvinfo : EIATTR_KPARAM_INFO
	.align		4
.L_420:
        /*0008*/ 	.byte	0x04, 0x17
        /*000a*/ 	.short	(.L_422 - .L_421)
.L_421:
        /*000c*/ 	.word	0x00000000
        /*0010*/ 	.short	0x0000
        /*0012*/ 	.short	0x0000
        /*0014*/ 	.byte	0x00, 0xf0, 0x01, 0x28


	//----- nvinfo : EIATTR_SPARSE_MMA_MASK
	.align		4
.L_422:
        /*0018*/ 	.byte	0x03, 0x50
        /*001a*/ 	.short	0x0000


	//----- nvinfo : EIATTR_MAXREG_COUNT
	.align		4
        /*001c*/ 	.byte	0x03, 0x1b
        /*001e*/ 	.short	0x00a8


	//----- nvinfo : EIATTR_MERCURY_ISA_VERSION
	.align		4
        /*0020*/ 	.byte	0x03, 0x5f
        /*0022*/ 	.short	0x0101


	//----- nvinfo : EIATTR_VRC_CTA_INIT_COUNT
	.align		4
        /*0024*/ 	.byte	0x02, 0x4a
	.zero		1
	.zero		1


	//----- nvinfo : EIATTR_EXIT_INSTR_OFFSETS
	.align		4
        /*0028*/ 	.byte	0x04, 0x1c
        /*002a*/ 	.short	(.L_424 - .L_423)


	//   ....[0]....
.L_423:
        /*002c*/ 	.word	0x00000010


	//----- nvinfo : EIATTR_MAX_THREADS
	.align		4
.L_424:
        /*0030*/ 	.byte	0x04, 0x05
        /*0032*/ 	.short	(.L_426 - .L_425)
.L_425:
        /*0034*/ 	.word	0x00000180
        /*0038*/ 	.word	0x00000001
        /*003c*/ 	.word	0x00000001


	//----- nvinfo : EIATTR_CBANK_PARAM_SIZE
	.align		4
.L_426:
        /*0040*/ 	.byte	0x03, 0x19
        /*0042*/ 	.short	0x0a00


	//----- nvinfo : EIATTR_PARAM_CBANK
	.align		4
        /*0044*/ 	.byte	0x04, 0x0a
        /*0046*/ 	.short	(.L_428 - .L_427)
	.align		4
.L_427:
        /*0048*/ 	.word	index@(.nv.constant0._ZN7cutlass13device_kernelIN5flash11enable_sm90INS1_16FlashAttnFwdSm90INS1_25CollectiveMainloopFwdSm90ILi2EN4cute5tupleIJNS5_1CILi1EEES8_S8_EEENS6_IJNS7_ILi128EEENS7_ILi160EEENS7_ILi192EEEEEELi192ENS_12float_e4m3_tEfNS_4arch4Sm90ELb0ELb0ELb0ELb1ELb0ELb0ELb0ELb1ELb1ELb0ELb0ELb0EEENS1_21CollectiveEpilogueFwdINS6_IJSA_SC_SB_EEES9_NS_10bfloat16_tESG_Li256ELb1ELb0ELb0ELb1EEENS1_36VarlenDynamicPersistentTileSchedulerILi128ELi160ELi256ELi128ELb0ELb0ELb1ELb0ELb1ELb1EEEEEEEEEvNT_6ParamsE)
        /*004c*/ 	.short	0x0380
        /*004e*/ 	.short	0x0a00


	//----- nvinfo : EIATTR_SW_WAR
	.align		4
.L_428:
        /*0050*/ 	.byte	0x04, 0x36
        /*0052*/ 	.short	(.L_430 - .L_429)
.L_429:
        /*0054*/ 	.word	0x00000008
.L_430:


//--------------------- .nv.info._ZN7cutlass13device_kernelIN5flash11enable_sm90INS1_16FlashAttnFwdSm90INS1_25CollectiveMainloopFwdSm90ILi2EN4cute5tupleIJNS5_1CILi1EEES8_S8_EEENS6_IJNS7_ILi128EEENS7_ILi160EEENS7_ILi192EEEEEELi192ENS_12float_e4m3_tEfNS_4arch4Sm90ELb0ELb0ELb0ELb1ELb0ELb1ELb0ELb1ELb1ELb0ELb0ELb0EEENS1_21CollectiveEpilogueFwdINS6_IJSA_SC_SB_EEES9_NS_10bfloat16_tESG_Li256ELb1ELb0ELb0ELb1EEENS1_36VarlenDynamicPersistentTileSchedulerILi128ELi160ELi256ELi128ELb0ELb0ELb1ELb0ELb1ELb1EEEEEEEEEvNT_6ParamsE --------------------------
	.section	.nv.info._ZN7cutlass13device_kernelIN5flash11enable_sm90INS1_16FlashAttnFwdSm90INS1_25CollectiveMainloopFwdSm90ILi2EN4cute5tupleIJNS5_1CILi1EEES8_S8_EEENS6_IJNS7_ILi128EEENS7_ILi160EEENS7_ILi192EEEEEELi192ENS_12float_e4m3_tEfNS_4arch4Sm90ELb0ELb0ELb0ELb1ELb0ELb1ELb0ELb1ELb1ELb0ELb0ELb0EEENS1_21CollectiveEpilogueFwdINS6_IJSA_SC_SB_EEES9_NS_10bfloat16_tESG_Li256ELb1ELb0ELb0ELb1EEENS1_36VarlenDynamicPersistentTileSchedulerILi128ELi160ELi256ELi128ELb0ELb0ELb1ELb0ELb1ELb1EEEEEEEEEvNT_6ParamsE,"",@"SHT_CUDA_INFO"
	.sectionflags	@""
	.align	4


	//----- nvinfo : EIATTR_CUDA_API_VERSION
	.align		4
        /*0000*/ 	.byte	0x04, 0x37
        /*0002*/ 	.short	(.L_432 - .L_431)
.L_431:
        /*0004*/ 	.word	0x00000082


	//----- nvinfo : EIATTR_KPARAM_INFO
	.align		4
.L_432:
        /*0008*/ 	.byte	0x04, 0x17
        /*000a*/ 	.short	(.L_434 - .L_433)
.L_433:
        /*000c*/ 	.word	0x00000000
        /*0010*/ 	.short	0x0000
        /*0012*/ 	.short	0x0000
        /*0014*/ 	.byte	0x00, 0xf0, 0x01, 0x28


	//----- nvinfo : EIATTR_SPARSE_MMA_MASK
	.align		4
.L_434:
        /*0018*/ 	.byte	0x03, 0x50
        /*001a*/ 	.short	0x0000


	//----- nvinfo : EIATTR_MAXREG_COUNT
	.align		4
        /*001c*/ 	.byte	0x03, 0x1b
        /*001e*/ 	.short	0x00a8


	//----- nvinfo : EIATTR_MERCURY_ISA_VERSION
	.align		4
        /*0020*/ 	.byte	0x03, 0x5f
        /*0022*/ 	.short	0x0101


	//----- nvinfo : EIATTR_VRC_CTA_INIT_COUNT
	.align		4
        /*0024*/ 	.byte	0x02, 0x4a
	.zero		1
	.zero		1


	//----- nvinfo : EIATTR_EXIT_INSTR_OFFSETS
	.align		4
        /*0028*/ 	.byte	0x04, 0x1c
        /*002a*/ 	.short	(.L_436 - .L_435)


	//   ....[0]....
.L_435:
        /*002c*/ 	.word	0x00000010


	//----- nvinfo : EIATTR_MAX_THREADS
	.align		4
.L_436:
        /*0030*/ 	.byte	0x04, 0x05
        /*0032*/ 	.short	(.L_438 - .L_437)
.L_437:
        /*0034*/ 	.word	0x00000180
        /*0038*/ 	.word	0x00000001
        /*003c*/ 	.word	0x00000001


	//----- nvinfo : EIATTR_CBANK_PARAM_SIZE
	.align		4
.L_438:
        /*0040*/ 	.byte	0x03, 0x19
        /*0042*/ 	.short	0x0a00


	//----- nvinfo : EIATTR_PARAM_CBANK
	.align		4
        /*0044*/ 	.byte	0x04, 0x0a
        /*0046*/ 	.short	(.L_440 - .L_439)
	.align		4
.L_439:
        /*0048*/ 	.word	index@(.nv.constant0._ZN7cutlass13device_kernelIN5flash11enable_sm90INS1_16FlashAttnFwdSm90INS1_25CollectiveMainloopFwdSm90ILi2EN4cute5tupleIJNS5_1CILi1EEES8_S8_EEENS6_IJNS7_ILi128EEENS7_ILi160EEENS7_ILi192EEEEEELi192ENS_12float_e4m3_tEfNS_4arch4Sm90ELb0ELb0ELb0ELb1ELb0ELb1ELb0ELb1ELb1ELb0ELb0ELb0EEENS1_21CollectiveEpilogueFwdINS6_IJSA_SC_SB_EEES9_NS_10bfloat16_tESG_Li256ELb1ELb0ELb0ELb1EEENS1_36VarlenDynamicPersistentTileSchedulerILi128ELi160ELi256ELi128ELb0ELb0ELb1ELb0ELb1ELb1EEEEEEEEEvNT_6ParamsE)
        /*004c*/ 	.short	0x0380
        /*004e*/ 	.short	0x0a00


	//----- nvinfo : EIATTR_SW_WAR
	.align		4
.L_440:
        /*0050*/ 	.byte	0x04, 0x36
        /*0052*/ 	.short	(.L_442 - .L_441)
.L_441:
        /*0054*/ 	.word	0x00000008
.L_442:


//--------------------- .nv.info._ZN7cutlass13device_kernelIN5flash11enable_sm90INS1_16FlashAttnFwdSm90INS1_25CollectiveMainloopFwdSm90ILi2EN4cute5tupleIJNS5_1CILi1EEES8_S8_EEENS6_IJNS7_ILi128EEENS7_ILi160EEENS7_ILi192EEEEEELi192ENS_12float_e4m3_tEfNS_4arch4Sm90ELb0ELb1ELb0ELb0ELb0ELb0ELb0ELb1ELb1ELb0ELb0ELb0EEENS1_21CollectiveEpilogueFwdINS6_IJSA_SC_SB_EEES9_NS_10bfloat16_tESG_Li256ELb0ELb0ELb0ELb1EEENS1_30DynamicPersistentTileSchedulerILi256ELi128ELb0ELb0ELb1EEEEEEEEEvNT_6ParamsE --------------------------
	.section	.nv.info._ZN7cutlass13device_kernelIN5flash11enable_sm90INS1_16FlashAttnFwdSm90INS1_25CollectiveMainloopFwdSm90ILi2EN4cute5tupleIJNS5_1CILi1EEES8_S8_EEENS6_IJNS7_ILi128EEENS7_ILi160EEENS7_ILi192EEEEEELi192ENS_12float_e4m3_tEfNS_4arch4Sm90ELb0ELb1ELb0ELb0ELb0ELb0ELb0ELb1ELb1ELb0ELb0ELb0EEENS1_21CollectiveEpilogueFwdINS6_IJSA_SC_SB_EEES9_NS_10bfloat16_tESG_Li256ELb0ELb0ELb0ELb1EEENS1_30DynamicPersistentTileSchedulerILi256ELi128ELb0ELb0ELb1EEEEEEEEEvNT_6ParamsE,"",@"SHT_CUDA_INFO"
	.sectionflags	@""
	.align	4


	//----- nvinfo : EIATTR_CUDA_API_VERSION
	.align		4
        /*0000*/ 	.byte	0x04, 0x37
        /*0002*/ 	.short	(.L_444 - .L_443)
.L_443:
        /*0004*/ 	.word	0x00000082


	//----- nvinfo : EIATTR_KPARAM_INFO
	.align		4
.L_444:
        /*0008*/ 	.byte	0x04, 0x17
        /*000a*/ 	.short	(.L_446 - .L_445)
.L_445:
        /*000c*/ 	.word	0x00000000
        /*0010*/ 	.short	0x0000
        /*0012*/ 	.short	0x0000
        /*0014*/ 	.byte	0x00, 0xf0, 0x01, 0x2e


	//----- nvinfo : EIATTR_SPARSE_MMA_MASK
	.align		4
.L_446:
        /*0018*/ 	.byte	0x03, 0x50
        /*001a*/ 	.short	0x0000


	//----- nvinfo : EIATTR_MAXREG_COUNT
	.align		4
        /*001c*/ 	.byte	0x03, 0x1b
        /*001e*/ 	.short	0x00a8


	//----- nvinfo : EIATTR_MERCURY_ISA_VERSION
	.align		4
        /*0020*/ 	.byte	0x03, 0x5f
        /*0022*/ 	.short	0x0101


	//----- nvinfo : EIATTR_VRC_CTA_INIT_COUNT
	.align		4
        /*0024*/ 	.byte	0x02, 0x4a
	.zero		1
	.zero		1


	//----- nvinfo : EIATTR_EXIT_INSTR_OFFSETS
	.align		4
        /*0028*/ 	.byte	0x04, 0x1c
        /*002a*/ 	.short	(.L_448 - .L_447)


	//   ....[0]....
.L_447:
        /*002c*/ 	.word	0x00000010


	//----- nvinfo : EIATTR_MAX_THREADS
	.align		4
.L_448:
        /*0030*/ 	.byte	0x04, 0x05
        /*0032*/ 	.short	(.L_450 - .L_449)
.L_449:
        /*0034*/ 	.word	0x00000180
        /*0038*/ 	.word	0x00000001
        /*003c*/ 	.word	0x00000001


	//----- nvinfo : EIATTR_CBANK_PARAM_SIZE
	.align		4
.L_450:
        /*0040*/ 	.byte	0x03, 0x19
        /*0042*/ 	.short	0x0b80


	//----- nvinfo : EIATTR_PARAM_CBANK
	.align		4
        /*0044*/ 	.byte	0x04, 0x0a
        /*0046*/ 	.short	(.L_452 - .L_451)
	.align		4
.L_451:
        /*0048*/ 	.word	index@(.nv.constant0._ZN7cutlass13device_kernelIN5flash11enable_sm90INS1_16FlashAttnFwdSm90INS1_25CollectiveMainloopFwdSm90ILi2EN4cute5tupleIJNS5_1CILi1EEES8_S8_EEENS6_IJNS7_ILi128EEENS7_ILi160EEENS7_ILi192EEEEEELi192ENS_12float_e4m3_tEfNS_4arch4Sm90ELb0ELb1ELb0ELb0ELb0ELb0ELb0ELb1ELb1ELb0ELb0ELb0EEENS1_21CollectiveEpilogueFwdINS6_IJSA_SC_SB_EEES9_NS_10bfloat16_tESG_Li256ELb0ELb0ELb0ELb1EEENS1_30DynamicPersistentTileSchedulerILi256ELi128ELb0ELb0ELb1EEEEEEEEEvNT_6ParamsE)
        /*004c*/ 	.short	0x0380
        /*004e*/ 	.short	0x0b80


	//----- nvinfo : EIATTR_SW_WAR
	.align		4
.L_452:
        /*0050*/ 	.byte	0x04, 0x36
        /*0052*/ 	.short	(.L_454 - .L_453)
.L_453:
        /*0054*/ 	.word	0x00000008
.L_454:


//--------------------- .nv.info._ZN7cutlass13device_kernelIN5flash11enable_sm90INS1_16FlashAttnFwdSm90INS1_25CollectiveMainloopFwdSm90ILi2EN4cute5tupleIJNS5_1CILi1EEES8_S8_EEENS6_IJNS7_ILi128EEENS7_ILi160EEENS7_ILi192EEEEEELi192ENS_12float_e4m3_tEfNS_4arch4Sm90ELb0ELb1ELb0ELb1ELb0ELb0ELb0ELb1ELb1ELb0ELb0ELb0EEENS1_21CollectiveEpilogueFwdINS6_IJSA_SC_SB_EEES9_NS_10bfloat16_tESG_Li256ELb1ELb0ELb0ELb1EEENS1_36VarlenDynamicPersistentTileSchedulerILi128ELi160ELi256ELi128ELb0ELb0ELb1ELb1ELb0ELb1EEEEEEEEEvNT_6ParamsE --------------------------
	.section	.nv.info._ZN7cutlass13device_kernelIN5flash11enable_sm90INS1_16FlashAttnFwdSm90INS1_25CollectiveMainloopFwdSm90ILi2EN4cute5tupleIJNS5_1CILi1EEES8_S8_EEENS6_IJNS7_ILi128EEENS7_ILi160EEENS7_ILi192EEEEEELi192ENS_12float_e4m3_tEfNS_4arch4Sm90ELb0ELb1ELb0ELb1ELb0ELb0ELb0ELb1ELb1ELb0ELb0ELb0EEENS1_21CollectiveEpilogueFwdINS6_IJSA_SC_SB_EEES9_NS_10bfloat16_tESG_Li256ELb1ELb0ELb0ELb1EEENS1_36VarlenDynamicPersistentTileSchedulerILi128ELi160ELi256ELi128ELb0ELb0ELb1ELb1ELb0ELb1EEEEEEEEEvNT_6ParamsE,"",@"SHT_CUDA_INFO"
	.sectionflags	@""
	.align	4


	//----- nvinfo : EIATTR_CUDA_API_VERSION
	.align		4
        /*0000*/ 	.byte	0x04, 0x37
        /*0002*/ 	.short	(.L_456 - .L_455)
.L_455:
        /*0004*/ 	.word	0x00000082


	//----- nvinfo : EIATTR_KPARAM_INFO
	.align		4
.L_456:
        /*0008*/ 	.byte	0x04, 0x17
        /*000a*/ 	.short	(.L_458 - .L_457)
.L_457:
        /*000c*/ 	.word	0x00000000
        /*0010*/ 	.short	0x0000
        /*0012*/ 	.short	0x0000
        /*0014*/ 	.byte	0x00, 0xf0, 0x01, 0x28


	//----- nvinfo : EIATTR_SPARSE_MMA_MASK
	.align		4
.L_458:
        /*0018*/ 	.byte	0x03, 0x50
        /*001a*/ 	.short	0x0000


	//----- nvinfo : EIATTR_MAXREG_COUNT
	.align		4
        /*001c*/ 	.byte	0x03, 0x1b
        /*001e*/ 	.short	0x00a8


	//----- nvinfo : EIATTR_MERCURY_ISA_VERSION
	.align		4
        /*0020*/ 	.byte	0x03, 0x5f
        /*0022*/ 	.short	0x0101


	//----- nvinfo : EIATTR_VRC_CTA_INIT_COUNT
	.align		4
        /*0024*/ 	.byte	0x02, 0x4a
	.zero		1
	.zero		1


	//----- nvinfo : EIATTR_EXIT_INSTR_OFFSETS
	.align		4
        /*0028*/ 	.byte	0x04, 0x1c
        /*002a*/ 	.short	(.L_460 - .L_459)


	//   ....[0]....
.L_459:
        /*002c*/ 	.word	0x00000010


	//----- nvinfo : EIATTR_MAX_THREADS
	.align		4
.L_460:
        /*0030*/ 	.byte	0x04, 0x05
        /*0032*/ 	.short	(.L_462 - .L_461)
.L_461:
        /*0034*/ 	.word	0x00000180
        /*0038*/ 	.word	0x00000001
        /*003c*/ 	.word	0x00000001


	//----- nvinfo : EIATTR_CBANK_PARAM_SIZE
	.align		4
.L_462:
        /*0040*/ 	.byte	0x03, 0x19
        /*0042*/ 	.short	0x0a00


	//----- nvinfo : EIATTR_PARAM_CBANK
	.align		4
        /*0044*/ 	.byte	0x04, 0x0a
        /*0046*/ 	.short	(.L_464 - .L_463)
	.align		4
.L_463:
        /*0048*/ 	.word	index@(.nv.constant0._ZN7cutlass13device_kernelIN5flash11enable_sm90INS1_16FlashAttnFwdSm90INS1_25CollectiveMainloopFwdSm90ILi2EN4cute5tupleIJNS5_1CILi1EEES8_S8_EEENS6_IJNS7_ILi128EEENS7_ILi160EEENS7_ILi192EEEEEELi192ENS_12float_e4m3_tEfNS_4arch4Sm90ELb0ELb1ELb0ELb1ELb0ELb0ELb0ELb1ELb1ELb0ELb0ELb0EEENS1_21CollectiveEpilogueFwdINS6_IJSA_SC_SB_EEES9_NS_10bfloat16_tESG_Li256ELb1ELb0ELb0ELb1EEENS1_36VarlenDynamicPersistentTileSchedulerILi128ELi160ELi256ELi128ELb0ELb0ELb1ELb1ELb0ELb1EEEEEEEEEvNT_6ParamsE)
        /*004c*/ 	.short	0x0380
        /*004e*/ 	.short	0x0a00


	//----- nvinfo : EIATTR_SW_WAR
	.align		4
.L_464:
        /*0050*/ 	.byte	0x04, 0x36
        /*0052*/ 	.short	(.L_466 - .L_465)
.L_465:
        /*0054*/ 	.word	0x00000008
.L_466:


//--------------------- .nv.info._ZN7cutlass13device_kernelIN5flash11enable_sm90INS1_16FlashAttnFwdSm90INS1_25CollectiveMainloopFwdSm90ILi2EN4cute5tupleIJNS5_1CILi1EEES8_S8_EEENS6_IJNS7_ILi128EEENS7_ILi160EEENS7_ILi192EEEEEELi192ENS_12float_e4m3_tEfNS_4arch4Sm90ELb0ELb1ELb0ELb1ELb0ELb1ELb0ELb1ELb1ELb0ELb0ELb0EEENS1_21CollectiveEpilogueFwdINS6_IJSA_SC_SB_EEES9_NS_10bfloat16_tESG_Li256ELb1ELb0ELb0ELb1EEENS1_36VarlenDynamicPersistentTileSchedulerILi128ELi160ELi256ELi128ELb0ELb0ELb1ELb1ELb0ELb1EEEEEEEEEvNT_6ParamsE --------------------------
	.section	.nv.info._ZN7cutlass13device_kernelIN5flash11enable_sm90INS1_16FlashAttnFwdSm90INS1_25CollectiveMainloopFwdSm90ILi2EN4cute5tupleIJNS5_1CILi1EEES8_S8_EEENS6_IJNS7_ILi128EEENS7_ILi160EEENS7_ILi192EEEEEELi192ENS_12float_e4m3_tEfNS_4arch4Sm90ELb0ELb1ELb0ELb1ELb0ELb1ELb0ELb1ELb1ELb0ELb0ELb0EEENS1_21CollectiveEpilogueFwdINS6_IJSA_SC_SB_EEES9_NS_10bfloat16_tESG_Li256ELb1ELb0ELb0ELb1EEENS1_36VarlenDynamicPersistentTileSchedulerILi128ELi160ELi256ELi128ELb0ELb0ELb1ELb1ELb0ELb1EEEEEEEEEvNT_6ParamsE,"",@"SHT_CUDA_INFO"
	.sectionflags	@""
	.align	4


	//----- nvinfo : EIATTR_CUDA_API_VERSION
	.align		4
        /*0000*/ 	.byte	0x04, 0x37
        /*0002*/ 	.short	(.L_468 - .L_467)
.L_467:
        /*0004*/ 	.word	0x00000082


	//----- nvinfo : EIATTR_KPARAM_INFO
	.align		4
.L_468:
        /*0008*/ 	.byte	0x04, 0x17
        /*000a*/ 	.short	(.L_470 - .L_469)
.L_469:
        /*000c*/ 	.word	0x00000000
        /*0010*/ 	.short	0x0000
        /*0012*/ 	.short	0x0000
        /*0014*/ 	.byte	0x00, 0xf0, 0x01, 0x28


	//----- nvinfo : EIATTR_SPARSE_MMA_MASK
	.align		4
.L_470:
        /*0018*/ 	.byte	0x03, 0x50
        /*001a*/ 	.short	0x0000


	//----- nvinfo : EIATTR_MAXREG_COUNT
	.align		4
        /*001c*/ 	.byte	0x03, 0x1b
        /*001e*/ 	.short	0x00a8


	//----- nvinfo : EIATTR_MERCURY_ISA_VERSION
	.align		4
        /*0020*/ 	.byte	0x03, 0x5f
        /*0022*/ 	.short	0x0101


	//----- nvinfo : EIATTR_VRC_CTA_INIT_COUNT
	.align		4
        /*0024*/ 	.byte	0x02, 0x4a
	.zero		1
	.zero		1


	//----- nvinfo : EIATTR_EXIT_INSTR_OFFSETS
	.align		4
        /*0028*/ 	.byte	0x04, 0x1c
        /*002a*/ 	.short	(.L_472 - .L_471)


	//   ....[0]....
.L_471:
        /*002c*/ 	.word	0x00000010


	//----- nvinfo : EIATTR_MAX_THREADS
	.align		4
.L_472:
        /*0030*/ 	.byte	0x04, 0x05
        /*0032*/ 	.short	(.L_474 - .L_473)
.L_473:
        /*0034*/ 	.word	0x00000180
        /*0038*/ 	.word	0x00000001
        /*003c*/ 	.word	0x00000001


	//----- nvinfo : EIATTR_CBANK_PARAM_SIZE
	.align		4
.L_474:
        /*0040*/ 	.byte	0x03, 0x19
        /*0042*/ 	.short	0x0a00


	//----- nvinfo : EIATTR_PARAM_CBANK
	.align		4
        /*0044*/ 	.byte	0x04, 0x0a
        /*0046*/ 	.short	(.L_476 - .L_475)
	.align		4
.L_475:
        /*0048*/ 	.word	index@(.nv.constant0._ZN7cutlass13device_kernelIN5flash11enable_sm90INS1_16FlashAttnFwdSm90INS1_25CollectiveMainloopFwdSm90ILi2EN4cute5tupleIJNS5_1CILi1EEES8_S8_EEENS6_IJNS7_ILi128EEENS7_ILi160EEENS7_ILi192EEEEEELi192ENS_12float_e4m3_tEfNS_4arch4Sm90ELb0ELb1ELb0ELb1ELb0ELb1ELb0ELb1ELb1ELb0ELb0ELb0EEENS1_21CollectiveEpilogueFwdINS6_IJSA_SC_SB_EEES9_NS_10bfloat16_tESG_Li256ELb1ELb0ELb0ELb1EEENS1_36VarlenDynamicPersistentTileSchedulerILi128ELi160ELi256ELi128ELb0ELb0ELb1ELb1ELb0ELb1EEEEEEEEEvNT_6ParamsE)
        /*004c*/ 	.short	0x0380
        /*004e*/ 	.short	0x0a00


	//----- nvinfo : EIATTR_SW_WAR
	.align		4
.L_476:
        /*0050*/ 	.byte	0x04, 0x36
        /*0052*/ 	.short	(.L_478 - .L_477)
.L_477:
        /*0054*/ 	.word	0x00000008
.L_478:


//--------------------- .nv.info._ZN7cutlass13device_kernelIN5flash11enable_sm90INS1_16FlashAttnFwdSm90INS1_25CollectiveMainloopFwdSm90ILi2EN4cute5tupleIJNS5_1CILi1EEES8_S8_EEENS6_IJNS7_ILi128EEENS7_ILi160EEENS7_ILi192EEEEEELi192ENS_12float_e4m3_tEfNS_4arch4Sm90ELb1ELb0ELb0ELb0ELb0ELb0ELb0ELb1ELb1ELb0ELb0ELb0EEENS1_21CollectiveEpilogueFwdINS6_IJSA_SC_SB_EEES9_NS_10bfloat16_tESG_Li256ELb0ELb0ELb0ELb1EEENS1_30DynamicPersistentTileSchedulerILi256ELi128ELb0ELb0ELb1EEEEEEEEEvNT_6ParamsE --------------------------
	.section	.nv.info._ZN7cutlass13device_kernelIN5flash11enable_sm90INS1_16FlashAttnFwdSm90INS1_25CollectiveMainloopFwdSm90ILi2EN4cute5tupleIJNS5_1CILi1EEES8_S8_EEENS6_IJNS7_ILi128EEENS7_ILi160EEENS7_ILi192EEEEEELi192ENS_12float_e4m3_tEfNS_4arch4Sm90ELb1ELb0ELb0ELb0ELb0ELb0ELb0ELb1ELb1ELb0ELb0ELb0EEENS1_21CollectiveEpilogueFwdINS6_IJSA_SC_SB_EEES9_NS_10bfloat16_tESG_Li256ELb0ELb0ELb0ELb1EEENS1_30DynamicPersistentTileSchedulerILi256ELi128ELb0ELb0ELb1EEEEEEEEEvNT_6ParamsE,"",@"SHT_CUDA_INFO"
	.sectionflags	@""
	.align	4


	//----- nvinfo : EIATTR_CUDA_API_VERSION
	.align		4
        /*0000*/ 	.byte	0x04, 0x37
        /*0002*/ 	.short	(.L_480 - .L_479)
.L_479:
        /*0004*/ 	.word	0x00000082


	//----- nvinfo : EIATTR_KPARAM_INFO
	.align		4
.L_480:
        /*0008*/ 	.byte	0x04, 0x17
        /*000a*/ 	.short	(.L_482 - .L_481)
.L_481:
        /*000c*/ 	.word	0x00000000
        /*0010*/ 	.short	0x0000
        /*0012*/ 	.short	0x0000
        /*0014*/ 	.byte	0x00, 0xf0, 0x01, 0x2e


	//----- nvinfo : EIATTR_SPARSE_MMA_MASK
	.align		4
.L_482:
        /*0018*/ 	.byte	0x03, 0x50
        /*001a*/ 	.short	0x0000


	//----- nvinfo : EIATTR_MAXREG_COUNT
	.align		4
        /*001c*/ 	.byte	0x03, 0x1b
        /*001e*/ 	.short	0x00a8


	//----- nvinfo : EIATTR_MERCURY_ISA_VERSION
	.align		4
        /*0020*/ 	.byte	0x03, 0x5f
        /*0022*/ 	.short	0x0101


	//----- nvinfo : EIATTR_VRC_CTA_INIT_COUNT
	.align		4
        /*0024*/ 	.byte	0x02, 0x4a
	.zero		1
	.zero		1


	//----- nvinfo : EIATTR_EXIT_INSTR_OFFSETS
	.align		4
        /*0028*/ 	.byte	0x04, 0x1c
        /*002a*/ 	.short	(.L_484 - .L_483)


	//   ....[0]....
.L_483:
        /*002c*/ 	.word	0x00000010


	//----- nvinfo : EIATTR_MAX_THREADS
	.align		4
.L_484:
        /*0030*/ 	.byte	0x04, 0x05
        /*0032*/ 	.short	(.L_486 - .L_485)
.L_485:
        /*0034*/ 	.word	0x00000180
        /*0038*/ 	.word	0x00000001
        /*003c*/ 	.word	0x00000001


	//----- nvinfo : EIATTR_CBANK_PARAM_SIZE
	.align		4
.L_486:
        /*0040*/ 	.byte	0x03, 0x19
        /*0042*/ 	.short	0x0b80


	//----- nvinfo : EIATTR_PARAM_CBANK
	.align		4
        /*0044*/ 	.byte	0x04, 0x0a
        /*0046*/ 	.short	(.L_488 - .L_487)
	.align		4
.L_487:
        /*0048*/ 	.word	index@(.nv.constant0._ZN7cutlass13device_kernelIN5flash11enable_sm90INS1_16FlashAttnFwdSm90INS1_25CollectiveMainloopFwdSm90ILi2EN4cute5tupleIJNS5_1CILi1EEES8_S8_EEENS6_IJNS7_ILi128EEENS7_ILi160EEENS7_ILi192EEEEEELi192ENS_12float_e4m3_tEfNS_4arch4Sm90ELb1ELb0ELb0ELb0ELb0ELb0ELb0ELb1ELb1ELb0ELb0ELb0EEENS1_21CollectiveEpilogueFwdINS6_IJSA_SC_SB_EEES9_NS_10bfloat16_tESG_Li256ELb0ELb0ELb0ELb1EEENS1_30DynamicPersistentTileSchedulerILi256ELi128ELb0ELb0ELb1EEEEEEEEEvNT_6ParamsE)
        /*004c*/ 	.short	0x0380
        /*004e*/ 	.short	0x0b80


	//----- nvinfo : EIATTR_SW_WAR
	.align		4
.L_488:
        /*0050*/ 	.byte	0x04, 0x36
        /*0052*/ 	.short	(.L_490 - .L_489)
.L_489:
        /*0054*/ 	.word	0x00000008
.L_490:


//--------------------- .nv.info._ZN7cutlass13device_kernelIN5flash11enable_sm90INS1_16FlashAttnFwdSm90INS1_25CollectiveMainloopFwdSm90ILi2EN4cute5tupleIJNS5_1CILi1EEES8_S8_EEENS6_IJNS7_ILi128EEENS7_ILi160EEENS7_ILi192EEEEEELi192ENS_12float_e4m3_tEfNS_4arch4Sm90ELb1ELb0ELb0ELb1ELb0ELb0ELb0ELb1ELb1ELb0ELb0ELb0EEENS1_21CollectiveEpilogueFwdINS6_IJSA_SC_SB_EEES9_NS_10bfloat16_tESG_Li256ELb1ELb0ELb0ELb1EEENS1_36VarlenDynamicPersistentTileSchedulerILi128ELi160ELi256ELi128ELb0ELb0ELb1ELb1ELb1ELb1EEEEEEEEEvNT_6ParamsE --------------------------
	.section	.nv.info._ZN7cutlass13device_kernelIN5flash11enable_sm90INS1_16FlashAttnFwdSm90INS1_25CollectiveMainloopFwdSm90ILi2EN4cute5tupleIJNS5_1CILi1EEES8_S8_EEENS6_IJNS7_ILi128EEENS7_ILi160EEENS7_ILi192EEEEEELi192ENS_12float_e4m3_tEfNS_4arch4Sm90ELb1ELb0ELb0ELb1ELb0ELb0ELb0ELb1ELb1ELb0ELb0ELb0EEENS1_21CollectiveEpilogueFwdINS6_IJSA_SC_SB_EEES9_NS_10bfloat16_tESG_Li256ELb1ELb0ELb0ELb1EEENS1_36VarlenDynamicPersistentTileSchedulerILi128ELi160ELi256ELi128ELb0ELb0ELb1ELb1ELb1ELb1EEEEEEEEEvNT_6ParamsE,"",@"SHT_CUDA_INFO"
	.sectionflags	@""
	.align	4


	//----- nvinfo : EIATTR_CUDA_API_VERSION
	.align		4
        /*0000*/ 	.byte	0x04, 0x37
        /*0002*/ 	.short	(.L_492 - .L_491)
.L_491:
        /*0004*/ 	.word	0x00000082


	//----- nvinfo : EIATTR_KPARAM_INFO
	.align		4
.L_492:
        /*0008*/ 	.byte	0x04, 0x17
        /*000a*/ 	.short	(.L_494 - .L_493)
.L_493:
        /*000c*/ 	.word	0x00000000
        /*0010*/ 	.short	0x0000
        /*0012*/ 	.short	0x0000
        /*0014*/ 	.byte	0x00, 0xf0, 0x01, 0x28


	//----- nvinfo : EIATTR_SPARSE_MMA_MASK
	.align		4
.L_494:
        /*0018*/ 	.byte	0x03, 0x50
        /*001a*/ 	.short	0x0000


	//----- nvinfo : EIATTR_MAXREG_COUNT
	.align		4
        /*001c*/ 	.byte	0x03, 0x1b
        /*001e*/ 	.short	0x00a8


	//----- nvinfo : EIATTR_MERCURY_ISA_VERSION
	.align		4
        /*0020*/ 	.byte	0x03, 0x5f
        /*0022*/ 	.short	0x0101


	//----- nvinfo : EIATTR_VRC_CTA_INIT_COUNT
	.align		4
        /*0024*/ 	.byte	0x02, 0x4a
	.zero		1
	.zero		1


	//----- nvinfo : EIATTR_EXIT_INSTR_OFFSETS
	.align		4
        /*0028*/ 	.byte	0x04, 0x1c
        /*002a*/ 	.short	(.L_496 - .L_495)


	//   ....[0]....
.L_495:
        /*002c*/ 	.word	0x00000010


	//----- nvinfo : EIATTR_MAX_THREADS
	.align		4
.L_496:
        /*0030*/ 	.byte	0x04, 0x05
        /*0032*/ 	.short	(.L_498 - .L_497)
.L_497:
        /*0034*/ 	.word	0x00000180
        /*0038*/ 	.word	0x00000001
        /*003c*/ 	.word	0x00000001


	//----- nvinfo : EIATTR_CBANK_PARAM_SIZE
	.align		4
.L_498:
        /*0040*/ 	.byte	0x03, 0x19
        /*0042*/ 	.short	0x0a00


	//----- nvinfo : EIATTR_PARAM_CBANK
	.align		4
        /*0044*/ 	.byte	0x04, 0x0a
        /*0046*/ 	.short	(.L_500 - .L_499)
	.align		4
.L_499:
        /*0048*/ 	.word	index@(.nv.constant0._ZN7cutlass13device_kernelIN5flash11enable_sm90INS1_16FlashAttnFwdSm90INS1_25CollectiveMainloopFwdSm90ILi2EN4cute5tupleIJNS5_1CILi1EEES8_S8_EEENS6_IJNS7_ILi128EEENS7_ILi160EEENS7_ILi192EEEEEELi192ENS_12float_e4m3_tEfNS_4arch4Sm90ELb1ELb0ELb0ELb1ELb0ELb0ELb0ELb1ELb1ELb0ELb0ELb0EEENS1_21CollectiveEpilogueFwdINS6_IJSA_SC_SB_EEES9_NS_10bfloat16_tESG_Li256ELb1ELb0ELb0ELb1EEENS1_36VarlenDynamicPersistentTileSchedulerILi128ELi160ELi256ELi128ELb0ELb0ELb1ELb1ELb1ELb1EEEEEEEEEvNT_6ParamsE)
        /*004c*/ 	.short	0x0380
        /*004e*/ 	.short	0x0a00


	//----- nvinfo : EIATTR_SW_WAR
	.align		4
.L_500:
        /*0050*/ 	.byte	0x04, 0x36
        /*0052*/ 	.short	(.L_502 - .L_501)
.L_501:
        /*0054*/ 	.word	0x00000008
.L_502:


//--------------------- .nv.info._ZN7cutlass13device_kernelIN5flash11enable_sm90INS1_16FlashAttnFwdSm90INS1_25CollectiveMainloopFwdSm90ILi2EN4cute5tupleIJNS5_1CILi1EEES8_S8_EEENS6_IJNS7_ILi128EEENS7_ILi160EEENS7_ILi192EEEEEELi192ENS_12float_e4m3_tEfNS_4arch4Sm90ELb1ELb0ELb0ELb1ELb0ELb1ELb0ELb1ELb1ELb0ELb0ELb0EEENS1_21CollectiveEpilogueFwdINS6_IJSA_SC_SB_EEES9_NS_10bfloat16_tESG_Li256ELb1ELb0ELb0ELb1EEENS1_36VarlenDynamicPersistentTileSchedulerILi128ELi160ELi256ELi128ELb0ELb0ELb1ELb1ELb1ELb1EEEEEEEEEvNT_6ParamsE --------------------------
	.section	.nv.info._ZN7cutlass13device_kernelIN5flash11enable_sm90INS1_16FlashAttnFwdSm90INS1_25CollectiveMainloopFwdSm90ILi2EN4cute5tupleIJNS5_1CILi1EEES8_S8_EEENS6_IJNS7_ILi128EEENS7_ILi160EEENS7_ILi192EEEEEELi192ENS_12float_e4m3_tEfNS_4arch4Sm90ELb1ELb0ELb0ELb1ELb0ELb1ELb0ELb1ELb1ELb0ELb0ELb0EEENS1_21CollectiveEpilogueFwdINS6_IJSA_SC_SB_EEES9_NS_10bfloat16_tESG_Li256ELb1ELb0ELb0ELb1EEENS1_36VarlenDynamicPersistentTileSchedulerILi128ELi160ELi256ELi128ELb0ELb0ELb1ELb1ELb1ELb1EEEEEEEEEvNT_6ParamsE,"",@"SHT_CUDA_INFO"
	.sectionflags	@""
	.align	4


	//----- nvinfo : EIATTR_CUDA_API_VERSION
	.align		4
        /*0000*/ 	.byte	0x04, 0x37
        /*0002*/ 	.short	(.L_504 - .L_503)
.L_503:
        /*0004*/ 	.word	0x00000082


	//----- nvinfo : EIATTR_KPARAM_INFO
	.align		4
.L_504:
        /*0008*/ 	.byte	0x04, 0x17
        /*000a*/ 	.short	(.L_506 - .L_505)
.L_505:
        /*000c*/ 	.word	0x00000000
        /*0010*/ 	.short	0x0000
        /*0012*/ 	.short	0x0000
        /*0014*/ 	.byte	0x00, 0xf0, 0x01, 0x28


	//----- nvinfo : EIATTR_SPARSE_MMA_MASK
	.align		4
.L_506:
        /*0018*/ 	.byte	0x03, 0x50
        /*001a*/ 	.short	0x0000


	//----- nvinfo : EIATTR_MAXREG_COUNT
	.align		4
        /*001c*/ 	.byte	0x03, 0x1b
        /*001e*/ 	.short	0x00a8


	//----- nvinfo : EIATTR_MERCURY_ISA_VERSION
	.align		4
        /*0020*/ 	.byte	0x03, 0x5f
        /*0022*/ 	.short	0x0101


	//----- nvinfo : EIATTR_VRC_CTA_INIT_COUNT
	.align		4
        /*0024*/ 	.byte	0x02, 0x4a
	.zero		1
	.zero		1


	//----- nvinfo : EIATTR_EXIT_INSTR_OFFSETS
	.align		4
        /*0028*/ 	.byte	0x04, 0x1c
        /*002a*/ 	.short	(.L_508 - .L_507)


	//   ....[0]....
.L_507:
        /*002c*/ 	.word	0x00000010


	//----- nvinfo : EIATTR_MAX_THREADS
	.align		4
.L_508:
        /*0030*/ 	.byte	0x04, 0x05
        /*0032*/ 	.short	(.L_510 - .L_509)
.L_509:
        /*0034*/ 	.word	0x00000180
        /*0038*/ 	.word	0x00000001
        /*003c*/ 	.word	0x00000001


	//----- nvinfo : EIATTR_CBANK_PARAM_SIZE
	.align		4
.L_510:
        /*0040*/ 	.byte	0x03, 0x19
        /*0042*/ 	.short	0x0a00


	//----- nvinfo : EIATTR_PARAM_CBANK
	.align		4
        /*0044*/ 	.byte	0x04, 0x0a
        /*0046*/ 	.short	(.L_512 - .L_511)
	.align		4
.L_511:
        /*0048*/ 	.word	index@(.nv.constant0._ZN7cutlass13device_kernelIN5flash11enable_sm90INS1_16FlashAttnFwdSm90INS1_25CollectiveMainloopFwdSm90ILi2EN4cute5tupleIJNS5_1CILi1EEES8_S8_EEENS6_IJNS7_ILi128EEENS7_ILi160EEENS7_ILi192EEEEEELi192ENS_12float_e4m3_tEfNS_4arch4Sm90ELb1ELb0ELb0ELb1ELb0ELb1ELb0ELb1ELb1ELb0ELb0ELb0EEENS1_21CollectiveEpilogueFwdINS6_IJSA_SC_SB_EEES9_NS_10bfloat16_tESG_Li256ELb1ELb0ELb0ELb1EEENS1_36VarlenDynamicPersistentTileSchedulerILi128ELi160ELi256ELi128ELb0ELb0ELb1ELb1ELb1ELb1EEEEEEEEEvNT_6ParamsE)
        /*004c*/ 	.short	0x0380
        /*004e*/ 	.short	0x0a00


	//----- nvinfo : EIATTR_SW_WAR
	.align		4
.L_512:
        /*0050*/ 	.byte	0x04, 0x36
        /*0052*/ 	.short	(.L_514 - .L_513)
.L_513:
        /*0054*/ 	.word	0x00000008
.L_514:


//--------------------- .nv.info._ZN7cutlass13device_kernelIN5flash11enable_sm90INS1_16FlashAttnFwdSm90INS1_25CollectiveMainloopFwdSm90ILi2EN4cute5tupleIJNS5_1CILi1EEES8_S8_EEENS6_IJNS7_ILi128EEENS7_ILi224EEESA_EEELi128ENS_12float_e4m3_tEfNS_4arch4Sm90ELb0ELb0ELb0ELb0ELb0ELb0ELb0ELb1ELb1ELb0ELb0ELb0EEENS1_21CollectiveEpilogueFwdINS6_IJSA_SA_SB_EEES9_NS_10bfloat16_tESF_Li256ELb0ELb0ELb0ELb1EEENS1_29StaticPersistentTileSchedulerILb0EEEEEEEEEvNT_6ParamsE --------------------------
	.section	.nv.info._ZN7cutlass13device_kernelIN5flash11enable_sm90INS1_16FlashAttnFwdSm90INS1_25CollectiveMainloopFwdSm90ILi2EN4cute5tupleIJNS5_1CILi1EEES8_S8_EEENS6_IJNS7_ILi128EEENS7_ILi224EEESA_EEELi128ENS_12float_e4m3_tEfNS_4arch4Sm90ELb0ELb0ELb0ELb0ELb0ELb0ELb0ELb1ELb1ELb0ELb0ELb0EEENS1_21CollectiveEpilogueFwdINS6_IJSA_SA_SB_EEES9_NS_10bfloat16_tESF_Li256ELb0ELb0ELb0ELb1EEENS1_29StaticPersistentTileSchedulerILb0EEEEEEEEEvNT_6ParamsE,"",@"SHT_CUDA_INFO"
	.sectionflags	@""
	.align	4


	//----- nvinfo : EIATTR_CUDA_API_VERSION
	.align		4
        /*0000*/ 	.byte	0x04, 0x37
        /*0002*/ 	.short	(.L_516 - .L_515)
.L_515:
        /*0004*/ 	.word	0x00000082


	//----- nvinfo : EIATTR_KPARAM_INFO
	.align		4
.L_516:
        /*0008*/ 	.byte	0x04, 0x17
        /*000a*/ 	.short	(.L_518 - .L_517)
.L_517:
        /*000c*/ 	.word	0x00000000
        /*0010*/ 	.short	0x0000
        /*0012*/ 	.short	0x0000
        /*0014*/ 	.byte	0x00, 0xf0, 0x01, 0x2e


	//----- nvinfo : EIATTR_SPARSE_MMA_MASK
	.align		4
.L_518:
        /*0018*/ 	.byte	0x03, 0x50
        /*001a*/ 	.short	0x0000


	//----- nvinfo : EIATTR_MAXREG_COUNT
	.align		4
        /*001c*/ 	.byte	0x03, 0x1b
        /*001e*/ 	.short	0x00a8


	//----- nvinfo : EIATTR_MERCURY_ISA_VERSION
	.align		4
        /*0020*/ 	.byte	0x03, 0x5f
        /*0022*/ 	.short	0x0101


	//----- nvinfo : EIATTR_VRC_CTA_INIT_COUNT
	.align		4
        /*0024*/ 	.byte	0x02, 0x4a
	.zero		1
	.zero		1


	//----- nvinfo : EIATTR_EXIT_INSTR_OFFSETS
	.align		4
        /*0028*/ 	.byte	0x04, 0x1c
        /*002a*/ 	.short	(.L_520 - .L_519)


	//   ....[0]....
.L_519:
        /*002c*/ 	.word	0x00000010


	//----- nvinfo : EIATTR_MAX_THREADS
	.align		4
.L_520:
        /*0030*/ 	.byte	0x04, 0x05
        /*0032*/ 	.short	(.L_522 - .L_521)
.L_521:
        /*0034*/ 	.word	0x00000180
        /*0038*/ 	.word	0x00000001
        /*003c*/ 	.word	0x00000001


	//----- nvinfo : EIATTR_CBANK_PARAM_SIZE
	.align		4
.L_522:
        /*0040*/ 	.byte	0x03, 0x19
        /*0042*/ 	.short	0x0b80


	//----- nvinfo : EIATTR_PARAM_CBANK
	.align		4
        /*0044*/ 	.byte	0x04, 0x0a
        /*0046*/ 	.short	(.L_524 - .L_523)
	.align		4
.L_523:
        /*0048*/ 	.word	index@(.nv.constant0._ZN7cutlass13device_kernelIN5flash11enable_sm90INS1_16FlashAttnFwdSm90INS1_25CollectiveMainloopFwdSm90ILi2EN4cute5tupleIJNS5_1CILi1EEES8_S8_EEENS6_IJNS7_ILi128EEENS7_ILi224EEESA_EEELi128ENS_12float_e4m3_tEfNS_4arch4Sm90ELb0ELb0ELb0ELb0ELb0ELb0ELb0ELb1ELb1ELb0ELb0ELb0EEENS1_21CollectiveEpilogueFwdINS6_IJSA_SA_SB_EEES9_NS_10bfloat16_tESF_Li256ELb0ELb0ELb0ELb1EEENS1_29StaticPersistentTileSchedulerILb0EEEEEEEEEvNT_6ParamsE)
        /*004c*/ 	.short	0x0380
        /*004e*/ 	.short	0x0b80


	//----- nvinfo : EIATTR_SW_WAR
	.align		4
.L_524:
        /*0050*/ 	.byte	0x04, 0x36
        /*0052*/ 	.short	(.L_526 - .L_525)
.L_525:
        /*0054*/ 	.word	0x00000008
.L_526:


//--------------------- .nv.info._ZN7cutlass13device_kernelIN5flash11enable_sm90INS1_16FlashAttnFwdSm90INS1_25CollectiveMainloopFwdSm90ILi2EN4cute5tupleIJNS5_1CILi1EEES8_S8_EEENS6_IJNS7_ILi128EEENS7_ILi224EEESA_EEELi128ENS_12float_e4m3_tEfNS_4arch4Sm90ELb0ELb0ELb0ELb1ELb0ELb0ELb0ELb1ELb1ELb0ELb0ELb0EEENS1_21CollectiveEpilogueFwdINS6_IJSA_SA_SB_EEES9_NS_10bfloat16_tESF_Li256ELb1ELb0ELb0ELb1EEENS1_36VarlenDynamicPersistentTileSchedulerILi128ELi224ELi256ELi128ELb0ELb0ELb1ELb0ELb1ELb1EEEEEEEEEvNT_6ParamsE --------------------------
	.section	.nv.info._ZN7cutlass13device_kernelIN5flash11enable_sm90INS1_16FlashAttnFwdSm90INS1_25CollectiveMainloopFwdSm90ILi2EN4cute5tupleIJNS5_1CILi1EEES8_S8_EEENS6_IJNS7_ILi128EEENS7_ILi224EEESA_EEELi128ENS_12float_e4m3_tEfNS_4arch4Sm90ELb0ELb0ELb0ELb1ELb0ELb0ELb0ELb1ELb1ELb0ELb0ELb0EEENS1_21CollectiveEpilogueFwdINS6_IJSA_SA_SB_EEES9_NS_10bfloat16_tESF_Li256ELb1ELb0ELb0ELb1EEENS1_36VarlenDynamicPersistentTileSchedulerILi128ELi224ELi256ELi128ELb0ELb0ELb1ELb0ELb1ELb1EEEEEEEEEvNT_6ParamsE,"",@"SHT_CUDA_INFO"
	.sectionflags	@""
	.align	4


	//----- nvinfo : EIATTR_CUDA_API_VERSION
	.align		4
        /*0000*/ 	.byte	0x04, 0x37
        /*0002*/ 	.short	(.L_528 - .L_527)
.L_527:
        /*0004*/ 	.word	0x00000082


	//----- nvinfo : EIATTR_KPARAM_INFO
	.align		4
.L_528:
        /*0008*/ 	.byte	0x04, 0x17
        /*000a*/ 	.short	(.L_530 - .L_529)
.L_529:
        /*000c*/ 	.word	0x00000000
        /*0010*/ 	.short	0x0000
        /*0012*/ 	.short	0x0000
        /*0014*/ 	.byte	0x00, 0xf0, 0x01, 0x28


	//----- nvinfo : EIATTR_SPARSE_MMA_MASK
	.align		4
.L_530:
        /*0018*/ 	.byte	0x03, 0x50
        /*001a*/ 	.short	0x0000


	//----- nvinfo : EIATTR_MAXREG_COUNT
	.align		4
        /*001c*/ 	.byte	0x03, 0x1b
        /*001e*/ 	.short	0x00a8


	//----- nvinfo : EIATTR_MERCURY_ISA_VERSION
	.align		4
        /*0020*/ 	.byte	0x03, 0x5f
        /*0022*/ 	.short	0x0101


	//----- nvinfo : EIATTR_VRC_CTA_INIT_COUNT
	.align		4
        /*0024*/ 	.byte	0x02, 0x4a
	.zero		1
	.zero		1


	//----- nvinfo : EIATTR_EXIT_INSTR_OFFSETS
	.align		4
        /*0028*/ 	.byte	0x04, 0x1c
        /*002a*/ 	.short	(.L_532 - .L_531)


	//   ....[0]....
.L_531:
        /*002c*/ 	.word	0x00000010


	//----- nvinfo : EIATTR_MAX_THREADS
	.align		4
.L_532:
        /*0030*/ 	.byte	0x04, 0x05
        /*0032*/ 	.short	(.L_534 - .L_533)
.L_533:
        /*0034*/ 	.word	0x00000180
        /*0038*/ 	.word	0x00000001
        /*003c*/ 	.word	0x00000001


	//----- nvinfo : EIATTR_CBANK_PARAM_SIZE
	.align		4
.L_534:
        /*0040*/ 	.byte	0x03, 0x19
        /*0042*/ 	.short	0x0a00


	//----- nvinfo : EIATTR_PARAM_CBANK
	.align		4
        /*0044*/ 	.byte	0x04, 0x0a
        /*0046*/ 	.short	(.L_536 - .L_535)
	.align		4
.L_535:
        /*0048*/ 	.word	index@(.nv.constant0._ZN7cutlass13device_kernelIN5flash11enable_sm90INS1_16FlashAttnFwdSm90INS1_25CollectiveMainloopFwdSm90ILi2EN4cute5tupleIJNS5_1CILi1EEES8_S8_EEENS6_IJNS7_ILi128EEENS7_ILi224EEESA_EEELi128ENS_12float_e4m3_tEfNS_4arch4Sm90ELb0ELb0ELb0ELb1ELb0ELb0ELb0ELb1ELb1ELb0ELb0ELb0EEENS1_21CollectiveEpilogueFwdINS6_IJSA_SA_SB_EEES9_NS_10bfloat16_tESF_Li256ELb1ELb0ELb0ELb1EEENS1_36VarlenDynamicPersistentTileSchedulerILi128ELi224ELi256ELi128ELb0ELb0ELb1ELb0ELb1ELb1EEEEEEEEEvNT_6ParamsE)
        /*004c*/ 	.short	0x0380
        /*004e*/ 	.short	0x0a00


	//----- nvinfo : EIATTR_SW_WAR
	.align		4
.L_536:
        /*0050*/ 	.byte	0x04, 0x36
        /*0052*/ 	.short	(.L_538 - .L_537)
.L_537:
        /*0054*/ 	.word	0x00000008
.L_538:


//--------------------- .nv.info._ZN7cutlass13device_kernelIN5flash11enable_sm90INS1_16FlashAttnFwdSm90INS1_25CollectiveMainloopFwdSm90ILi2EN4cute5tupleIJNS5_1CILi1EEES8_S8_EEENS6_IJNS7_ILi128EEENS7_ILi224EEESA_EEELi128ENS_12float_e4m3_tEfNS_4arch4Sm90ELb0ELb0ELb0ELb1ELb0ELb1ELb0ELb1ELb1ELb0ELb0ELb0EEENS1_21CollectiveEpilogueFwdINS6_IJSA_SA_SB_EEES9_NS_10bfloat16_tESF_Li256ELb1ELb0ELb0ELb1EEENS1_36VarlenDynamicPersistentTileSchedulerILi128ELi224ELi256ELi128ELb0ELb0ELb1ELb0ELb1ELb1EEEEEEEEEvNT_6ParamsE --------------------------
	.section	.nv.info._ZN7cutlass13device_kernelIN5flash11enable_sm90INS1_16FlashAttnFwdSm90INS1_25CollectiveMainloopFwdSm90ILi2EN4cute5tupleIJNS5_1CILi1EEES8_S8_EEENS6_IJNS7_ILi128EEENS7_ILi224EEESA_EEELi128ENS_12float_e4m3_tEfNS_4arch4Sm90ELb0ELb0ELb0ELb1ELb0ELb1ELb0ELb1ELb1ELb0ELb0ELb0EEENS1_21CollectiveEpilogueFwdINS6_IJSA_SA_SB_EEES9_NS_10bfloat16_tESF_Li256ELb1ELb0ELb0ELb1EEENS1_36VarlenDynamicPersistentTileSchedulerILi128ELi224ELi256ELi128ELb0ELb0ELb1ELb0ELb1ELb1EEEEEEEEEvNT_6ParamsE,"",@"SHT_CUDA_INFO"
	.sectionflags	@""
	.align	4


	//----- nvinfo : EIATTR_CUDA_API_VERSION
	.align		4
        /*0000*/ 	.byte	0x04, 0x37
        /*0002*/ 	.short	(.L_540 - .L_539)
.L_539:
        /*0004*/ 	.word	0x00000082


	//----- nvinfo : EIATTR_KPARAM_INFO
	.align		4
.L_540:
        /*0008*/ 	.byte	0x04, 0x17
        /*000a*/ 	.short	(.L_542 - .L_541)
.L_541:
        /*000c*/ 	.word	0x00000000
        /*0010*/ 	.short	0x0000
        /*0012*/ 	.short	0x0000
        /*0014*/ 	.byte	0x00, 0xf0, 0x01, 0x28


	//----- nvinfo : EIATTR_SPARSE_MMA_MASK
	.align		4
.L_542:
        /*0018*/ 	.byte	0x03, 0x50
        /*001a*/ 	.short	0x0000


	//----- nvinfo : EIATTR_MAXREG_COUNT
	.align		4
        /*001c*/ 	.byte	0x03, 0x1b
        /*001e*/ 	.short	0x00a8


	//----- nvinfo : EIATTR_MERCURY_ISA_VERSION
	.align		4
        /*0020*/ 	.byte	0x03, 0x5f
        /*0022*/ 	.short	0x0101


	//----- nvinfo : EIATTR_VRC_CTA_INIT_COUNT
	.align		4
        /*0024*/ 	.byte	0x02, 0x4a
	.zero		1
	.zero		1


	//----- nvinfo : EIATTR_EXIT_INSTR_OFFSETS
	.align		4
        /*0028*/ 	.byte	0x04, 0x1c
        /*002a*/ 	.short	(.L_544 - .L_543)


	//   ....[0]....
.L_543:
        /*002c*/ 	.word	0x00000010


	//----- nvinfo : EIATTR_MAX_THREADS
	.align		4
.L_544:
        /*0030*/ 	.byte	0x04, 0x05
        /*0032*/ 	.short	(.L_546 - .L_545)
.L_545:
        /*0034*/ 	.word	0x00000180
        /*0038*/ 	.word	0x00000001
        /*003c*/ 	.word	0x00000001


	//----- nvinfo : EIATTR_CBANK_PARAM_SIZE
	.align		4
.L_546:
        /*0040*/ 	.byte	0x03, 0x19
        /*0042*/ 	.short	0x0a00


	//----- nvinfo : EIATTR_PARAM_CBANK
	.align		4
        /*0044*/ 	.byte	0x04, 0x0a
        /*0046*/ 	.short	(.L_548 - .L_547)
	.align		4
.L_547:
        /*0048*/ 	.word	index@(.nv.constant0._ZN7cutlass13device_kernelIN5flash11enable_sm90INS1_16FlashAttnFwdSm90INS1_25CollectiveMainloopFwdSm90ILi2EN4cute5tupleIJNS5_1CILi1EEES8_S8_EEENS6_IJNS7_ILi128EEENS7_ILi224EEESA_EEELi128ENS_12float_e4m3_tEfNS_4arch4Sm90ELb0ELb0ELb0ELb1ELb0ELb1ELb0ELb1ELb1ELb0ELb0ELb0EEENS1_21CollectiveEpilogueFwdINS6_IJSA_SA_SB_EEES9_NS_10bfloat16_tESF_Li256ELb1ELb0ELb0ELb1EEENS1_36VarlenDynamicPersistentTileSchedulerILi128ELi224ELi256ELi128ELb0ELb0ELb1ELb0ELb1ELb1EEEEEEEEEvNT_6ParamsE)
        /*004c*/ 	.short	0x0380
        /*004e*/ 	.short	0x0a00


	//----- nvinfo : EIATTR_SW_WAR
	.align		4
.L_548:
        /*0050*/ 	.byte	0x04, 0x36
        /*0052*/ 	.short	(.L_550 - .L_549)
.L_549:
        /*0054*/ 	.word	0x00000008
.L_550:


//--------------------- .nv.info._ZN7cutlass13device_kernelIN5flash11enable_sm90INS1_16FlashAttnFwdSm90INS1_25CollectiveMainloopFwdSm90ILi2EN4cute5tupleIJNS5_1CILi1EEES8_S8_EEENS6_IJNS7_ILi128EEENS7_ILi224EEESA_EEELi128ENS_12float_e4m3_tEfNS_4arch4Sm90ELb0ELb1ELb0ELb0ELb0ELb0ELb0ELb1ELb1ELb0ELb0ELb0EEENS1_21CollectiveEpilogueFwdINS6_IJSA_SA_SB_EEES9_NS_10bfloat16_tESF_Li256ELb0ELb0ELb0ELb1EEENS1_30DynamicPersistentTileSchedulerILi256ELi128ELb0ELb0ELb1EEEEEEEEEvNT_6ParamsE --------------------------
	.section	.nv.info._ZN7cutlass13device_kernelIN5flash11enable_sm90INS1_16FlashAttnFwdSm90INS1_25CollectiveMainloopFwdSm90ILi2EN4cute5tupleIJNS5_1CILi1EEES8_S8_EEENS6_IJNS7_ILi128EEENS7_ILi224EEESA_EEELi128ENS_12float_e4m3_tEfNS_4arch4Sm90ELb0ELb1ELb0ELb0ELb0ELb0ELb0ELb1ELb1ELb0ELb0ELb0EEENS1_21CollectiveEpilogueFwdINS6_IJSA_SA_SB_EEES9_NS_10bfloat16_tESF_Li256ELb0ELb0ELb0ELb1EEENS1_30DynamicPersistentTileSchedulerILi256ELi128ELb0ELb0ELb1EEEEEEEEEvNT_6ParamsE,"",@"SHT_CUDA_INFO"
	.sectionflags	@""
	.align	4


	//----- nvinfo : EIATTR_CUDA_API_VERSION
	.align		4
        /*0000*/ 	.byte	0x04, 0x37
        /*0002*/ 	.short	(.L_552 - .L_551)
.L_551:
        /*0004*/ 	.word	0x00000082


	//----- nvinfo : EIATTR_KPARAM_INFO
	.align		4
.L_552:
        /*0008*/ 	.byte	0x04, 0x17
        /*000a*/ 	.short	(.L_554 - .L_553)
.L_553:
        /*000c*/ 	.word	0x00000000
        /*0010*/ 	.short	0x0000
        /*0012*/ 	.short	0x0000
        /*0014*/ 	.byte	0x00, 0xf0, 0x01, 0x2e


	//----- nvinfo : EIATTR_SPARSE_MMA_MASK
	.align		4
.L_554:
        /*0018*/ 	.byte	0x03, 0x50
        /*001a*/ 	.short	0x0000


	//----- nvinfo : EIATTR_MAXREG_COUNT
	.align		4
        /*001c*/ 	.byte	0x03, 0x1b
        /*001e*/ 	.short	0x00a8


	//----- nvinfo : EIATTR_MERCURY_ISA_VERSION
	.align		4
        /*0020*/ 	.byte	0x03, 0x5f
        /*0022*/ 	.short	0x0101


	//----- nvinfo : EIATTR_VRC_CTA_INIT_COUNT
	.align		4
        /*0024*/ 	.byte	0x02, 0x4a
	.zero		1
	.zero		1


	//----- nvinfo : EIATTR_EXIT_INSTR_OFFSETS
	.align		4
        /*0028*/ 	.byte	0x04, 0x1c
        /*002a*/ 	.short	(.L_556 - .L_555)


	//   ....[0]....
.L_555:
        /*002c*/ 	.word	0x00000010


	//----- nvinfo : EIATTR_MAX_THREADS
	.align		4
.L_556:
        /*0030*/ 	.byte	0x04, 0x05
        /*0032*/ 	.short	(.L_558 - .L_557)
.L_557:
        /*0034*/ 	.word	0x00000180
        /*0038*/ 	.word	0x00000001
        /*003c*/ 	.word	0x00000001


	//----- nvinfo : EIATTR_CBANK_PARAM_SIZE
	.align		4
.L_558:
        /*0040*/ 	.byte	0x03, 0x19
        /*0042*/ 	.short	0x0b80


	//----- nvinfo : EIATTR_PARAM_CBANK
	.align		4
        /*0044*/ 	.byte	0x04, 0x0a
        /*0046*/ 	.short	(.L_560 - .L_559)
	.align		4
.L_559:
        /*0048*/ 	.word	index@(.nv.constant0._ZN7cutlass13device_kernelIN5flash11enable_sm90INS1_16FlashAttnFwdSm90INS1_25CollectiveMainloopFwdSm90ILi2EN4cute5tupleIJNS5_1CILi1EEES8_S8_EEENS6_IJNS7_ILi128EEENS7_ILi224EEESA_EEELi128ENS_12float_e4m3_tEfNS_4arch4Sm90ELb0ELb1ELb0ELb0ELb0ELb0ELb0ELb1ELb1ELb0ELb0ELb0EEENS1_21CollectiveEpilogueFwdINS6_IJSA_SA_SB_EEES9_NS_10bfloat16_tESF_Li256ELb0ELb0ELb0ELb1EEENS1_30DynamicPersistentTileSchedulerILi256ELi128ELb0ELb0ELb1EEEEEEEEEvNT_6ParamsE)
        /*004c*/ 	.short	0x0380
        /*004e*/ 	.short	0x0b80


	//----- nvinfo : EIATTR_SW_WAR
	.align		4
.L_560:
        /*0050*/ 	.byte	0x04, 0x36
        /*0052*/ 	.short	(.L_562 - .L_561)
.L_561:
        /*0054*/ 	.word	0x00000008
.L_562:


//--------------------- .nv.info._ZN7cutlass13device_kernelIN5flash11enable_sm90INS1_16FlashAttnFwdSm90INS1_25CollectiveMainloopFwdSm90ILi2EN4cute5tupleIJNS5_1CILi1EEES8_S8_EEENS6_IJNS7_ILi128EEENS7_ILi224EEESA_EEELi128ENS_12float_e4m3_tEfNS_4arch4Sm90ELb0ELb1ELb0ELb1ELb0ELb0ELb0ELb1ELb1ELb0ELb0ELb0EEENS1_21CollectiveEpilogueFwdINS6_IJSA_SA_SB_EEES9_NS_10bfloat16_tESF_Li256ELb1ELb0ELb0ELb1EEENS1_36VarlenDynamicPersistentTileSchedulerILi128ELi224ELi256ELi128ELb0ELb0ELb1ELb1ELb0ELb1EEEEEEEEEvNT_6ParamsE --------------------------
	.section	.nv.info._ZN7cutlass13device_kernelIN5flash11enable_sm90INS1_16FlashAttnFwdSm90INS1_25CollectiveMainloopFwdSm90ILi2EN4cute5tupleIJNS5_1CILi1EEES8_S8_EEENS6_IJNS7_ILi128EEENS7_ILi224EEESA_EEELi128ENS_12float_e4m3_tEfNS_4arch4Sm90ELb0ELb1ELb0ELb1ELb0ELb0ELb0ELb1ELb1ELb0ELb0ELb0EEENS1_21CollectiveEpilogueFwdINS6_IJSA_SA_SB_EEES9_NS_10bfloat16_tESF_Li256ELb1ELb0ELb0ELb1EEENS1_36VarlenDynamicPersistentTileSchedulerILi128ELi224ELi256ELi128ELb0ELb0ELb1ELb1ELb0ELb1EEEEEEEEEvNT_6ParamsE,"",@"SHT_CUDA_INFO"
	.sectionflags	@""
	.align	4


	//----- nvinfo : EIATTR_CUDA_API_VERSION
	.align		4
        /*0000*/ 	.byte	0x04, 0x37
        /*0002*/ 	.short	(.L_564 - .L_563)
.L_563:
        /*0004*/ 	.word	0x00000082


	//----- nvinfo : EIATTR_KPARAM_INFO
	.align		4
.L_564:
        /*0008*/ 	.byte	0x04, 0x17
        /*000a*/ 	.short	(.L_566 - .L_565)
.L_565:
        /*000c*/ 	.word	0x00000000
        /*0010*/ 	.short	0x0000
        /*0012*/ 	.short	0x0000
        /*0014*/ 	.byte	0x00, 0xf0, 0x01, 0x28


	//----- nvinfo : EIATTR_SPARSE_MMA_MASK
	.align		4
.L_566:
        /*0018*/ 	.byte	0x03, 0x50
        /*001a*/ 	.short	0x0000


	//----- nvinfo : EIATTR_MAXREG_COUNT
	.align		4
        /*001c*/ 	.byte	0x03, 0x1b
        /*001e*/ 	.short	0x00a8


	//----- nvinfo : EIATTR_MERCURY_ISA_VERSION
	.align		4
        /*0020*/ 	.byte	0x03, 0x5f
        /*0022*/ 	.short	0x0101


	//----- nvinfo : EIATTR_VRC_CTA_INIT_COUNT
	.align		4
        /*0024*/ 	.byte	0x02, 0x4a
	.zero		1
	.zero		1


	//----- nvinfo : EIATTR_EXIT_INSTR_OFFSETS
	.align		4
        /*0028*/ 	.byte	0x04, 0x1c
        /*002a*/ 	.short	(.L_568 - .L_567)


	//   ....[0]....
.L_567:
        /*002c*/ 	.word	0x00000010


	//----- nvinfo : EIATTR_MAX_THREADS
	.align		4
.L_568:
        /*0030*/ 	.byte	0x04, 0x05
        /*0032*/ 	.short	(.L_570 - .L_569)
.L_569:
        /*0034*/ 	.word	0x00000180
        /*0038*/ 	.word	0x00000001
        /*003c*/ 	.word	0x00000001


	//----- nvinfo : EIATTR_CBANK_PARAM_SIZE
	.align		4
.L_570:
        /*0040*/ 	.byte	0x03, 0x19
        /*0042*/ 	.short	0x0a00


	//----- nvinfo : EIATTR_PARAM_CBANK
	.align		4
        /*0044*/ 	.byte	0x04, 0x0a
        /*0046*/ 	.short	(.L_572 - .L_571)
	.align		4
.L_571:
        /*0048*/ 	.word	index@(.nv.constant0._ZN7cutlass13device_kernelIN5flash11enable_sm90INS1_16FlashAttnFwdSm90INS1_25CollectiveMainloopFwdSm90ILi2EN4cute5tupleIJNS5_1CILi1EEES8_S8_EEENS6_IJNS7_ILi128EEENS7_ILi224EEESA_EEELi128ENS_12float_e4m3_tEfNS_4arch4Sm90ELb0ELb1ELb0ELb1ELb0ELb0ELb0ELb1ELb1ELb0ELb0ELb0EEENS1_21CollectiveEpilogueFwdINS6_IJSA_SA_SB_EEES9_NS_10bfloat16_tESF_Li256ELb1ELb0ELb0ELb1EEENS1_36VarlenDynamicPersistentTileSchedulerILi128ELi224ELi256ELi128ELb0ELb0ELb1ELb1ELb0ELb1EEEEEEEEEvNT_6ParamsE)
        /*004c*/ 	.short	0x0380
        /*004e*/ 	.short	0x0a00


	//----- nvinfo : EIATTR_SW_WAR
	.align		4
.L_572:
        /*0050*/ 	.byte	0x04, 0x36
        /*0052*/ 	.short	(.L_574 - .L_573)
.L_573:
        /*0054*/ 	.word	0x00000008
.L_574:


//--------------------- .nv.info._ZN7cutlass13device_kernelIN5flash11enable_sm90INS1_16FlashAttnFwdSm90INS1_25CollectiveMainloopFwdSm90ILi2EN4cute5tupleIJNS5_1CILi1EEES8_S8_EEENS6_IJNS7_ILi128EEENS7_ILi224EEESA_EEELi128ENS_12float_e4m3_tEfNS_4arch4Sm90ELb0ELb1ELb0ELb1ELb0ELb1ELb0ELb1ELb1ELb0ELb0ELb0EEENS1_21CollectiveEpilogueFwdINS6_IJSA_SA_SB_EEES9_NS_10bfloat16_tESF_Li256ELb1ELb0ELb0ELb1EEENS1_36VarlenDynamicPersistentTileSchedulerILi128ELi224ELi256ELi128ELb0ELb0ELb1ELb1ELb0ELb1EEEEEEEEEvNT_6ParamsE --------------------------
	.section	.nv.info._ZN7cutlass13device_kernelIN5flash11enable_sm90INS1_16FlashAttnFwdSm90INS1_25CollectiveMainloopFwdSm90ILi2EN4cute5tupleIJNS5_1CILi1EEES8_S8_EEENS6_IJNS7_ILi128EEENS7_ILi224EEESA_EEELi128ENS_12float_e4m3_tEfNS_4arch4Sm90ELb0ELb1ELb0ELb1ELb0ELb1ELb0ELb1ELb1ELb0ELb0ELb0EEENS1_21CollectiveEpilogueFwdINS6_IJSA_SA_SB_EEES9_NS_10bfloat16_tESF_Li256ELb1ELb0ELb0ELb1EEENS1_36VarlenDynamicPersistentTileSchedulerILi128ELi224ELi256ELi128ELb0ELb0ELb1ELb1ELb0ELb1EEEEEEEEEvNT_6ParamsE,"",@"SHT_CUDA_INFO"
	.sectionflags	@""
	.align	4


	//----- nvinfo : EIATTR_CUDA_API_VERSION
	.align		4
        /*0000*/ 	.byte	0x04, 0x37
        /*0002*/ 	.short	(.L_576 - .L_575)
.L_575:
        /*0004*/ 	.word	0x00000082


	//----- nvinfo : EIATTR_KPARAM_INFO
	.align		4
.L_576:
        /*0008*/ 	.byte	0x04, 0x17
        /*000a*/ 	.short	(.L_578 - .L_577)
.L_577:
        /*000c*/ 	.word	0x00000000
        /*0010*/ 	.short	0x0000
        /*0012*/ 	.short	0x0000
        /*0014*/ 	.byte	0x00, 0xf0, 0x01, 0x28


	//----- nvinfo : EIATTR_SPARSE_MMA_MASK
	.align		4
.L_578:
        /*0018*/ 	.byte	0x03, 0x50
        /*001a*/ 	.short	0x0000


	//----- nvinfo : EIATTR_MAXREG_COUNT
	.align		4
        /*001c*/ 	.byte	0x03, 0x1b
        /*001e*/ 	.short	0x00a8


	//----- nvinfo : EIATTR_MERCURY_ISA_VERSION
	.align		4
        /*0020*/ 	.byte	0x03, 0x5f
        /*0022*/ 	.short	0x0101


	//----- nvinfo : EIATTR_VRC_CTA_INIT_COUNT
	.align		4
        /*0024*/ 	.byte	0x02, 0x4a
	.zero		1
	.zero		1


	//----- nvinfo : EIATTR_EXIT_INSTR_OFFSETS
	.align		4
        /*0028*/ 	.byte	0x04, 0x1c
        /*002a*/ 	.short	(.L_580 - .L_579)


	//   ....[0]....
.L_579:
        /*002c*/ 	.word	0x00000010


	//----- nvinfo : EIATTR_MAX_THREADS
	.align		4
.L_580:
        /*0030*/ 	.byte	0x04, 0x05
        /*0032*/ 	.short	(.L_582 - .L_581)
.L_581:
        /*0034*/ 	.word	0x00000180
        /*0038*/ 	.word	0x00000001
        /*003c*/ 	.word	0x00000001


	//----- nvinfo : EIATTR_CBANK_PARAM_SIZE
	.align		4
.L_582:
        /*0040*/ 	.byte	0x03, 0x19
        /*0042*/ 	.short	0x0a00


	//----- nvinfo : EIATTR_PARAM_CBANK
	.align		4
        /*0044*/ 	.byte	0x04, 0x0a
        /*0046*/ 	.short	(.L_584 - .L_583)
	.align		4
.L_583:
        /*0048*/ 	.word	index@(.nv.constant0._ZN7cutlass13device_kernelIN5flash11enable_sm90INS1_16FlashAttnFwdSm90INS1_25CollectiveMainloopFwdSm90ILi2EN4cute5tupleIJNS5_1CILi1EEES8_S8_EEENS6_IJNS7_ILi128EEENS7_ILi224EEESA_EEELi128ENS_12float_e4m3_tEfNS_4arch4Sm90ELb0ELb1ELb0ELb1ELb0ELb1ELb0ELb1ELb1ELb0ELb0ELb0EEENS1_21CollectiveEpilogueFwdINS6_IJSA_SA_SB_EEES9_NS_10bfloat16_tESF_Li256ELb1ELb0ELb0ELb1EEENS1_36VarlenDynamicPersistentTileSchedulerILi128ELi224ELi256ELi128ELb0ELb0ELb1ELb1ELb0ELb1EEEEEEEEEvNT_6ParamsE)
        /*004c*/ 	.short	0x0380
        /*004e*/ 	.short	0x0a00


	//----- nvinfo : EIATTR_SW_WAR
	.align		4
.L_584:
        /*0050*/ 	.byte	0x04, 0x36
        /*0052*/ 	.short	(.L_586 - .L_585)
.L_585:
        /*0054*/ 	.word	0x00000008
.L_586:


//--------------------- .nv.info._ZN7cutlass13device_kernelIN5flash11enable_sm90INS1_16FlashAttnFwdSm90INS1_25CollectiveMainloopFwdSm90ILi2EN4cute5tupleIJNS5_1CILi1EEES8_S8_EEENS6_IJNS7_ILi128EEENS7_ILi224EEESA_EEELi128ENS_12float_e4m3_tEfNS_4arch4Sm90ELb1ELb0ELb0ELb0ELb0ELb0ELb0ELb1ELb1ELb0ELb0ELb0EEENS1_21CollectiveEpilogueFwdINS6_IJSA_SA_SB_EEES9_NS_10bfloat16_tESF_Li256ELb0ELb0ELb0ELb1EEENS1_30DynamicPersistentTileSchedulerILi256ELi128ELb0ELb0ELb1EEEEEEEEEvNT_6ParamsE --------------------------
	.section	.nv.info._ZN7cutlass13device_kernelIN5flash11enable_sm90INS1_16FlashAttnFwdSm90INS1_25CollectiveMainloopFwdSm90ILi2EN4cute5tupleIJNS5_1CILi1EEES8_S8_EEENS6_IJNS7_ILi128EEENS7_ILi224EEESA_EEELi128ENS_12float_e4m3_tEfNS_4arch4Sm90ELb1ELb0ELb0ELb0ELb0ELb0ELb0ELb1ELb1ELb0ELb0ELb0EEENS1_21CollectiveEpilogueFwdINS6_IJSA_SA_SB_EEES9_NS_10bfloat16_tESF_Li256ELb0ELb0ELb0ELb1EEENS1_30DynamicPersistentTileSchedulerILi256ELi128ELb0ELb0ELb1EEEEEEEEEvNT_6ParamsE,"",@"SHT_CUDA_INFO"
	.sectionflags	@""
	.align	4


	//----- nvinfo : EIATTR_CUDA_API_VERSION
	.align		4
        /*0000*/ 	.byte	0x04, 0x37
        /*0002*/ 	.short	(.L_588 - .L_587)
.L_587:
        /*0004*/ 	.word	0x00000082


	//----- nvinfo : EIATTR_KPARAM_INFO
	.align		4
.L_588:
        /*0008*/ 	.byte	0x04, 0x17
        /*000a*/ 	.short	(.L_590 - .L_589)
.L_589:
        /*000c*/ 	.word	0x00000000
        /*0010*/ 	.short	0x0000
        /*0012*/ 	.short	0x0000
        /*0014*/ 	.byte	0x00, 0xf0, 0x01, 0x2e


	//----- nvinfo : EIATTR_SPARSE_MMA_MASK
	.align		4
.L_590:
        /*0018*/ 	.byte	0x03, 0x50
        /*001a*/ 	.short	0x0000


	//----- nvinfo : EIATTR_MAXREG_COUNT
	.align		4
        /*001c*/ 	.byte	0x03, 0x1b
        /*001e*/ 	.short	0x00a8


	//----- nvinfo : EIATTR_MERCURY_ISA_VERSION
	.align		4
        /*0020*/ 	.byte	0x03, 0x5f
        /*0022*/ 	.short	0x0101


	//----- nvinfo : EIATTR_VRC_CTA_INIT_COUNT
	.align		4
        /*0024*/ 	.byte	0x02, 0x4a
	.zero		1
	.zero		1


	//----- nvinfo : EIATTR_EXIT_INSTR_OFFSETS
	.align		4
        /*0028*/ 	.byte	0x04, 0x1c
        /*002a*/ 	.short	(.L_592 - .L_591)


	//   ....[0]....
.L_591:
        /*002c*/ 	.word	0x00000010


	//----- nvinfo : EIATTR_MAX_THREADS
	.align		4
.L_592:
        /*0030*/ 	.byte	0x04, 0x05
        /*0032*/ 	.short	(.L_594 - .L_593)
.L_593:
        /*0034*/ 	.word	0x00000180
        /*0038*/ 	.word	0x00000001
        /*003c*/ 	.word	0x00000001


	//----- nvinfo : EIATTR_CBANK_PARAM_SIZE
	.align		4
.L_594:
        /*0040*/ 	.byte	0x03, 0x19
        /*0042*/ 	.short	0x0b80


	//----- nvinfo : EIATTR_PARAM_CBANK
	.align		4
        /*0044*/ 	.byte	0x04, 0x0a
        /*0046*/ 	.short	(.L_596 - .L_595)
	.align		4
.L_595:
        /*0048*/ 	.word	index@(.nv.constant0._ZN7cutlass13device_kernelIN5flash11enable_sm90INS1_16FlashAttnFwdSm90INS1_25CollectiveMainloopFwdSm90ILi2EN4cute5tupleIJNS5_1CILi1EEES8_S8_EEENS6_IJNS7_ILi128EEENS7_ILi224EEESA_EEELi128ENS_12float_e4m3_tEfNS_4arch4Sm90ELb1ELb0ELb0ELb0ELb0ELb0ELb0ELb1ELb1ELb0ELb0ELb0EEENS1_21CollectiveEpilogueFwdINS6_IJSA_SA_SB_EEES9_NS_10bfloat16_tESF_Li256ELb0ELb0ELb0ELb1EEENS1_30DynamicPersistentTileSchedulerILi256ELi128ELb0ELb0ELb1EEEEEEEEEvNT_6ParamsE)
        /*004c*/ 	.short	0x0380
        /*004e*/ 	.short	0x0b80


	//----- nvinfo : EIATTR_SW_WAR
	.align		4
.L_596:
        /*0050*/ 	.byte	0x04, 0x36
        /*0052*/ 	.short	(.L_598 - .L_597)
.L_597:
        /*0054*/ 	.word	0x00000008
.L_598:


//--------------------- .nv.info._ZN7cutlass13device_kernelIN5flash11enable_sm90INS1_16FlashAttnFwdSm90INS1_25CollectiveMainloopFwdSm90ILi2EN4cute5tupleIJNS5_1CILi1EEES8_S8_EEENS6_IJNS7_ILi128EEENS7_ILi224EEESA_EEELi128ENS_12float_e4m3_tEfNS_4arch4Sm90ELb1ELb0ELb0ELb1ELb0ELb0ELb0ELb1ELb1ELb0ELb0ELb0EEENS1_21CollectiveEpilogueFwdINS6_IJSA_SA_SB_EEES9_NS_10bfloat16_tESF_Li256ELb1ELb0ELb0ELb1EEENS1_36VarlenDynamicPersistentTileSchedulerILi128ELi224ELi256ELi128ELb0ELb0ELb1ELb1ELb1ELb1EEEEEEEEEvNT_6ParamsE --------------------------
	.section	.nv.info._ZN7cutlass13device_kernelIN5flash11enable_sm90INS1_16FlashAttnFwdSm90INS1_25CollectiveMainloopFwdSm90ILi2EN4cute5tupleIJNS5_1CILi1EEES8_S8_EEENS6_IJNS7_ILi128EEENS7_ILi224EEESA_EEELi128ENS_12float_e4m3_tEfNS_4arch4Sm90ELb1ELb0ELb0ELb1ELb0ELb0ELb0ELb1ELb1ELb0ELb0ELb0EEENS1_21CollectiveEpilogueFwdINS6_IJSA_SA_SB_EEES9_NS_10bfloat16_tESF_Li256ELb1ELb0ELb0ELb1EEENS1_36VarlenDynamicPersistentTileSchedulerILi128ELi224ELi256ELi128ELb0ELb0ELb1ELb1ELb1ELb1EEEEEEEEEvNT_6ParamsE,"",@"SHT_CUDA_INFO"
	.sectionflags	@""
	.align	4


	//----- nvinfo : EIATTR_CUDA_API_VERSION
	.align		4
        /*0000*/ 	.byte	0x04, 0x37
        /*0002*/ 	.short	(.L_600 - .L_599)
.L_599:
        /*0004*/ 	.word	0x00000082


	//----- nvinfo : EIATTR_KPARAM_INFO
	.align		4
.L_600:
        /*0008*/ 	.byte	0x04, 0x17
        /*000a*/ 	.short	(.L_602 - .L_601)
.L_601:
        /*000c*/ 	.word	0x00000000
        /*0010*/ 	.short	0x0000
        /*0012*/ 	.short	0x0000
        /*0014*/ 	.byte	0x00, 0xf0, 0x01, 0x28


	//----- nvinfo : EIATTR_SPARSE_MMA_MASK
	.align		4
.L_602:
        /*0018*/ 	.byte	0x03, 0x50
        /*001a*/ 	.short	0x0000


	//----- nvinfo : EIATTR_MAXREG_COUNT
	.align		4
        /*001c*/ 	.byte	0x03, 0x1b
        /*001e*/ 	.short	0x00a8


	//----- nvinfo : EIATTR_MERCURY_ISA_VERSION
	.align		4
        /*0020*/ 	.byte	0x03, 0x5f
        /*0022*/ 	.short	0x0101


	//----- nvinfo : EIATTR_VRC_CTA_INIT_COUNT
	.align		4
        /*0024*/ 	.byte	0x02, 0x4a
	.zero		1
	.zero		1


	//----- nvinfo : EIATTR_EXIT_INSTR_OFFSETS
	.align		4
        /*0028*/ 	.byte	0x04, 0x1c
        /*002a*/ 	.short	(.L_604 - .L_603)


	//   ....[0]....
.L_603:
        /*002c*/ 	.word	0x00000010


	//----- nvinfo : EIATTR_MAX_THREADS
	.align		4
.L_604:
        /*0030*/ 	.byte	0x04, 0x05
        /*0032*/ 	.short	(.L_606 - .L_605)
.L_605:
        /*0034*/ 	.word	0x00000180
        /*0038*/ 	.word	0x00000001
        /*003c*/ 	.word	0x00000001


	//----- nvinfo : EIATTR_CBANK_PARAM_SIZE
	.align		4
.L_606:
        /*0040*/ 	.byte	0x03, 0x19
        /*0042*/ 	.short	0x0a00


	//----- nvinfo : EIATTR_PARAM_CBANK
	.align		4
        /*0044*/ 	.byte	0x04, 0x0a
        /*0046*/ 	.short	(.L_608 - .L_607)
	.align		4
.L_607:
        /*0048*/ 	.word	index@(.nv.constant0._ZN7cutlass13device_kernelIN5flash11enable_sm90INS1_16FlashAttnFwdSm90INS1_25CollectiveMainloopFwdSm90ILi2EN4cute5tupleIJNS5_1CILi1EEES8_S8_EEENS6_IJNS7_ILi128EEENS7_ILi224EEESA_EEELi128ENS_12float_e4m3_tEfNS_4arch4Sm90ELb1ELb0ELb0ELb1ELb0ELb0ELb0ELb1ELb1ELb0ELb0ELb0EEENS1_21CollectiveEpilogueFwdINS6_IJSA_SA_SB_EEES9_NS_10bfloat16_tESF_Li256ELb1ELb0ELb0ELb1EEENS1_36VarlenDynamicPersistentTileSchedulerILi128ELi224ELi256ELi128ELb0ELb0ELb1ELb1ELb1ELb1EEEEEEEEEvNT_6ParamsE)
        /*004c*/ 	.short	0x0380
        /*004e*/ 	.short	0x0a00


	//----- nvinfo : EIATTR_SW_WAR
	.align		4
.L_608:
        /*0050*/ 	.byte	0x04, 0x36
        /*0052*/ 	.short	(.L_610 - .L_609)
.L_609:
        /*0054*/ 	.word	0x00000008
.L_610:


//--------------------- .nv.info._ZN7cutlass13device_kernelIN5flash11enable_sm90INS1_16FlashAttnFwdSm90INS1_25CollectiveMainloopFwdSm90ILi2EN4cute5tupleIJNS5_1CILi1EEES8_S8_EEENS6_IJNS7_ILi128EEENS7_ILi224EEESA_EEELi128ENS_12float_e4m3_tEfNS_4arch4Sm90ELb1ELb0ELb0ELb1ELb0ELb1ELb0ELb1ELb1ELb0ELb0ELb0EEENS1_21CollectiveEpilogueFwdINS6_IJSA_SA_SB_EEES9_NS_10bfloat16_tESF_Li256ELb1ELb0ELb0ELb1EEENS1_36VarlenDynamicPersistentTileSchedulerILi128ELi224ELi256ELi128ELb0ELb0ELb1ELb1ELb1ELb1EEEEEEEEEvNT_6ParamsE --------------------------
	.section	.nv.info._ZN7cutlass13device_kernelIN5flash11enable_sm90INS1_16FlashAttnFwdSm90INS1_25CollectiveMainloopFwdSm90ILi2EN4cute5tupleIJNS5_1CILi1EEES8_S8_EEENS6_IJNS7_ILi128EEENS7_ILi224EEESA_EEELi128ENS_12float_e4m3_tEfNS_4arch4Sm90ELb1ELb0ELb0ELb1ELb0ELb1ELb0ELb1ELb1ELb0ELb0ELb0EEENS1_21CollectiveEpilogueFwdINS6_IJSA_SA_SB_EEES9_NS_10bfloat16_tESF_Li256ELb1ELb0ELb0ELb1EEENS1_36VarlenDynamicPersistentTileSchedulerILi128ELi224ELi256ELi128ELb0ELb0ELb1ELb1ELb1ELb1EEEEEEEEEvNT_6ParamsE,"",@"SHT_CUDA_INFO"
	.sectionflags	@""
	.align	4


	//----- nvinfo : EIATTR_CUDA_API_VERSION
	.align		4
        /*0000*/ 	.byte	0x04, 0x37
        /*0002*/ 	.short	(.L_612 - .L_611)
.L_611:
        /*0004*/ 	.word	0x00000082


	//----- nvinfo : EIATTR_KPARAM_INFO
	.align		4
.L_612:
        /*0008*/ 	.byte	0x04, 0x17
        /*000a*/ 	.short	(.L_614 - .L_613)
.L_613:
        /*000c*/ 	.word	0x00000000
        /*0010*/ 	.short	0x0000
        /*0012*/ 	.short	0x0000
        /*0014*/ 	.byte	0x00, 0xf0, 0x01, 0x28


	//----- nvinfo : EIATTR_SPARSE_MMA_MASK
	.align		4
.L_614:
        /*0018*/ 	.byte	0x03, 0x50
        /*001a*/ 	.short	0x0000


	//----- nvinfo : EIATTR_MAXREG_COUNT
	.align		4
        /*001c*/ 	.byte	0x03, 0x1b
        /*001e*/ 	.short	0x00a8


	//----- nvinfo : EIATTR_MERCURY_ISA_VERSION
	.align		4
        /*0020*/ 	.byte	0x03, 0x5f
        /*0022*/ 	.short	0x0101


	//----- nvinfo : EIATTR_VRC_CTA_INIT_COUNT
	.align		4
        /*0024*/ 	.byte	0x02, 0x4a
	.zero		1
	.zero		1


	//----- nvinfo : EIATTR_EXIT_INSTR_OFFSETS
	.align		4
        /*0028*/ 	.byte	0x04, 0x1c
        /*002a*/ 	.short	(.L_616 - .L_615)


	//   ....[0]....
.L_615:
        /*002c*/ 	.word	0x00000010


	//----- nvinfo : EIATTR_MAX_THREADS
	.align		4
.L_616:
        /*0030*/ 	.byte	0x04, 0x05
        /*0032*/ 	.short	(.L_618 - .L_617)
.L_617:
        /*0034*/ 	.word	0x00000180
        /*0038*/ 	.word	0x00000001
        /*003c*/ 	.word	0x00000001


	//----- nvinfo : EIATTR_CBANK_PARAM_SIZE
	.align		4
.L_618:
        /*0040*/ 	.byte	0x03, 0x19
        /*0042*/ 	.short	0x0a00


	//----- nvinfo : EIATTR_PARAM_CBANK
	.align		4
        /*0044*/ 	.byte	0x04, 0x0a
        /*0046*/ 	.short	(.L_620 - .L_619)
	.align		4
.L_619:
        /*0048*/ 	.word	index@(.nv.constant0._ZN7cutlass13device_kernelIN5flash11enable_sm90INS1_16FlashAttnFwdSm90INS1_25CollectiveMainloopFwdSm90ILi2EN4cute5tupleIJNS5_1CILi1EEES8_S8_EEENS6_IJNS7_ILi128EEENS7_ILi224EEESA_EEELi128ENS_12float_e4m3_tEfNS_4arch4Sm90ELb1ELb0ELb0ELb1ELb0ELb1ELb0ELb1ELb1ELb0ELb0ELb0EEENS1_21CollectiveEpilogueFwdINS6_IJSA_SA_SB_EEES9_NS_10bfloat16_tESF_Li256ELb1ELb0ELb0ELb1EEENS1_36VarlenDynamicPersistentTileSchedulerILi128ELi224ELi256ELi128ELb0ELb0ELb1ELb1ELb1ELb1EEEEEEEEEvNT_6ParamsE)
        /*004c*/ 	.short	0x0380
        /*004e*/ 	.short	0x0a00


	//----- nvinfo : EIATTR_SW_WAR
	.align		4
.L_620:
        /*0050*/ 	.byte	0x04, 0x36
        /*0052*/ 	.short	(.L_622 - .L_621)
.L_621:
        /*0054*/ 	.word	0x00000008
.L_622:


//--------------------- .nv.info._ZN7cutlass13device_kernelIN5flash11enable_sm90INS1_16FlashAttnFwdSm90INS1_25CollectiveMainloopFwdSm90ILi2EN4cute5tupleIJNS5_1CILi1EEES8_S8_EEENS6_IJNS7_ILi192EEENS7_ILi128EEENS7_ILi96EEEEEELi96ENS_12float_e4m3_tEfNS_4arch4Sm90ELb0ELb0ELb0ELb0ELb0ELb0ELb0ELb1ELb1ELb0ELb0ELb0EEENS1_21CollectiveEpilogueFwdINS6_IJSA_SC_SB_EEES9_NS_10bfloat16_tESG_Li384ELb0ELb0ELb0ELb1EEENS1_29StaticPersistentTileSchedulerILb0EEEEEEEEEvNT_6ParamsE --------------------------
	.section	.nv.info._ZN7cutlass13device_kernelIN5flash11enable_sm90INS1_16FlashAttnFwdSm90INS1_25CollectiveMainloopFwdSm90ILi2EN4cute5tupleIJNS5_1CILi1EEES8_S8_EEENS6_IJNS7_ILi192EEENS7_ILi128EEENS7_ILi96EEEEEELi96ENS_12float_e4m3_tEfNS_4arch4Sm90ELb0ELb0ELb0ELb0ELb0ELb0ELb0ELb1ELb1ELb0ELb0ELb0EEENS1_21CollectiveEpilogueFwdINS6_IJSA_SC_SB_EEES9_NS_10bfloat16_tESG_Li384ELb0ELb0ELb0ELb1EEENS1_29StaticPersistentTileSchedulerILb0EEEEEEEEEvNT_6ParamsE,"",@"SHT_CUDA_INFO"
	.sectionflags	@""
	.align	4


	//----- nvinfo : EIATTR_CUDA_API_VERSION
	.align		4
        /*0000*/ 	.byte	0x04, 0x37
        /*0002*/ 	.short	(.L_624 - .L_623)
.L_623:
        /*0004*/ 	.word	0x00000082


	//----- nvinfo : EIATTR_KPARAM_INFO
	.align		4
.L_624:
        /*0008*/ 	.byte	0x04, 0x17
        /*000a*/ 	.short	(.L_626 - .L_625)
.L_625:
        /*000c*/ 	.word	0x00000000
        /*0010*/ 	.short	0x0000
        /*0012*/ 	.short	0x0000
        /*0014*/ 	.byte	0x00, 0xf0, 0x01, 0x2e


	//----- nvinfo : EIATTR_SPARSE_MMA_MASK
	.align		4
.L_626:
        /*0018*/ 	.byte	0x03, 0x50
        /*001a*/ 	.short	0x0000


	//----- nvinfo : EIATTR_MAXREG_COUNT
	.align		4
        /*001c*/ 	.byte	0x03, 0x1b
        /*001e*/ 	.short	0x0080


	//----- nvinfo : EIATTR_MERCURY_ISA_VERSION
	.align		4
        /*0020*/ 	.byte	0x03, 0x5f
        /*0022*/ 	.short	0x0101


	//----- nvinfo : EIATTR_VRC_CTA_INIT_COUNT
	.align		4
        /*0024*/ 	.byte	0x02, 0x4a
	.zero		1
	.zero		1


	//----- nvinfo : EIATTR_EXIT_INSTR_OFFSETS
	.align		4
        /*0028*/ 	.byte	0x04, 0x1c
        /*002a*/ 	.short	(.L_628 - .L_627)


	//   ....[0]....
.L_627:
        /*002c*/ 	.word	0x00000010


	//----- nvinfo : EIATTR_MAX_THREADS
	.align		4
.L_628:
        /*0030*/ 	.byte	0x04, 0x05
        /*0032*/ 	.short	(.L_630 - .L_629)
.L_629:
        /*0034*/ 	.word	0x00000200
        /*0038*/ 	.word	0x00000001
        /*003c*/ 	.word	0x00000001


	//----- nvinfo : EIATTR_CBANK_PARAM_SIZE
	.align		4
.L_630:
        /*0040*/ 	.byte	0x03, 0x19
        /*0042*/ 	.short	0x0b80


	//----- nvinfo : EIATTR_PARAM_CBANK
	.align		4
        /*0044*/ 	.byte	0x04, 0x0a
        /*0046*/ 	.short	(.L_632 - .L_631)
	.align		4
.L_631:
        /*0048*/ 	.word	index@(.nv.constant0._ZN7cutlass13device_kernelIN5flash11enable_sm90INS1_16FlashAttnFwdSm90INS1_25CollectiveMainloopFwdSm90ILi2EN4cute5tupleIJNS5_1CILi1EEES8_S8_EEENS6_IJNS7_ILi192EEENS7_ILi128EEENS7_ILi96EEEEEELi96ENS_12float_e4m3_tEfNS_4arch4Sm90ELb0ELb0ELb0ELb0ELb0ELb0ELb0ELb1ELb1ELb0ELb0ELb0EEENS1_21CollectiveEpilogueFwdINS6_IJSA_SC_SB_EEES9_NS_10bfloat16_tESG_Li384ELb0ELb0ELb0ELb1EEENS1_29StaticPersistentTileSchedulerILb0EEEEEEEEEvNT_6ParamsE)
        /*004c*/ 	.short	0x0380
        /*004e*/ 	.short	0x0b80


	//----- nvinfo : EIATTR_SW_WAR
	.align		4
.L_632:
        /*0050*/ 	.byte	0x04, 0x36
        /*0052*/ 	.short	(.L_634 - .L_633)
.L_633:
        /*0054*/ 	.word	0x00000008
.L_634:


//--------------------- .nv.info._ZN7cutlass13device_kernelIN5flash11enable_sm90INS1_16FlashAttnFwdSm90INS1_25CollectiveMainloopFwdSm90ILi2EN4cute5tupleIJNS5_1CILi1EEES8_S8_EEENS6_IJNS7_ILi192EEENS7_ILi128EEENS7_ILi96EEEEEELi96ENS_12float_e4m3_tEfNS_4arch4Sm90ELb0ELb0ELb0ELb1ELb0ELb0ELb0ELb1ELb1ELb0ELb0ELb0EEENS1_21CollectiveEpilogueFwdINS6_IJSA_SC_SB_EEES9_NS_10bfloat16_tESG_Li384ELb1ELb0ELb0ELb1EEENS1_36VarlenDynamicPersistentTileSchedulerILi192ELi128ELi384ELi128ELb0ELb0ELb1ELb0ELb1ELb1EEEEEEEEEvNT_6ParamsE --------------------------
	.section	.nv.info._ZN7cutlass13device_kernelIN5flash11enable_sm90INS1_16FlashAttnFwdSm90INS1_25CollectiveMainloopFwdSm90ILi2EN4cute5tupleIJNS5_1CILi1EEES8_S8_EEENS6_IJNS7_ILi192EEENS7_ILi128EEENS7_ILi96EEEEEELi96ENS_12float_e4m3_tEfNS_4arch4Sm90ELb0ELb0ELb0ELb1ELb0ELb0ELb0ELb1ELb1ELb0ELb0ELb0EEENS1_21CollectiveEpilogueFwdINS6_IJSA_SC_SB_EEES9_NS_10bfloat16_tESG_Li384ELb1ELb0ELb0ELb1EEENS1_36VarlenDynamicPersistentTileSchedulerILi192ELi128ELi384ELi128ELb0ELb0ELb1ELb0ELb1ELb1EEEEEEEEEvNT_6ParamsE,"",@"SHT_CUDA_INFO"
	.sectionflags	@""
	.align	4


	//----- nvinfo : EIATTR_CUDA_API_VERSION
	.align		4
        /*0000*/ 	.byte	0x04, 0x37
        /*0002*/ 	.short	(.L_636 - .L_635)
.L_635:
        /*0004*/ 	.word	0x00000082


	//----- nvinfo : EIATTR_KPARAM_INFO
	.align		4
.L_636:
        /*0008*/ 	.byte	0x04, 0x17
        /*000a*/ 	.short	(.L_638 - .L_637)
.L_637:
        /*000c*/ 	.word	0x00000000
        /*0010*/ 	.short	0x0000
        /*0012*/ 	.short	0x0000
        /*0014*/ 	.byte	0x00, 0xf0, 0x01, 0x28


	//----- nvinfo : EIATTR_SPARSE_MMA_MASK
	.align		4
.L_638:
        /*0018*/ 	.byte	0x03, 0x50
        /*001a*/ 	.short	0x0000


	//----- nvinfo : EIATTR_MAXREG_COUNT
	.align		4
        /*001c*/ 	.byte	0x03, 0x1b
        /*001e*/ 	.short	0x0080


	//----- nvinfo : EIATTR_MERCURY_ISA_VERSION
	.align		4
        /*0020*/ 	.byte	0x03, 0x5f
        /*0022*/ 	.short	0x0101


	//----- nvinfo : EIATTR_VRC_CTA_INIT_COUNT
	.align		4
        /*0024*/ 	.byte	0x02, 0x4a
	.zero		1
	.zero		1


	//----- nvinfo : EIATTR_EXIT_INSTR_OFFSETS
	.align		4
        /*0028*/ 	.byte	0x04, 0x1c
        /*002a*/ 	.short	(.L_640 - .L_639)


	//   ....[0]....
.L_639:
        /*002c*/ 	.word	0x00000010


	//----- nvinfo : EIATTR_MAX_THREADS
	.align		4
.L_640:
        /*0030*/ 	.byte	0x04, 0x05
        /*0032*/ 	.short	(.L_642 - .L_641)
.L_641:
        /*0034*/ 	.word	0x00000200
        /*0038*/ 	.word	0x00000001
        /*003c*/ 	.word	0x00000001


	//----- nvinfo : EIATTR_CBANK_PARAM_SIZE
	.align		4
.L_642:
        /*0040*/ 	.byte	0x03, 0x19
        /*0042*/ 	.short	0x0a00


	//----- nvinfo : EIATTR_PARAM_CBANK
	.align		4
        /*0044*/ 	.byte	0x04, 0x0a
        /*0046*/ 	.short	(.L_644 - .L_643)
	.align		4
.L_643:
        /*0048*/ 	.word	index@(.nv.constant0._ZN7cutlass13device_kernelIN5flash11enable_sm90INS1_16FlashAttnFwdSm90INS1_25CollectiveMainloopFwdSm90ILi2EN4cute5tupleIJNS5_1CILi1EEES8_S8_EEENS6_IJNS7_ILi192EEENS7_ILi128EEENS7_ILi96EEEEEELi96ENS_12float_e4m3_tEfNS_4arch4Sm90ELb0ELb0ELb0ELb1ELb0ELb0ELb0ELb1ELb1ELb0ELb0ELb0EEENS1_21CollectiveEpilogueFwdINS6_IJSA_SC_SB_EEES9_NS_10bfloat16_tESG_Li384ELb1ELb0ELb0ELb1EEENS1_36VarlenDynamicPersistentTileSchedulerILi192ELi128ELi384ELi128ELb0ELb0ELb1ELb0ELb1ELb1EEEEEEEEEvNT_6ParamsE)
        /*004c*/ 	.short	0x0380
        /*004e*/ 	.short	0x0a00


	//----- nvinfo : EIATTR_SW_WAR
	.align		4
.L_644:
        /*0050*/ 	.byte	0x04, 0x36
        /*0052*/ 	.short	(.L_646 - .L_645)
.L_645:
        /*0054*/ 	.word	0x00000008
.L_646:


//--------------------- .nv.info._ZN7cutlass13device_kernelIN5flash11enable_sm90INS1_16FlashAttnFwdSm90INS1_25CollectiveMainloopFwdSm90ILi2EN4cute5tupleIJNS5_1CILi1EEES8_S8_EEENS6_IJNS7_ILi192EEENS7_ILi128EEENS7_ILi96EEEEEELi96ENS_12float_e4m3_tEfNS_4arch4Sm90ELb0ELb0ELb0ELb1ELb0ELb1ELb0ELb1ELb1ELb0ELb0ELb0EEENS1_21CollectiveEpilogueFwdINS6_IJSA_SC_SB_EEES9_NS_10bfloat16_tESG_Li384ELb1ELb0ELb0ELb1EEENS1_36VarlenDynamicPersistentTileSchedulerILi192ELi128ELi384ELi128ELb0ELb0ELb1ELb0ELb1ELb1EEEEEEEEEvNT_6ParamsE --------------------------
	.section	.nv.info._ZN7cutlass13device_kernelIN5flash11enable_sm90INS1_16FlashAttnFwdSm90INS1_25CollectiveMainloopFwdSm90ILi2EN4cute5tupleIJNS5_1CILi1EEES8_S8_EEENS6_IJNS7_ILi192EEENS7_ILi128EEENS7_ILi96EEEEEELi96ENS_12float_e4m3_tEfNS_4arch4Sm90ELb0ELb0ELb0ELb1ELb0ELb1ELb0ELb1ELb1ELb0ELb0ELb0EEENS1_21CollectiveEpilogueFwdINS6_IJSA_SC_SB_EEES9_NS_10bfloat16_tESG_Li384ELb1ELb0ELb0ELb1EEENS1_36VarlenDynamicPersistentTileSchedulerILi192ELi128ELi384ELi128ELb0ELb0ELb1ELb0ELb1ELb1EEEEEEEEEvNT_6ParamsE,"",@"SHT_CUDA_INFO"
	.sectionflags	@""
	.align	4


	//----- nvinfo : EIATTR_CUDA_API_VERSION
	.align		4
        /*0000*/ 	.byte	0x04, 0x37
        /*0002*/ 	.short	(.L_648 - .L_647)
.L_647:
        /*0004*/ 	.word	0x00000082


	//----- nvinfo : EIATTR_KPARAM_INFO
	.align		4
.L_648:
        /*0008*/ 	.byte	0x04, 0x17
        /*000a*/ 	.short	(.L_650 - .L_649)
.L_649:
        /*000c*/ 	.word	0x00000000
        /*0010*/ 	.short	0x0000
        /*0012*/ 	.short	0x0000
        /*0014*/ 	.byte	0x00, 0xf0, 0x01, 0x28


	//----- nvinfo : EIATTR_SPARSE_MMA_MASK
	.align		4
.L_650:
        /*0018*/ 	.byte	0x03, 0x50
        /*001a*/ 	.short	0x0000


	//----- nvinfo : EIATTR_MAXREG_COUNT
	.align		4
        /*001c*/ 	.byte	0x03, 0x1b
        /*001e*/ 	.short	0x0080


	//----- nvinfo : EIATTR_MERCURY_ISA_VERSION
	.align		4
        /*0020*/ 	.byte	0x03, 0x5f
        /*0022*/ 	.short	0x0101


	//----- nvinfo : EIATTR_VRC_CTA_INIT_COUNT
	.align		4
        /*0024*/ 	.byte	0x02, 0x4a
	.zero		1
	.zero		1


	//----- nvinfo : EIATTR_EXIT_INSTR_OFFSETS
	.align		4
        /*0028*/ 	.byte	0x04, 0x1c
        /*002a*/ 	.short	(.L_652 - .L_651)


	//   ....[0]....
.L_651:
        /*002c*/ 	.word	0x00000010


	//----- nvinfo : EIATTR_MAX_THREADS
	.align		4
.L_652:
        /*0030*/ 	.byte	0x04, 0x05
        /*0032*/ 	.short	(.L_654 - .L_653)
.L_653:
        /*0034*/ 	.word	0x00000200
        /*0038*/ 	.word	0x00000001
        /*003c*/ 	.word	0x00000001


	//----- nvinfo : EIATTR_CBANK_PARAM_SIZE
	.align		4
.L_654:
        /*0040*/ 	.byte	0x03, 0x19
        /*0042*/ 	.short	0x0a00


	//----- nvinfo : EIATTR_PARAM_CBANK
	.align		4
        /*0044*/ 	.byte	0x04, 0x0a
        /*0046*/ 	.short	(.L_656 - .L_655)
	.align		4
.L_655:
        /*0048*/ 	.word	index@(.nv.constant0._ZN7cutlass13device_kernelIN5flash11enable_sm90INS1_16FlashAttnFwdSm90INS1_25CollectiveMainloopFwdSm90ILi2EN4cute5tupleIJNS5_1CILi1EEES8_S8_EEENS6_IJNS7_ILi192EEENS7_ILi128EEENS7_ILi96EEEEEELi96ENS_12float_e4m3_tEfNS_4arch4Sm90ELb0ELb0ELb0ELb1ELb0ELb1ELb0ELb1ELb1ELb0ELb0ELb0EEENS1_21CollectiveEpilogueFwdINS6_IJSA_SC_SB_EEES9_NS_10bfloat16_tESG_Li384ELb1ELb0ELb0ELb1EEENS1_36VarlenDynamicPersistentTileSchedulerILi192ELi128ELi384ELi128ELb0ELb0ELb1ELb0ELb1ELb1EEEEEEEEEvNT_6ParamsE)
        /*004c*/ 	.short	0x0380
        /*004e*/ 	.short	0x0a00


	//----- nvinfo : EIATTR_SW_WAR
	.align		4
.L_656:
        /*0050*/ 	.byte	0x04, 0x36
        /*0052*/ 	.short	(.L_658 - .L_657)
.L_657:
        /*0054*/ 	.word	0x00000008
.L_658:


//--------------------- .nv.info._ZN7cutlass13device_kernelIN5flash11enable_sm90INS1_16FlashAttnFwdSm90INS1_25CollectiveMainloopFwdSm90ILi2EN4cute5tupleIJNS5_1CILi1EEES8_S8_EEENS6_IJNS7_ILi192EEENS7_ILi128EEENS7_ILi96EEEEEELi96ENS_12float_e4m3_tEfNS_4arch4Sm90ELb0ELb1ELb0ELb0ELb0ELb0ELb0ELb1ELb1ELb0ELb0ELb0EEENS1_21CollectiveEpilogueFwdINS6_IJSA_SC_SB_EEES9_NS_10bfloat16_tESG_Li384ELb0ELb0ELb0ELb1EEENS1_30DynamicPersistentTileSchedulerILi384ELi128ELb0ELb0ELb1EEEEEEEEEvNT_6ParamsE --------------------------
	.section	.nv.info._ZN7cutlass13device_kernelIN5flash11enable_sm90INS1_16FlashAttnFwdSm90INS1_25CollectiveMainloopFwdSm90ILi2EN4cute5tupleIJNS5_1CILi1EEES8_S8_EEENS6_IJNS7_ILi192EEENS7_ILi128EEENS7_ILi96EEEEEELi96ENS_12float_e4m3_tEfNS_4arch4Sm90ELb0ELb1ELb0ELb0ELb0ELb0ELb0ELb1ELb1ELb0ELb0ELb0EEENS1_21CollectiveEpilogueFwdINS6_IJSA_SC_SB_EEES9_NS_10bfloat16_tESG_Li384ELb0ELb0ELb0ELb1EEENS1_30DynamicPersistentTileSchedulerILi384ELi128ELb0ELb0ELb1EEEEEEEEEvNT_6ParamsE,"",@"SHT_CUDA_INFO"
	.sectionflags	@""
	.align	4


	//----- nvinfo : EIATTR_CUDA_API_VERSION
	.align		4
        /*0000*/ 	.byte	0x04, 0x37
        /*0002*/ 	.short	(.L_660 - .L_659)
.L_659:
        /*0004*/ 	.word	0x00000082


	//----- nvinfo : EIATTR_KPARAM_INFO
	.align		4
.L_660:
        /*0008*/ 	.byte	0x04, 0x17
        /*000a*/ 	.short	(.L_662 - .L_661)
.L_661:
        /*000c*/ 	.word	0x00000000
        /*0010*/ 	.short	0x0000
        /*0012*/ 	.short	0x0000
        /*0014*/ 	.byte	0x00, 0xf0, 0x01, 0x2e


	//----- nvinfo : EIATTR_SPARSE_MMA_MASK
	.align		4
.L_662:
        /*0018*/ 	.byte	0x03, 0x50
        /*001a*/ 	.short	0x0000


	//----- nvinfo : EIATTR_MAXREG_COUNT
	.align		4
        /*001c*/ 	.byte	0x03, 0x1b
        /*001e*/ 	.short	0x0080


	//----- nvinfo : EIATTR_MERCURY_ISA_VERSION
	.align		4
        /*0020*/ 	.byte	0x03, 0x5f
        /*0022*/ 	.short	0x0101


	//----- nvinfo : EIATTR_VRC_CTA_INIT_COUNT
	.align		4
        /*0024*/ 	.byte	0x02, 0x4a
	.zero		1
	.zero		1


	//----- nvinfo : EIATTR_EXIT_INSTR_OFFSETS
	.align		4
        /*0028*/ 	.byte	0x04, 0x1c
        /*002a*/ 	.short	(.L_664 - .L_663)


	//   ....[0]....
.L_663:
        /*002c*/ 	.word	0x00000010


	//----- nvinfo : EIATTR_MAX_THREADS
	.align		4
.L_664:
        /*0030*/ 	.byte	0x04, 0x05
        /*0032*/ 	.short	(.L_666 - .L_665)
.L_665:
        /*0034*/ 	.word	0x00000200
        /*0038*/ 	.word	0x00000001
        /*003c*/ 	.word	0x00000001


	//----- nvinfo : EIATTR_CBANK_PARAM_SIZE
	.align		4
.L_666:
        /*0040*/ 	.byte	0x03, 0x19
        /*0042*/ 	.short	0x0b80


	//----- nvinfo : EIATTR_PARAM_CBANK
	.align		4
        /*0044*/ 	.byte	0x04, 0x0a
        /*0046*/ 	.short	(.L_668 - .L_667)
	.align		4
.L_667:
        /*0048*/ 	.word	index@(.nv.constant0._ZN7cutlass13device_kernelIN5flash11enable_sm90INS1_16FlashAttnFwdSm90INS1_25CollectiveMainloopFwdSm90ILi2EN4cute5tupleIJNS5_1CILi1EEES8_S8_EEENS6_IJNS7_ILi192EEENS7_ILi128EEENS7_ILi96EEEEEELi96ENS_12float_e4m3_tEfNS_4arch4Sm90ELb0ELb1ELb0ELb0ELb0ELb0ELb0ELb1ELb1ELb0ELb0ELb0EEENS1_21CollectiveEpilogueFwdINS6_IJSA_SC_SB_EEES9_NS_10bfloat16_tESG_Li384ELb0ELb0ELb0ELb1EEENS1_30DynamicPersistentTileSchedulerILi384ELi128ELb0ELb0ELb1EEEEEEEEEvNT_6ParamsE)
        /*004c*/ 	.short	0x0380
        /*004e*/ 	.short	0x0b80


	//----- nvinfo : EIATTR_SW_WAR
	.align		4
.L_668:
        /*0050*/ 	.byte	0x04, 0x36
        /*0052*/ 	.short	(.L_670 - .L_669)
.L_669:
        /*0054*/ 	.word	0x00000008
.L_670:


//--------------------- .nv.info._ZN7cutlass13device_kernelIN5flash11enable_sm90INS1_16FlashAttnFwdSm90INS1_25CollectiveMainloopFwdSm90ILi2EN4cute5tupleIJNS5_1CILi1EEES8_S8_EEENS6_IJNS7_ILi192EEENS7_ILi128EEENS7_ILi96EEEEEELi96ENS_12float_e4m3_tEfNS_4arch4Sm90ELb0ELb1ELb0ELb1ELb0ELb0ELb0ELb1ELb1ELb0ELb0ELb0EEENS1_21CollectiveEpilogueFwdINS6_IJSA_SC_SB_EEES9_NS_10bfloat16_tESG_Li384ELb1ELb0ELb0ELb1EEENS1_36VarlenDynamicPersistentTileSchedulerILi192ELi128ELi384ELi128ELb0ELb0ELb1ELb1ELb0ELb1EEEEEEEEEvNT_6ParamsE --------------------------
	.section	.nv.info._ZN7cutlass13device_kernelIN5flash11enable_sm90INS1_16FlashAttnFwdSm90INS1_25CollectiveMainloopFwdSm90ILi2EN4cute5tupleIJNS5_1CILi1EEES8_S8_EEENS6_IJNS7_ILi192EEENS7_ILi128EEENS7_ILi96EEEEEELi96ENS_12float_e4m3_tEfNS_4arch4Sm90ELb0ELb1ELb0ELb1ELb0ELb0ELb0ELb1ELb1ELb0ELb0ELb0EEENS1_21CollectiveEpilogueFwdINS6_IJSA_SC_SB_EEES9_NS_10bfloat16_tESG_Li384ELb1ELb0ELb0ELb1EEENS1_36VarlenDynamicPersistentTileSchedulerILi192ELi128ELi384ELi128ELb0ELb0ELb1ELb1ELb0ELb1EEEEEEEEEvNT_6ParamsE,"",@"SHT_CUDA_INFO"
	.sectionflags	@""
	.align	4


	//----- nvinfo : EIATTR_CUDA_API_VERSION
	.align		4
        /*0000*/ 	.byte	0x04, 0x37
        /*0002*/ 	.short	(.L_672 - .L_671)
.L_671:
        /*0004*/ 	.word	0x00000082


	//----- nvinfo : EIATTR_KPARAM_INFO
	.align		4
.L_672:
        /*0008*/ 	.byte	0x04, 0x17
        /*000a*/ 	.short	(.L_674 - .L_673)
.L_673:
        /*000c*/ 	.word	0x00000000
        /*0010*/ 	.short	0x0000
        /*0012*/ 	.short	0x0000
        /*0014*/ 	.byte	0x00, 0xf0, 0x01, 0x28


	//----- nvinfo : EIATTR_SPARSE_MMA_MASK
	.align		4
.L_674:
        /*0018*/ 	.byte	0x03, 0x50
        /*001a*/ 	.short	0x0000


	//----- nvinfo : EIATTR_MAXREG_COUNT
	.align		4
        /*001c*/ 	.byte	0x03, 0x1b
        /*001e*/ 	.short	0x0080


	//----- nvinfo : EIATTR_MERCURY_ISA_VERSION
	.align		4
        /*0020*/ 	.byte	0x03, 0x5f
        /*0022*/ 	.short	0x0101


	//----- nvinfo : EIATTR_VRC_CTA_INIT_COUNT
	.align		4
        /*0024*/ 	.byte	0x02, 0x4a
	.zero		1
	.zero		1


	//----- nvinfo : EIATTR_EXIT_INSTR_OFFSETS
	.align		4
        /*0028*/ 	.byte	0x04, 0x1c
        /*002a*/ 	.short	(.L_676 - .L_675)


	//   ....[0]....
.L_675:
        /*002c*/ 	.word	0x00000010


	//----- nvinfo : EIATTR_MAX_THREADS
	.align		4
.L_676:
        /*0030*/ 	.byte	0x04, 0x05
        /*0032*/ 	.short	(.L_678 - .L_677)
.L_677:
        /*0034*/ 	.word	0x00000200
        /*0038*/ 	.word	0x00000001
        /*003c*/ 	.word	0x00000001


	//----- nvinfo : EIATTR_CBANK_PARAM_SIZE
	.align		4
.L_678:
        /*0040*/ 	.byte	0x03, 0x19
        /*0042*/ 	.short	0x0a00


	//----- nvinfo : EIATTR_PARAM_CBANK
	.align		4
        /*0044*/ 	.byte	0x04, 0x0a
        /*0046*/ 	.short	(.L_680 - .L_679)
	.align		4
.L_679:
        /*0048*/ 	.word	index@(.nv.constant0._ZN7cutlass13device_kernelIN5flash11enable_sm90INS1_16FlashAttnFwdSm90INS1_25CollectiveMainloopFwdSm90ILi2EN4cute5tupleIJNS5_1CILi1EEES8_S8_EEENS6_IJNS7_ILi192EEENS7_ILi128EEENS7_ILi96EEEEEELi96ENS_12float_e4m3_tEfNS_4arch4Sm90ELb0ELb1ELb0ELb1ELb0ELb0ELb0ELb1ELb1ELb0ELb0ELb0EEENS1_21CollectiveEpilogueFwdINS6_IJSA_SC_SB_EEES9_NS_10bfloat16_tESG_Li384ELb1ELb0ELb0ELb1EEENS1_36VarlenDynamicPersistentTileSchedulerILi192ELi128ELi384ELi128ELb0ELb0ELb1ELb1ELb0ELb1EEEEEEEEEvNT_6ParamsE)
        /*004c*/ 	.short	0x0380
        /*004e*/ 	.short	0x0a00


	//----- nvinfo : EIATTR_SW_WAR
	.align		4
.L_680:
        /*0050*/ 	.byte	0x04, 0x36
        /*0052*/ 	.short	(.L_682 - .L_681)
.L_681:
        /*0054*/ 	.word	0x00000008
.L_682:


//--------------------- .nv.info._ZN7cutlass13device_kernelIN5flash11enable_sm90INS1_16FlashAttnFwdSm90INS1_25CollectiveMainloopFwdSm90ILi2EN4cute5tupleIJNS5_1CILi1EEES8_S8_EEENS6_IJNS7_ILi192EEENS7_ILi128EEENS7_ILi96EEEEEELi96ENS_12float_e4m3_tEfNS_4arch4Sm90ELb0ELb1ELb0ELb1ELb0ELb1ELb0ELb1ELb1ELb0ELb0ELb0EEENS1_21CollectiveEpilogueFwdINS6_IJSA_SC_SB_EEES9_NS_10bfloat16_tESG_Li384ELb1ELb0ELb0ELb1EEENS1_36VarlenDynamicPersistentTileSchedulerILi192ELi128ELi384ELi128ELb0ELb0ELb1ELb1ELb0ELb1EEEEEEEEEvNT_6ParamsE --------------------------
	.section	.nv.info._ZN7cutlass13device_kernelIN5flash11enable_sm90INS1_16FlashAttnFwdSm90INS1_25CollectiveMainloopFwdSm90ILi2EN4cute5tupleIJNS5_1CILi1EEES8_S8_EEENS6_IJNS7_ILi192EEENS7_ILi128EEENS7_ILi96EEEEEELi96ENS_12float_e4m3_tEfNS_4arch4Sm90ELb0ELb1ELb0ELb1ELb0ELb1ELb0ELb1ELb1ELb0ELb0ELb0EEENS1_21CollectiveEpilogueFwdINS6_IJSA_SC_SB_EEES9_NS_10bfloat16_tESG_Li384ELb1ELb0ELb0ELb1EEENS1_36VarlenDynamicPersistentTileSchedulerILi192ELi128ELi384ELi128ELb0ELb0ELb1ELb1ELb0ELb1EEEEEEEEEvNT_6ParamsE,"",@"SHT_CUDA_INFO"
	.sectionflags	@""
	.align	4


	//----- nvinfo : EIATTR_CUDA_API_VERSION
	.align		4
        /*0000*/ 	.byte	0x04, 0x37
        /*0002*/ 	.short	(.L_684 - .L_683)
.L_683:
        /*0004*/ 	.word	0x00000082


	//----- nvinfo : EIATTR_KPARAM_INFO
	.align		4
.L_684:
        /*0008*/ 	.byte	0x04, 0x17
        /*000a*/ 	.short	(.L_686 - .L_685)
.L_685:
        /*000c*/ 	.word	0x00000000
        /*0010*/ 	.short	0x0000
        /*0012*/ 	.short	0x0000
        /*0014*/ 	.byte	0x00, 0xf0, 0x01, 0x28


	//----- nvinfo : EIATTR_SPARSE_MMA_MASK
	.align		4
.L_686:
        /*0018*/ 	.byte	0x03, 0x50
        /*001a*/ 	.short	0x0000


	//----- nvinfo : EIATTR_MAXREG_COUNT
	.align		4
        /*001c*/ 	.byte	0x03, 0x1b
        /*001e*/ 	.short	0x0080


	//----- nvinfo : EIATTR_MERCURY_ISA_VERSION
	.align		4
        /*0020*/ 	.byte	0x03, 0x5f
        /*0022*/ 	.short	0x0101


	//----- nvinfo : EIATTR_VRC_CTA_INIT_COUNT
	.align		4
        /*0024*/ 	.byte	0x02, 0x4a
	.zero		1
	.zero		1


	//----- nvinfo : EIATTR_EXIT_INSTR_OFFSETS
	.align		4
        /*0028*/ 	.byte	0x04, 0x1c
        /*002a*/ 	.short	(.L_688 - .L_687)


	//   ....[0]....
.L_687:
        /*002c*/ 	.word	0x00000010


	//----- nvinfo : EIATTR_MAX_THREADS
	.align		4
.L_688:
        /*0030*/ 	.byte	0x04, 0x05
        /*0032*/ 	.short	(.L_690 - .L_689)
.L_689:
        /*0034*/ 	.word	0x00000200
        /*0038*/ 	.word	0x00000001
        /*003c*/ 	.word	0x00000001


	//----- nvinfo : EIATTR_CBANK_PARAM_SIZE
	.align		4
.L_690:
        /*0040*/ 	.byte	0x03, 0x19
        /*0042*/ 	.short	0x0a00


	//----- nvinfo : EIATTR_PARAM_CBANK
	.align		4
        /*0044*/ 	.byte	0x04, 0x0a
        /*0046*/ 	.short	(.L_692 - .L_691)
	.align		4
.L_691:
        /*0048*/ 	.word	index@(.nv.constant0._ZN7cutlass13device_kernelIN5flash11enable_sm90INS1_16FlashAttnFwdSm90INS1_25CollectiveMainloopFwdSm90ILi2EN4cute5tupleIJNS5_1CILi1EEES8_S8_EEENS6_IJNS7_ILi192EEENS7_ILi128EEENS7_ILi96EEEEEELi96ENS_12float_e4m3_tEfNS_4arch4Sm90ELb0ELb1ELb0ELb1ELb0ELb1ELb0ELb1ELb1ELb0ELb0ELb0EEENS1_21CollectiveEpilogueFwdINS6_IJSA_SC_SB_EEES9_NS_10bfloat16_tESG_Li384ELb1ELb0ELb0ELb1EEENS1_36VarlenDynamicPersistentTileSchedulerILi192ELi128ELi384ELi128ELb0ELb0ELb1ELb1ELb0ELb1EEEEEEEEEvNT_6ParamsE)
        /*004c*/ 	.short	0x0380
        /*004e*/ 	.short	0x0a00


	//----- nvinfo : EIATTR_SW_WAR
	.align		4
.L_692:
        /*0050*/ 	.byte	0x04, 0x36
        /*0052*/ 	.short	(.L_694 - .L_693)
.L_693:
        /*0054*/ 	.word	0x00000008
.L_694:


//--------------------- .nv.info._ZN7cutlass13device_kernelIN5flash11enable_sm90INS1_16FlashAttnFwdSm90INS1_25CollectiveMainloopFwdSm90ILi2EN4cute5tupleIJNS5_1CILi1EEES8_S8_EEENS6_IJNS7_ILi192EEENS7_ILi128EEENS7_ILi96EEEEEELi96ENS_12float_e4m3_tEfNS_4arch4Sm90ELb1ELb0ELb0ELb0ELb0ELb0ELb0ELb1ELb1ELb0ELb0ELb0EEENS1_21CollectiveEpilogueFwdINS6_IJSA_SC_SB_EEES9_NS_10bfloat16_tESG_Li384ELb0ELb0ELb0ELb1EEENS1_30DynamicPersistentTileSchedulerILi384ELi128ELb0ELb0ELb1EEEEEEEEEvNT_6ParamsE --------------------------
	.section	.nv.info._ZN7cutlass13device_kernelIN5flash11enable_sm90INS1_16FlashAttnFwdSm90INS1_25CollectiveMainloopFwdSm90ILi2EN4cute5tupleIJNS5_1CILi1EEES8_S8_EEENS6_IJNS7_ILi192EEENS7_ILi128EEENS7_ILi96EEEEEELi96ENS_12float_e4m3_tEfNS_4arch4Sm90ELb1ELb0ELb0ELb0ELb0ELb0ELb0ELb1ELb1ELb0ELb0ELb0EEENS1_21CollectiveEpilogueFwdINS6_IJSA_SC_SB_EEES9_NS_10bfloat16_tESG_Li384ELb0ELb0ELb0ELb1EEENS1_30DynamicPersistentTileSchedulerILi384ELi128ELb0ELb0ELb1EEEEEEEEEvNT_6ParamsE,"",@"SHT_CUDA_INFO"
	.sectionflags	@""
	.align	4


	//----- nvinfo : EIATTR_CUDA_API_VERSION
	.align		4
        /*0000*/ 	.byte	0x04, 0x37
        /*0002*/ 	.short	(.L_696 - .L_695)
.L_695:
        /*0004*/ 	.word	0x00000082


	//----- nvinfo : EIATTR_KPARAM_INFO
	.align		4
.L_696:
        /*0008*/ 	.byte	0x04, 0x17
        /*000a*/ 	.short	(.L_698 - .L_697)
.L_697:
        /*000c*/ 	.word	0x00000000
        /*0010*/ 	.short	0x0000
        /*0012*/ 	.short	0x0000
        /*0014*/ 	.byte	0x00, 0xf0, 0x01, 0x2e


	//----- nvinfo : EIATTR_SPARSE_MMA_MASK
	.align		4
.L_698:
        /*0018*/ 	.byte	0x03, 0x50
        /*001a*/ 	.short	0x0000


	//----- nvinfo : EIATTR_MAXREG_COUNT
	.align		4
        /*001c*/ 	.byte	0x03, 0x1b
        /*001e*/ 	.short	0x0080


	//----- nvinfo : EIATTR_MERCURY_ISA_VERSION
	.align		4
        /*0020*/ 	.byte	0x03, 0x5f
        /*0022*/ 	.short	0x0101


	//----- nvinfo : EIATTR_VRC_CTA_INIT_COUNT
	.align		4
        /*0024*/ 	.byte	0x02, 0x4a
	.zero		1
	.zero		1


	//----- nvinfo : EIATTR_EXIT_INSTR_OFFSETS
	.align		4
        /*0028*/ 	.byte	0x04, 0x1c
        /*002a*/ 	.short	(.L_700 - .L_699)


	//   ....[0]....
.L_699:
        /*002c*/ 	.word	0x00000010


	//----- nvinfo : EIATTR_MAX_THREADS
	.align		4
.L_700:
        /*0030*/ 	.byte	0x04, 0x05
        /*0032*/ 	.short	(.L_702 - .L_701)
.L_701:
        /*0034*/ 	.word	0x00000200
        /*0038*/ 	.word	0x00000001
        /*003c*/ 	.word	0x00000001


	//----- nvinfo : EIATTR_CBANK_PARAM_SIZE
	.align		4
.L_702:
        /*0040*/ 	.byte	0x03, 0x19
        /*0042*/ 	.short	0x0b80


	//----- nvinfo : EIATTR_PARAM_CBANK
	.align		4
        /*0044*/ 	.byte	0x04, 0x0a
        /*0046*/ 	.short	(.L_704 - .L_703)
	.align		4
.L_703:
        /*0048*/ 	.word	index@(.nv.constant0._ZN7cutlass13device_kernelIN5flash11enable_sm90INS1_16FlashAttnFwdSm90INS1_25CollectiveMainloopFwdSm90ILi2EN4cute5tupleIJNS5_1CILi1EEES8_S8_EEENS6_IJNS7_ILi192EEENS7_ILi128EEENS7_ILi96EEEEEELi96ENS_12float_e4m3_tEfNS_4arch4Sm90ELb1ELb0ELb0ELb0ELb0ELb0ELb0ELb1ELb1ELb0ELb0ELb0EEENS1_21CollectiveEpilogueFwdINS6_IJSA_SC_SB_EEES9_NS_10bfloat16_tESG_Li384ELb0ELb0ELb0ELb1EEENS1_30DynamicPersistentTileSchedulerILi384ELi128ELb0ELb0ELb1EEEEEEEEEvNT_6ParamsE)
        /*004c*/ 	.short	0x0380
        /*004e*/ 	.short	0x0b80


	//----- nvinfo : EIATTR_SW_WAR
	.align		4
.L_704:
        /*0050*/ 	.byte	0x04, 0x36
        /*0052*/ 	.short	(.L_706 - .L_705)
.L_705:
        /*0054*/ 	.word	0x00000008
.L_706:


//--------------------- .nv.info._ZN7cutlass13device_kernelIN5flash11enable_sm90INS1_16FlashAttnFwdSm90INS1_25CollectiveMainloopFwdSm90ILi2EN4cute5tupleIJNS5_1CILi1EEES8_S8_EEENS6_IJNS7_ILi192EEENS7_ILi128EEENS7_ILi96EEEEEELi96ENS_12float_e4m3_tEfNS_4arch4Sm90ELb1ELb0ELb0ELb1ELb0ELb0ELb0ELb1ELb1ELb0ELb0ELb0EEENS1_21CollectiveEpilogueFwdINS6_IJSA_SC_SB_EEES9_NS_10bfloat16_tESG_Li384ELb1ELb0ELb0ELb1EEENS1_36VarlenDynamicPersistentTileSchedulerILi192ELi128ELi384ELi128ELb0ELb0ELb1ELb1ELb1ELb1EEEEEEEEEvNT_6ParamsE --------------------------
	.section	.nv.info._ZN7cutlass13device_kernelIN5flash11enable_sm90INS1_16FlashAttnFwdSm90INS1_25CollectiveMainloopFwdSm90ILi2EN4cute5tupleIJNS5_1CILi1EEES8_S8_EEENS6_IJNS7_ILi192EEENS7_ILi128EEENS7_ILi96EEEEEELi96ENS_12float_e4m3_tEfNS_4arch4Sm90ELb1ELb0ELb0ELb1ELb0ELb0ELb0ELb1ELb1ELb0ELb0ELb0EEENS1_21CollectiveEpilogueFwdINS6_IJSA_SC_SB_EEES9_NS_10bfloat16_tESG_Li384ELb1ELb0ELb0ELb1EEENS1_36VarlenDynamicPersistentTileSchedulerILi192ELi128ELi384ELi128ELb0ELb0ELb1ELb1ELb1ELb1EEEEEEEEEvNT_6ParamsE,"",@"SHT_CUDA_INFO"
	.sectionflags	@""
	.align	4


	//----- nvinfo : EIATTR_CUDA_API_VERSION
	.align		4
        /*0000*/ 	.byte	0x04, 0x37
        /*0002*/ 	.short	(.L_708 - .L_707)
.L_707:
        /*0004*/ 	.word	0x00000082


	//----- nvinfo : EIATTR_KPARAM_INFO
	.align		4
.L_708:
        /*0008*/ 	.byte	0x04, 0x17
        /*000a*/ 	.short	(.L_710 - .L_709)
.L_709:
        /*000c*/ 	.word	0x00000000
        /*0010*/ 	.short	0x0000
        /*0012*/ 	.short	0x0000
        /*0014*/ 	.byte	0x00, 0xf0, 0x01, 0x28


	//----- nvinfo : EIATTR_SPARSE_MMA_MASK
	.align		4
.L_710:
        /*0018*/ 	.byte	0x03, 0x50
        /*001a*/ 	.short	0x0000


	//----- nvinfo : EIATTR_MAXREG_COUNT
	.align		4
        /*001c*/ 	.byte	0x03, 0x1b
        /*001e*/ 	.short	0x0080


	//----- nvinfo : EIATTR_MERCURY_ISA_VERSION
	.align		4
        /*0020*/ 	.byte	0x03, 0x5f
        /*0022*/ 	.short	0x0101


	//----- nvinfo : EIATTR_VRC_CTA_INIT_COUNT
	.align		4
        /*0024*/ 	.byte	0x02, 0x4a
	.zero		1
	.zero		1


	//----- nvinfo : EIATTR_EXIT_INSTR_OFFSETS
	.align		4
        /*0028*/ 	.byte	0x04, 0x1c
        /*002a*/ 	.short	(.L_712 - .L_711)


	//   ....[0]....
.L_711:
        /*002c*/ 	.word	0x00000010


	//----- nvinfo : EIATTR_MAX_THREADS
	.align		4
.L_712:
        /*0030*/ 	.byte	0x04, 0x05
        /*0032*/ 	.short	(.L_714 - .L_713)
.L_713:
        /*0034*/ 	.word	0x00000200
        /*0038*/ 	.word	0x00000001
        /*003c*/ 	.word	0x00000001


	//----- nvinfo : EIATTR_CBANK_PARAM_SIZE
	.align		4
.L_714:
        /*0040*/ 	.byte	0x03, 0x19
        /*0042*/ 	.short	0x0a00


	//----- nvinfo : EIATTR_PARAM_CBANK
	.align		4
        /*0044*/ 	.byte	0x04, 0x0a
        /*0046*/ 	.short	(.L_716 - .L_715)
	.align		4
.L_715:
        /*0048*/ 	.word	index@(.nv.constant0._ZN7cutlass13device_kernelIN5flash11enable_sm90INS1_16FlashAttnFwdSm90INS1_25CollectiveMainloopFwdSm90ILi2EN4cute5tupleIJNS5_1CILi1EEES8_S8_EEENS6_IJNS7_ILi192EEENS7_ILi128EEENS7_ILi96EEEEEELi96ENS_12float_e4m3_tEfNS_4arch4Sm90ELb1ELb0ELb0ELb1ELb0ELb0ELb0ELb1ELb1ELb0ELb0ELb0EEENS1_21CollectiveEpilogueFwdINS6_IJSA_SC_SB_EEES9_NS_10bfloat16_tESG_Li384ELb1ELb0ELb0ELb1EEENS1_36VarlenDynamicPersistentTileSchedulerILi192ELi128ELi384ELi128ELb0ELb0ELb1ELb1ELb1ELb1EEEEEEEEEvNT_6ParamsE)
        /*004c*/ 	.short	0x0380
        /*004e*/ 	.short	0x0a00


	//----- nvinfo : EIATTR_SW_WAR
	.align		4
.L_716:
        /*0050*/ 	.byte	0x04, 0x36
        /*0052*/ 	.short	(.L_718 - .L_717)
.L_717:
        /*0054*/ 	.word	0x00000008
.L_718:


//--------------------- .nv.info._ZN7cutlass13device_kernelIN5flash11enable_sm90INS1_16FlashAttnFwdSm90INS1_25CollectiveMainloopFwdSm90ILi2EN4cute5tupleIJNS5_1CILi1EEES8_S8_EEENS6_IJNS7_ILi192EEENS7_ILi128EEENS7_ILi96EEEEEELi96ENS_12float_e4m3_tEfNS_4arch4Sm90ELb1ELb0ELb0ELb1ELb0ELb1ELb0ELb1ELb1ELb0ELb0ELb0EEENS1_21CollectiveEpilogueFwdINS6_IJSA_SC_SB_EEES9_NS_10bfloat16_tESG_Li384ELb1ELb0ELb0ELb1EEENS1_36VarlenDynamicPersistentTileSchedulerILi192ELi128ELi384ELi128ELb0ELb0ELb1ELb1ELb1ELb1EEEEEEEEEvNT_6ParamsE --------------------------
	.section	.nv.info._ZN7cutlass13device_kernelIN5flash11enable_sm90INS1_16FlashAttnFwdSm90INS1_25CollectiveMainloopFwdSm90ILi2EN4cute5tupleIJNS5_1CILi1EEES8_S8_EEENS6_IJNS7_ILi192EEENS7_ILi128EEENS7_ILi96EEEEEELi96ENS_12float_e4m3_tEfNS_4arch4Sm90ELb1ELb0ELb0ELb1ELb0ELb1ELb0ELb1ELb1ELb0ELb0ELb0EEENS1_21CollectiveEpilogueFwdINS6_IJSA_SC_SB_EEES9_NS_10bfloat16_tESG_Li384ELb1ELb0ELb0ELb1EEENS1_36VarlenDynamicPersistentTileSchedulerILi192ELi128ELi384ELi128ELb0ELb0ELb1ELb1ELb1ELb1EEEEEEEEEvNT_6ParamsE,"",@"SHT_CUDA_INFO"
	.sectionflags	@""
	.align	4


	//----- nvinfo : EIATTR_CUDA_API_VERSION
	.align		4
        /*0000*/ 	.byte	0x04, 0x37
        /*0002*/ 	.short	(.L_720 - .L_719)
.L_719:
        /*0004*/ 	.word	0x00000082


	//----- nvinfo : EIATTR_KPARAM_INFO
	.align		4
.L_720:
        /*0008*/ 	.byte	0x04, 0x17
        /*000a*/ 	.short	(.L_722 - .L_721)
.L_721:
        /*000c*/ 	.word	0x00000000
        /*0010*/ 	.short	0x0000
        /*0012*/ 	.short	0x0000
        /*0014*/ 	.byte	0x00, 0xf0, 0x01, 0x28


	//----- nvinfo : EIATTR_SPARSE_MMA_MASK
	.align		4
.L_722:
        /*0018*/ 	.byte	0x03, 0x50
        /*001a*/ 	.short	0x0000


	//----- nvinfo : EIATTR_MAXREG_COUNT
	.align		4
        /*001c*/ 	.byte	0x03, 0x1b
        /*001e*/ 	.short	0x0080


	//----- nvinfo : EIATTR_MERCURY_ISA_VERSION
	.align		4
        /*0020*/ 	.byte	0x03, 0x5f
        /*0022*/ 	.short	0x0101


	//----- nvinfo : EIATTR_VRC_CTA_INIT_COUNT
	.align		4
        /*0024*/ 	.byte	0x02, 0x4a
	.zero		1
	.zero		1


	//----- nvinfo : EIATTR_EXIT_INSTR_OFFSETS
	.align		4
        /*0028*/ 	.byte	0x04, 0x1c
        /*002a*/ 	.short	(.L_724 - .L_723)


	//   ....[0]....
.L_723:
        /*002c*/ 	.word	0x00000010


	//----- nvinfo : EIATTR_MAX_THREADS
	.align		4
.L_724:
        /*0030*/ 	.byte	0x04, 0x05
        /*0032*/ 	.short	(.L_726 - .L_725)
.L_725:
        /*0034*/ 	.word	0x00000200
        /*0038*/ 	.word	0x00000001
        /*003c*/ 	.word	0x00000001


	//----- nvinfo : EIATTR_CBANK_PARAM_SIZE
	.align		4
.L_726:
        /*0040*/ 	.byte	0x03, 0x19
        /*0042*/ 	.short	0x0a00


	//----- nvinfo : EIATTR_PARAM_CBANK
	.align		4
        /*0044*/ 	.byte	0x04, 0x0a
        /*0046*/ 	.short	(.L_728 - .L_727)
	.align		4
.L_727:
        /*0048*/ 	.word	index@(.nv.constant0._ZN7cutlass13device_kernelIN5flash11enable_sm90INS1_16FlashAttnFwdSm90INS1_25CollectiveMainloopFwdSm90ILi2EN4cute5tupleIJNS5_1CILi1EEES8_S8_EEENS6_IJNS7_ILi192EEENS7_ILi128EEENS7_ILi96EEEEEELi96ENS_12float_e4m3_tEfNS_4arch4Sm90ELb1ELb0ELb0ELb1ELb0ELb1ELb0ELb1ELb1ELb0ELb0ELb0EEENS1_21CollectiveEpilogueFwdINS6_IJSA_SC_SB_EEES9_NS_10bfloat16_tESG_Li384ELb1ELb0ELb0ELb1EEENS1_36VarlenDynamicPersistentTileSchedulerILi192ELi128ELi384ELi128ELb0ELb0ELb1ELb1ELb1ELb1EEEEEEEEEvNT_6ParamsE)
        /*004c*/ 	.short	0x0380
        /*004e*/ 	.short	0x0a00


	//----- nvinfo : EIATTR_SW_WAR
	.align		4
.L_728:
        /*0050*/ 	.byte	0x04, 0x36
        /*0052*/ 	.short	(.L_730 - .L_729)
.L_729:
        /*0054*/ 	.word	0x00000008
.L_730:


//--------------------- .nv.info._ZN7cutlass13device_kernelIN5flash11enable_sm90INS1_16FlashAttnFwdSm90INS1_25CollectiveMainloopFwdSm90ILi2EN4cute5tupleIJNS5_1CILi1EEES8_S8_EEENS6_IJNS7_ILi192EEENS7_ILi160EEENS7_ILi64EEEEEELi64ENS_12float_e4m3_tEfNS_4arch4Sm90ELb0ELb0ELb0ELb0ELb0ELb0ELb0ELb1ELb1ELb0ELb0ELb0EEENS1_21CollectiveEpilogueFwdINS6_IJSA_SC_SB_EEES9_NS_10bfloat16_tESG_Li384ELb0ELb0ELb0ELb1EEENS1_29StaticPersistentTileSchedulerILb0EEEEEEEEEvNT_6ParamsE --------------------------
	.section	.nv.info._ZN7cutlass13device_kernelIN5flash11enable_sm90INS1_16FlashAttnFwdSm90INS1_25CollectiveMainloopFwdSm90ILi2EN4cute5tupleIJNS5_1CILi1EEES8_S8_EEENS6_IJNS7_ILi192EEENS7_ILi160EEENS7_ILi64EEEEEELi64ENS_12float_e4m3_tEfNS_4arch4Sm90ELb0ELb0ELb0ELb0ELb0ELb0ELb0ELb1ELb1ELb0ELb0ELb0EEENS1_21CollectiveEpilogueFwdINS6_IJSA_SC_SB_EEES9_NS_10bfloat16_tESG_Li384ELb0ELb0ELb0ELb1EEENS1_29StaticPersistentTileSchedulerILb0EEEEEEEEEvNT_6ParamsE,"",@"SHT_CUDA_INFO"
	.sectionflags	@""
	.align	4


	//----- nvinfo : EIATTR_CUDA_API_VERSION
	.align		4
        /*0000*/ 	.byte	0x04, 0x37
        /*0002*/ 	.short	(.L_732 - .L_731)
.L_731:
        /*0004*/ 	.word	0x00000082


	//----- nvinfo : EIATTR_KPARAM_INFO
	.align		4
.L_732:
        /*0008*/ 	.byte	0x04, 0x17
        /*000a*/ 	.short	(.L_734 - .L_733)
.L_733:
        /*000c*/ 	.word	0x00000000
        /*0010*/ 	.short	0x0000
        /*0012*/ 	.short	0x0000
        /*0014*/ 	.byte	0x00, 0xf0, 0x01, 0x2e


	//----- nvinfo : EIATTR_SPARSE_MMA_MASK
	.align		4
.L_734:
        /*0018*/ 	.byte	0x03, 0x50
        /*001a*/ 	.short	0x0000


	//----- nvinfo : EIATTR_MAXREG_COUNT
	.align		4
        /*001c*/ 	.byte	0x03, 0x1b
        /*001e*/ 	.short	0x0080


	//----- nvinfo : EIATTR_MERCURY_ISA_VERSION
	.align		4
        /*0020*/ 	.byte	0x03, 0x5f
        /*0022*/ 	.short	0x0101


	//----- nvinfo : EIATTR_VRC_CTA_INIT_COUNT
	.align		4
        /*0024*/ 	.byte	0x02, 0x4a
	.zero		1
	.zero		1


	//----- nvinfo : EIATTR_EXIT_INSTR_OFFSETS
	.align		4
        /*0028*/ 	.byte	0x04, 0x1c
        /*002a*/ 	.short	(.L_736 - .L_735)


	//   ....[0]....
.L_735:
        /*002c*/ 	.word	0x00000010


	//----- nvinfo : EIATTR_MAX_THREADS
	.align		4
.L_736:
        /*0030*/ 	.byte	0x04, 0x05
        /*0032*/ 	.short	(.L_738 - .L_737)
.L_737:
        /*0034*/ 	.word	0x00000200
        /*0038*/ 	.word	0x00000001
        /*003c*/ 	.word	0x00000001


	//----- nvinfo : EIATTR_CBANK_PARAM_SIZE
	.align		4
.L_738:
        /*0040*/ 	.byte	0x03, 0x19
        /*0042*/ 	.short	0x0b80


	//----- nvinfo : EIATTR_PARAM_CBANK
	.align		4
        /*0044*/ 	.byte	0x04, 0x0a
        /*0046*/ 	.short	(.L_740 - .L_739)
	.align		4
.L_739:
        /*0048*/ 	.word	index@(.nv.constant0._ZN7cutlass13device_kernelIN5flash11enable_sm90INS1_16FlashAttnFwdSm90INS1_25CollectiveMainloopFwdSm90ILi2EN4cute5tupleIJNS5_1CILi1EEES8_S8_EEENS6_IJNS7_ILi192EEENS7_ILi160EEENS7_ILi64EEEEEELi64ENS_12float_e4m3_tEfNS_4arch4Sm90ELb0ELb0ELb0ELb0ELb0ELb0ELb0ELb1ELb1ELb0ELb0ELb0EEENS1_21CollectiveEpilogueFwdINS6_IJSA_SC_SB_EEES9_NS_10bfloat16_tESG_Li384ELb0ELb0ELb0ELb1EEENS1_29StaticPersistentTileSchedulerILb0EEEEEEEEEvNT_6ParamsE)
        /*004c*/ 	.short	0x0380
        /*004e*/ 	.short	0x0b80


	//----- nvinfo : EIATTR_SW_WAR
	.align		4
.L_740:
        /*0050*/ 	.byte	0x04, 0x36
        /*0052*/ 	.short	(.L_742 - .L_741)
.L_741:
        /*0054*/ 	.word	0x00000008
.L_742:


//--------------------- .nv.info._ZN7cutlass13device_kernelIN5flash11enable_sm90INS1_16FlashAttnFwdSm90INS1_25CollectiveMainloopFwdSm90ILi2EN4cute5tupleIJNS5_1CILi1EEES8_S8_EEENS6_IJNS7_ILi192EEENS7_ILi160EEENS7_ILi64EEEEEELi64ENS_12float_e4m3_tEfNS_4arch4Sm90ELb0ELb0ELb0ELb1ELb0ELb0ELb0ELb1ELb1ELb0ELb0ELb0EEENS1_21CollectiveEpilogueFwdINS6_IJSA_SC_SB_EEES9_NS_10bfloat16_tESG_Li384ELb1ELb0ELb0ELb1EEENS1_36VarlenDynamicPersistentTileSchedulerILi192ELi160ELi384ELi128ELb0ELb0ELb1ELb0ELb1ELb1EEEEEEEEEvNT_6ParamsE --------------------------
	.section	.nv.info._ZN7cutlass13device_kernelIN5flash11enable_sm90INS1_16FlashAttnFwdSm90INS1_25CollectiveMainloopFwdSm90ILi2EN4cute5tupleIJNS5_1CILi1EEES8_S8_EEENS6_IJNS7_ILi192EEENS7_ILi160EEENS7_ILi64EEEEEELi64ENS_12float_e4m3_tEfNS_4arch4Sm90ELb0ELb0ELb0ELb1ELb0ELb0ELb0ELb1ELb1ELb0ELb0ELb0EEENS1_21CollectiveEpilogueFwdINS6_IJSA_SC_SB_EEES9_NS_10bfloat16_tESG_Li384ELb1ELb0ELb0ELb1EEENS1_36VarlenDynamicPersistentTileSchedulerILi192ELi160ELi384ELi128ELb0ELb0ELb1ELb0ELb1ELb1EEEEEEEEEvNT_6ParamsE,"",@"SHT_CUDA_INFO"
	.sectionflags	@""
	.align	4


	//----- nvinfo : EIATTR_CUDA_API_VERSION
	.align		4
        /*0000*/ 	.byte	0x04, 0x37
        /*0002*/ 	.short	(.L_744 - .L_743)
.L_743:
        /*0004*/ 	.word	0x00000082


	//----- nvinfo : EIATTR_KPARAM_INFO
	.align		4
.L_744:
        /*0008*/ 	.byte	0x04, 0x17
        /*000a*/ 	.short	(.L_746 - .L_745)
.L_745:
        /*000c*/ 	.word	0x00000000
        /*0010*/ 	.short	0x0000
        /*0012*/ 	.short	0x0000
        /*0014*/ 	.byte	0x00, 0xf0, 0x01, 0x28


	//----- nvinfo : EIATTR_SPARSE_MMA_MASK
	.align		4
.L_746:
        /*0018*/ 	.byte	0x03, 0x50
        /*001a*/ 	.short	0x0000


	//----- nvinfo : EIATTR_MAXREG_COUNT
	.align		4
        /*001c*/ 	.byte	0x03, 0x1b
        /*001e*/ 	.short	0x0080


	//----- nvinfo : EIATTR_MERCURY_ISA_VERSION
	.align		4
        /*0020*/ 	.byte	0x03, 0x5f
        /*0022*/ 	.short	0x0101


	//----- nvinfo : EIATTR_VRC_CTA_INIT_COUNT
	.align		4
        /*0024*/ 	.byte	0x02, 0x4a
	.zero		1
	.zero		1


	//----- nvinfo : EIATTR_EXIT_INSTR_OFFSETS
	.align		4
        /*0028*/ 	.byte	0x04, 0x1c
        /*002a*/ 	.short	(.L_748 - .L_747)


	//   ....[0]....
.L_747:
        /*002c*/ 	.word	0x00000010


	//----- nvinfo : EIATTR_MAX_THREADS
	.align		4
.L_748:
        /*0030*/ 	.byte	0x04, 0x05
        /*0032*/ 	.short	(.L_750 - .L_749)
.L_749:
        /*0034*/ 	.word	0x00000200
        /*0038*/ 	.word	0x00000001
        /*003c*/ 	.word	0x00000001


	//----- nvinfo : EIATTR_CBANK_PARAM_SIZE
	.align		4
.L_750:
        /*0040*/ 	.byte	0x03, 0x19
        /*0042*/ 	.short	0x0a00


	//----- nvinfo : EIATTR_PARAM_CBANK
	.align		4
        /*0044*/ 	.byte	0x04, 0x0a
        /*0046*/ 	.short	(.L_752 - .L_751)
	.align		4
.L_751:
        /*0048*/ 	.word	index@(.nv.constant0._ZN7cutlass13device_kernelIN5flash11enable_sm90INS1_16FlashAttnFwdSm90INS1_25CollectiveMainloopFwdSm90ILi2EN4cute5tupleIJNS5_1CILi1EEES8_S8_EEENS6_IJNS7_ILi192EEENS7_ILi160EEENS7_ILi64EEEEEELi64ENS_12float_e4m3_tEfNS_4arch4Sm90ELb0ELb0ELb0ELb1ELb0ELb0ELb0ELb1ELb1ELb0ELb0ELb0EEENS1_21CollectiveEpilogueFwdINS6_IJSA_SC_SB_EEES9_NS_10bfloat16_tESG_Li384ELb1ELb0ELb0ELb1EEENS1_36VarlenDynamicPersistentTileSchedulerILi192ELi160ELi384ELi128ELb0ELb0ELb1ELb0ELb1ELb1EEEEEEEEEvNT_6ParamsE)
        /*004c*/ 	.short	0x0380
        /*004e*/ 	.short	0x0a00


	//----- nvinfo : EIATTR_SW_WAR
	.align		4
.L_752:
        /*0050*/ 	.byte	0x04, 0x36
        /*0052*/ 	.short	(.L_754 - .L_753)
.L_753:
        /*0054*/ 	.word	0x00000008
.L_754:


//--------------------- .nv.info._ZN7cutlass13device_kernelIN5flash11enable_sm90INS1_16FlashAttnFwdSm90INS1_25CollectiveMainloopFwdSm90ILi2EN4cute5tupleIJNS5_1CILi1EEES8_S8_EEENS6_IJNS7_ILi192EEENS7_ILi160EEENS7_ILi64EEEEEELi64ENS_12float_e4m3_tEfNS_4arch4Sm90ELb0ELb0ELb0ELb1ELb0ELb1ELb0ELb1ELb1ELb0ELb0ELb0EEENS1_21CollectiveEpilogueFwdINS6_IJSA_SC_SB_EEES9_NS_10bfloat16_tESG_Li384ELb1ELb0ELb0ELb1EEENS1_36VarlenDynamicPersistentTileSchedulerILi192ELi160ELi384ELi128ELb0ELb0ELb1ELb0ELb1ELb1EEEEEEEEEvNT_6ParamsE --------------------------
	.section	.nv.info._ZN7cutlass13device_kernelIN5flash11enable_sm90INS1_16FlashAttnFwdSm90INS1_25CollectiveMainloopFwdSm90ILi2EN4cute5tupleIJNS5_1CILi1EEES8_S8_EEENS6_IJNS7_ILi192EEENS7_ILi160EEENS7_ILi64EEEEEELi64ENS_12float_e4m3_tEfNS_4arch4Sm90ELb0ELb0ELb0ELb1ELb0ELb1ELb0ELb1ELb1ELb0ELb0ELb0EEENS1_21CollectiveEpilogueFwdINS6_IJSA_SC_SB_EEES9_NS_10bfloat16_tESG_Li384ELb1ELb0ELb0ELb1EEENS1_36VarlenDynamicPersistentTileSchedulerILi192ELi160ELi384ELi128ELb0ELb0ELb1ELb0ELb1ELb1EEEEEEEEEvNT_6ParamsE,"",@"SHT_CUDA_INFO"
	.sectionflags	@""
	.align	4


	//----- nvinfo : EIATTR_CUDA_API_VERSION
	.align		4
        /*0000*/ 	.byte	0x04, 0x37
        /*0002*/ 	.short	(.L_756 - .L_755)
.L_755:
        /*0004*/ 	.word	0x00000082


	//----- nvinfo : EIATTR_KPARAM_INFO
	.align		4
.L_756:
        /*0008*/ 	.byte	0x04, 0x17
        /*000a*/ 	.short	(.L_758 - .L_757)
.L_757:
        /*000c*/ 	.word	0x00000000
        /*0010*/ 	.short	0x0000
        /*0012*/ 	.short	0x0000
        /*0014*/ 	.byte	0x00, 0xf0, 0x01, 0x28


	//----- nvinfo : EIATTR_SPARSE_MMA_MASK
	.align		4
.L_758:
        /*0018*/ 	.byte	0x03, 0x50
        /*001a*/ 	.short	0x0000


	//----- nvinfo : EIATTR_MAXREG_COUNT
	.align		4
        /*001c*/ 	.byte	0x03, 0x1b
        /*001e*/ 	.short	0x0080


	//----- nvinfo : EIATTR_MERCURY_ISA_VERSION
	.align		4
        /*0020*/ 	.byte	0x03, 0x5f
        /*0022*/ 	.short	0x0101


	//----- nvinfo : EIATTR_VRC_CTA_INIT_COUNT
	.align		4
        /*0024*/ 	.byte	0x02, 0x4a
	.zero		1
	.zero		1


	//----- nvinfo : EIATTR_EXIT_INSTR_OFFSETS
	.align		4
        /*0028*/ 	.byte	0x04, 0x1c
        /*002a*/ 	.short	(.L_760 - .L_759)


	//   ....[0]....
.L_759:
        /*002c*/ 	.word	0x00000010


	//----- nvinfo : EIATTR_MAX_THREADS
	.align		4
.L_760:
        /*0030*/ 	.byte	0x04, 0x05
        /*0032*/ 	.short	(.L_762 - .L_761)
.L_761:
        /*0034*/ 	.word	0x00000200
        /*0038*/ 	.word	0x00000001
        /*003c*/ 	.word	0x00000001


	//----- nvinfo : EIATTR_CBANK_PARAM_SIZE
	.align		4
.L_762:
        /*0040*/ 	.byte	0x03, 0x19
        /*0042*/ 	.short	0x0a00


	//----- nvinfo : EIATTR_PARAM_CBANK
	.align		4
        /*0044*/ 	.byte	0x04, 0x0a
        /*0046*/ 	.short	(.L_764 - .L_763)
	.align		4
.L_763:
        /*0048*/ 	.word	index@(.nv.constant0._ZN7cutlass13device_kernelIN5flash11enable_sm90INS1_16FlashAttnFwdSm90INS1_25CollectiveMainloopFwdSm90ILi2EN4cute5tupleIJNS5_1CILi1EEES8_S8_EEENS6_IJNS7_ILi192EEENS7_ILi160EEENS7_ILi64EEEEEELi64ENS_12float_e4m3_tEfNS_4arch4Sm90ELb0ELb0ELb0ELb1ELb0ELb1ELb0ELb1ELb1ELb0ELb0ELb0EEENS1_21CollectiveEpilogueFwdINS6_IJSA_SC_SB_EEES9_NS_10bfloat16_tESG_Li384ELb1ELb0ELb0ELb1EEENS1_36VarlenDynamicPersistentTileSchedulerILi192ELi160ELi384ELi128ELb0ELb0ELb1ELb0ELb1ELb1EEEEEEEEEvNT_6ParamsE)
        /*004c*/ 	.short	0x0380
        /*004e*/ 	.short	0x0a00


	//----- nvinfo : EIATTR_SW_WAR
	.align		4
.L_764:
        /*0050*/ 	.byte	0x04, 0x36
        /*0052*/ 	.short	(.L_766 - .L_765)
.L_765:
        /*0054*/ 	.word	0x00000008
.L_766:


//--------------------- .nv.info._ZN7cutlass13device_kernelIN5flash11enable_sm90INS1_16FlashAttnFwdSm90INS1_25CollectiveMainloopFwdSm90ILi2EN4cute5tupleIJNS5_1CILi1EEES8_S8_EEENS6_IJNS7_ILi192EEENS7_ILi160EEENS7_ILi64EEEEEELi64ENS_12float_e4m3_tEfNS_4arch4Sm90ELb0ELb1ELb0ELb0ELb0ELb0ELb0ELb1ELb1ELb0ELb0ELb0EEENS1_21CollectiveEpilogueFwdINS6_IJSA_SC_SB_EEES9_NS_10bfloat16_tESG_Li384ELb0ELb0ELb0ELb1EEENS1_30DynamicPersistentTileSchedulerILi384ELi128ELb0ELb0ELb1EEEEEEEEEvNT_6ParamsE --------------------------
	.section	.nv.info._ZN7cutlass13device_kernelIN5flash11enable_sm90INS1_16FlashAttnFwdSm90INS1_25CollectiveMainloopFwdSm90ILi2EN4cute5tupleIJNS5_1CILi1EEES8_S8_EEENS6_IJNS7_ILi192EEENS7_ILi160EEENS7_ILi64EEEEEELi64ENS_12float_e4m3_tEfNS_4arch4Sm90ELb0ELb1ELb0ELb0ELb0ELb0ELb0ELb1ELb1ELb0ELb0ELb0EEENS1_21CollectiveEpilogueFwdINS6_IJSA_SC_SB_EEES9_NS_10bfloat16_tESG_Li384ELb0ELb0ELb0ELb1EEENS1_30DynamicPersistentTileSchedulerILi384ELi128ELb0ELb0ELb1EEEEEEEEEvNT_6ParamsE,"",@"SHT_CUDA_INFO"
	.sectionflags	@""
	.align	4


	//----- nvinfo : EIATTR_CUDA_API_VERSION
	.align		4
        /*0000*/ 	.byte	0x04, 0x37
        /*0002*/ 	.short	(.L_768 - .L_767)
.L_767:
        /*0004*/ 	.word	0x00000082


	//----- nvinfo : EIATTR_KPARAM_INFO
	.align		4
.L_768:
        /*0008*/ 	.byte	0x04, 0x17
        /*000a*/ 	.short	(.L_770 - .L_769)
.L_769:
        /*000c*/ 	.word	0x00000000
        /*0010*/ 	.short	0x0000
        /*0012*/ 	.short	0x0000
        /*0014*/ 	.byte	0x00, 0xf0, 0x01, 0x2e


	//----- nvinfo : EIATTR_SPARSE_MMA_MASK
	.align		4
.L_770:
        /*0018*/ 	.byte	0x03, 0x50
        /*001a*/ 	.short	0x0000


	//----- nvinfo : EIATTR_MAXREG_COUNT
	.align		4
        /*001c*/ 	.byte	0x03, 0x1b
        /*001e*/ 	.short	0x0080


	//----- nvinfo : EIATTR_MERCURY_ISA_VERSION
	.align		4
        /*0020*/ 	.byte	0x03, 0x5f
        /*0022*/ 	.short	0x0101


	//----- nvinfo : EIATTR_VRC_CTA_INIT_COUNT
	.align		4
        /*0024*/ 	.byte	0x02, 0x4a
	.zero		1
	.zero		1


	//----- nvinfo : EIATTR_EXIT_INSTR_OFFSETS
	.align		4
        /*0028*/ 	.byte	0x04, 0x1c
        /*002a*/ 	.short	(.L_772 - .L_771)


	//   ....[0]....
.L_771:
        /*002c*/ 	.word	0x00000010


	//----- nvinfo : EIATTR_MAX_THREADS
	.align		4
.L_772:
        /*0030*/ 	.byte	0x04, 0x05
        /*0032*/ 	.short	(.L_774 - .L_773)
.L_773:
        /*0034*/ 	.word	0x00000200
        /*0038*/ 	.word	0x00000001
        /*003c*/ 	.word	0x00000001


	//----- nvinfo : EIATTR_CBANK_PARAM_SIZE
	.align		4
.L_774:
        /*0040*/ 	.byte	0x03, 0x19
        /*0042*/ 	.short	0x0b80


	//----- nvinfo : EIATTR_PARAM_CBANK
	.align		4
        /*0044*/ 	.byte	0x04, 0x0a
        /*0046*/ 	.short	(.L_776 - .L_775)
	.align		4
.L_775:
        /*0048*/ 	.word	index@(.nv.constant0._ZN7cutlass13device_kernelIN5flash11enable_sm90INS1_16FlashAttnFwdSm90INS1_25CollectiveMainloopFwdSm90ILi2EN4cute5tupleIJNS5_1CILi1EEES8_S8_EEENS6_IJNS7_ILi192EEENS7_ILi160EEENS7_ILi64EEEEEELi64ENS_12float_e4m3_tEfNS_4arch4Sm90ELb0ELb1ELb0ELb0ELb0ELb0ELb0ELb1ELb1ELb0ELb0ELb0EEENS1_21CollectiveEpilogueFwdINS6_IJSA_SC_SB_EEES9_NS_10bfloat16_tESG_Li384ELb0ELb0ELb0ELb1EEENS1_30DynamicPersistentTileSchedulerILi384ELi128ELb0ELb0ELb1EEEEEEEEEvNT_6ParamsE)
        /*004c*/ 	.short	0x0380
        /*004e*/ 	.short	0x0b80


	//----- nvinfo : EIATTR_SW_WAR
	.align		4
.L_776:
        /*0050*/ 	.byte	0x04, 0x36
        /*0052*/ 	.short	(.L_778 - .L_777)
.L_777:
        /*0054*/ 	.word	0x00000008
.L_778:


//--------------------- .nv.info._ZN7cutlass13device_kernelIN5flash11enable_sm90INS1_16FlashAttnFwdSm90INS1_25CollectiveMainloopFwdSm90ILi2EN4cute5tupleIJNS5_1CILi1EEES8_S8_EEENS6_IJNS7_ILi192EEENS7_ILi160EEENS7_ILi64EEEEEELi64ENS_12float_e4m3_tEfNS_4arch4Sm90ELb0ELb1ELb0ELb1ELb0ELb0ELb0ELb1ELb1ELb0ELb0ELb0EEENS1_21CollectiveEpilogueFwdINS6_IJSA_SC_SB_EEES9_NS_10bfloat16_tESG_Li384ELb1ELb0ELb0ELb1EEENS1_36VarlenDynamicPersistentTileSchedulerILi192ELi160ELi384ELi128ELb0ELb0ELb1ELb1ELb0ELb1EEEEEEEEEvNT_6ParamsE --------------------------
	.section	.nv.info._ZN7cutlass13device_kernelIN5flash11enable_sm90INS1_16FlashAttnFwdSm90INS1_25CollectiveMainloopFwdSm90ILi2EN4cute5tupleIJNS5_1CILi1EEES8_S8_EEENS6_IJNS7_ILi192EEENS7_ILi160EEENS7_ILi64EEEEEELi64ENS_12float_e4m3_tEfNS_4arch4Sm90ELb0ELb1ELb0ELb1ELb0ELb0ELb0ELb1ELb1ELb0ELb0ELb0EEENS1_21CollectiveEpilogueFwdINS6_IJSA_SC_SB_EEES9_NS_10bfloat16_tESG_Li384ELb1ELb0ELb0ELb1EEENS1_36VarlenDynamicPersistentTileSchedulerILi192ELi160ELi384ELi128ELb0ELb0ELb1ELb1ELb0ELb1EEEEEEEEEvNT_6ParamsE,"",@"SHT_CUDA_INFO"
	.sectionflags	@""
	.align	4


	//----- nvinfo : EIATTR_CUDA_API_VERSION
	.align		4
        /*0000*/ 	.byte	0x04, 0x37
        /*0002*/ 	.short	(.L_780 - .L_779)
.L_779:
        /*0004*/ 	.word	0x00000082


	//----- nvinfo : EIATTR_KPARAM_INFO
	.align		4
.L_780:
        /*0008*/ 	.byte	0x04, 0x17
        /*000a*/ 	.short	(.L_782 - .L_781)
.L_781:
        /*000c*/ 	.word	0x00000000
        /*0010*/ 	.short	0x0000
        /*0012*/ 	.short	0x0000
        /*0014*/ 	.byte	0x00, 0xf0, 0x01, 0x28


	//----- nvinfo : EIATTR_SPARSE_MMA_MASK
	.align		4
.L_782:
        /*0018*/ 	.byte	0x03, 0x50
        /*001a*/ 	.short	0x0000


	//----- nvinfo : EIATTR_MAXREG_COUNT
	.align		4
        /*001c*/ 	.byte	0x03, 0x1b
        /*001e*/ 	.short	0x0080


	//----- nvinfo : EIATTR_MERCURY_ISA_VERSION
	.align		4
        /*0020*/ 	.byte	0x03, 0x5f
        /*0022*/ 	.short	0x0101


	//----- nvinfo : EIATTR_VRC_CTA_INIT_COUNT
	.align		4
        /*0024*/ 	.byte	0x02, 0x4a
	.zero		1
	.zero		1


	//----- nvinfo : EIATTR_EXIT_INSTR_OFFSETS
	.align		4
        /*0028*/ 	.byte	0x04, 0x1c
        /*002a*/ 	.short	(.L_784 - .L_783)


	//   ....[0]....
.L_783:
        /*002c*/ 	.word	0x00000010


	//----- nvinfo : EIATTR_MAX_THREADS
	.align		4
.L_784:
        /*0030*/ 	.byte	0x04, 0x05
        /*0032*/ 	.short	(.L_786 - .L_785)
.L_785:
        /*0034*/ 	.word	0x00000200
        /*0038*/ 	.word	0x00000001
        /*003c*/ 	.word	0x00000001


	//----- nvinfo : EIATTR_CBANK_PARAM_SIZE
	.align		4
.L_786:
        /*0040*/ 	.byte	0x03, 0x19
        /*0042*/ 	.short	0x0a00


	//----- nvinfo : EIATTR_PARAM_CBANK
	.align		4
        /*0044*/ 	.byte	0x04, 0x0a
        /*0046*/ 	.short	(.L_788 - .L_787)
	.align		4
.L_787:
        /*0048*/ 	.word	index@(.nv.constant0._ZN7cutlass13device_kernelIN5flash11enable_sm90INS1_16FlashAttnFwdSm90INS1_25CollectiveMainloopFwdSm90ILi2EN4cute5tupleIJNS5_1CILi1EEES8_S8_EEENS6_IJNS7_ILi192EEENS7_ILi160EEENS7_ILi64EEEEEELi64ENS_12float_e4m3_tEfNS_4arch4Sm90ELb0ELb1ELb0ELb1ELb0ELb0ELb0ELb1ELb1ELb0ELb0ELb0EEENS1_21CollectiveEpilogueFwdINS6_IJSA_SC_SB_EEES9_NS_10bfloat16_tESG_Li384ELb1ELb0ELb0ELb1EEENS1_36VarlenDynamicPersistentTileSchedulerILi192ELi160ELi384ELi128ELb0ELb0ELb1ELb1ELb0ELb1EEEEEEEEEvNT_6ParamsE)
        /*004c*/ 	.short	0x0380
        /*004e*/ 	.short	0x0a00


	//----- nvinfo : EIATTR_SW_WAR
	.align		4
.L_788:
        /*0050*/ 	.byte	0x04, 0x36
        /*0052*/ 	.short	(.L_790 - .L_789)
.L_789:
        /*0054*/ 	.word	0x00000008
.L_790:


//--------------------- .nv.info._ZN7cutlass13device_kernelIN5flash11enable_sm90INS1_16FlashAttnFwdSm90INS1_25CollectiveMainloopFwdSm90ILi2EN4cute5tupleIJNS5_1CILi1EEES8_S8_EEENS6_IJNS7_ILi192EEENS7_ILi160EEENS7_ILi64EEEEEELi64ENS_12float_e4m3_tEfNS_4arch4Sm90ELb0ELb1ELb0ELb1ELb0ELb1ELb0ELb1ELb1ELb0ELb0ELb0EEENS1_21CollectiveEpilogueFwdINS6_IJSA_SC_SB_EEES9_NS_10bfloat16_tESG_Li384ELb1ELb0ELb0ELb1EEENS1_36VarlenDynamicPersistentTileSchedulerILi192ELi160ELi384ELi128ELb0ELb0ELb1ELb1ELb0ELb1EEEEEEEEEvNT_6ParamsE --------------------------
	.section	.nv.info._ZN7cutlass13device_kernelIN5flash11enable_sm90INS1_16FlashAttnFwdSm90INS1_25CollectiveMainloopFwdSm90ILi2EN4cute5tupleIJNS5_1CILi1EEES8_S8_EEENS6_IJNS7_ILi192EEENS7_ILi160EEENS7_ILi64EEEEEELi64ENS_12float_e4m3_tEfNS_4arch4Sm90ELb0ELb1ELb0ELb1ELb0ELb1ELb0ELb1ELb1ELb0ELb0ELb0EEENS1_21CollectiveEpilogueFwdINS6_IJSA_SC_SB_EEES9_NS_10bfloat16_tESG_Li384ELb1ELb0ELb0ELb1EEENS1_36VarlenDynamicPersistentTileSchedulerILi192ELi160ELi384ELi128ELb0ELb0ELb1ELb1ELb0ELb1EEEEEEEEEvNT_6ParamsE,"",@"SHT_CUDA_INFO"
	.sectionflags	@""
	.align	4


	//----- nvinfo : EIATTR_CUDA_API_VERSION
	.align		4
        /*0000*/ 	.byte	0x04, 0x37
        /*0002*/ 	.short	(.L_792 - .L_791)
.L_791:
        /*0004*/ 	.word	0x00000082


	//----- nvinfo : EIATTR_KPARAM_INFO
	.align		4
.L_792:
        /*0008*/ 	.byte	0x04, 0x17
        /*000a*/ 	.short	(.L_794 - .L_793)
.L_793:
        /*000c*/ 	.word	0x00000000
        /*0010*/ 	.short	0x0000
        /*0012*/ 	.short	0x0000
        /*0014*/ 	.byte	0x00, 0xf0, 0x01, 0x28


	//----- nvinfo : EIATTR_SPARSE_MMA_MASK
	.align		4
.L_794:
        /*0018*/ 	.byte	0x03, 0x50
        /*001a*/ 	.short	0x0000


	//----- nvinfo : EIATTR_MAXREG_COUNT
	.align		4
        /*001c*/ 	.byte	0x03, 0x1b
        /*001e*/ 	.short	0x0080


	//----- nvinfo : EIATTR_MERCURY_ISA_VERSION
	.align		4
        /*0020*/ 	.byte	0x03, 0x5f
        /*0022*/ 	.short	0x0101


	//----- nvinfo : EIATTR_VRC_CTA_INIT_COUNT
	.align		4
        /*0024*/ 	.byte	0x02, 0x4a
	.zero		1
	.zero		1


	//----- nvinfo : EIATTR_EXIT_INSTR_OFFSETS
	.align		4
        /*0028*/ 	.byte	0x04, 0x1c
        /*002a*/ 	.short	(.L_796 - .L_795)


	//   ....[0]....
.L_795:
        /*002c*/ 	.word	0x00000010


	//----- nvinfo : EIATTR_MAX_THREADS
	.align		4
.L_796:
        /*0030*/ 	.byte	0x04, 0x05
        /*0032*/ 	.short	(.L_798 - .L_797)
.L_797:
        /*0034*/ 	.word	0x00000200
        /*0038*/ 	.word	0x00000001
        /*003c*/ 	.word	0x00000001


	//----- nvinfo : EIATTR_CBANK_PARAM_SIZE
	.align		4
.L_798:
        /*0040*/ 	.byte	0x03, 0x19
        /*0042*/ 	.short	0x0a00


	//----- nvinfo : EIATTR_PARAM_CBANK
	.align		4
        /*0044*/ 	.byte	0x04, 0x0a
        /*0046*/ 	.short	(.L_800 - .L_799)
	.align		4
.L_799:
        /*0048*/ 	.word	index@(.nv.constant0._ZN7cutlass13device_kernelIN5flash11enable_sm90INS1_16FlashAttnFwdSm90INS1_25CollectiveMainloopFwdSm90ILi2EN4cute5tupleIJNS5_1CILi1EEES8_S8_EEENS6_IJNS7_ILi192EEENS7_ILi160EEENS7_ILi64EEEEEELi64ENS_12float_e4m3_tEfNS_4arch4Sm90ELb0ELb1ELb0ELb1ELb0ELb1ELb0ELb1ELb1ELb0ELb0ELb0EEENS1_21CollectiveEpilogueFwdINS6_IJSA_SC_SB_EEES9_NS_10bfloat16_tESG_Li384ELb1ELb0ELb0ELb1EEENS1_36VarlenDynamicPersistentTileSchedulerILi192ELi160ELi384ELi128ELb0ELb0ELb1ELb1ELb0ELb1EEEEEEEEEvNT_6ParamsE)
        /*004c*/ 	.short	0x0380
        /*004e*/ 	.short	0x0a00


	//----- nvinfo : EIATTR_SW_WAR
	.align		4
.L_800:
        /*0050*/ 	.byte	0x04, 0x36
        /*0052*/ 	.short	(.L_802 - .L_801)
.L_801:
        /*0054*/ 	.word	0x00000008
.L_802:


//--------------------- .nv.info._ZN7cutlass13device_kernelIN5flash11enable_sm90INS1_16FlashAttnFwdSm90INS1_25CollectiveMainloopFwdSm90ILi2EN4cute5tupleIJNS5_1CILi1EEES8_S8_EEENS6_IJNS7_ILi192EEENS7_ILi160EEENS7_ILi64EEEEEELi64ENS_12float_e4m3_tEfNS_4arch4Sm90ELb1ELb0ELb0ELb0ELb0ELb0ELb0ELb1ELb1ELb0ELb0ELb0EEENS1_21CollectiveEpilogueFwdINS6_IJSA_SC_SB_EEES9_NS_10bfloat16_tESG_Li384ELb0ELb0ELb0ELb1EEENS1_30DynamicPersistentTileSchedulerILi384ELi128ELb0ELb0ELb1EEEEEEEEEvNT_6ParamsE --------------------------
	.section	.nv.info._ZN7cutlass13device_kernelIN5flash11enable_sm90INS1_16FlashAttnFwdSm90INS1_25CollectiveMainloopFwdSm90ILi2EN4cute5tupleIJNS5_1CILi1EEES8_S8_EEENS6_IJNS7_ILi192EEENS7_ILi160EEENS7_ILi64EEEEEELi64ENS_12float_e4m3_tEfNS_4arch4Sm90ELb1ELb0ELb0ELb0ELb0ELb0ELb0ELb1ELb1ELb0ELb0ELb0EEENS1_21CollectiveEpilogueFwdINS6_IJSA_SC_SB_EEES9_NS_10bfloat16_tESG_Li384ELb0ELb0ELb0ELb1EEENS1_30DynamicPersistentTileSchedulerILi384ELi128ELb0ELb0ELb1EEEEEEEEEvNT_6ParamsE,"",@"SHT_CUDA_INFO"
	.sectionflags	@""
	.align	4


	//----- nvinfo : EIATTR_CUDA_API_VERSION
	.align		4
        /*0000*/ 	.byte	0x04, 0x37
        /*0002*/ 	.short	(.L_804 - .L_803)
.L_803:
        /*0004*/ 	.word	0x00000082


	//----- nvinfo : EIATTR_KPARAM_INFO
	.align		4
.L_804:
        /*0008*/ 	.byte	0x04, 0x17
        /*000a*/ 	.short	(.L_806 - .L_805)
.L_805:
        /*000c*/ 	.word	0x00000000
        /*0010*/ 	.short	0x0000
        /*0012*/ 	.short	0x0000
        /*0014*/ 	.byte	0x00, 0xf0, 0x01, 0x2e


	//----- nvinfo : EIATTR_SPARSE_MMA_MASK
	.align		4
.L_806:
        /*0018*/ 	.byte	0x03, 0x50
        /*001a*/ 	.short	0x0000


	//----- nvinfo : EIATTR_MAXREG_COUNT
	.align		4
        /*001c*/ 	.byte	0x03, 0x1b
        /*001e*/ 	.short	0x0080


	//----- nvinfo : EIATTR_MERCURY_ISA_VERSION
	.align		4
        /*0020*/ 	.byte	0x03, 0x5f
        /*0022*/ 	.short	0x0101


	//----- nvinfo : EIATTR_VRC_CTA_INIT_COUNT
	.align		4
        /*0024*/ 	.byte	0x02, 0x4a
	.zero		1
	.zero		1


	//----- nvinfo : EIATTR_EXIT_INSTR_OFFSETS
	.align		4
        /*0028*/ 	.byte	0x04, 0x1c
        /*002a*/ 	.short	(.L_808 - .L_807)


	//   ....[0]....
.L_807:
        /*002c*/ 	.word	0x00000010


	//----- nvinfo : EIATTR_MAX_THREADS
	.align		4
.L_808:
        /*0030*/ 	.byte	0x04, 0x05
        /*0032*/ 	.short	(.L_810 - .L_809)
.L_809:
        /*0034*/ 	.word	0x00000200
        /*0038*/ 	.word	0x00000001
        /*003c*/ 	.word	0x00000001


	//----- nvinfo : EIATTR_CBANK_PARAM_SIZE
	.align		4
.L_810:
        /*0040*/ 	.byte	0x03, 0x19
        /*0042*/ 	.short	0x0b80


	//----- nvinfo : EIATTR_PARAM_CBANK
	.align		4
        /*0044*/ 	.byte	0x04, 0x0a
        /*0046*/ 	.short	(.L_812 - .L_811)
	.align		4
.L_811:
        /*0048*/ 	.word	index@(.nv.constant0._ZN7cutlass13device_kernelIN5flash11enable_sm90INS1_16FlashAttnFwdSm90INS1_25CollectiveMainloopFwdSm90ILi2EN4cute5tupleIJNS5_1CILi1EEES8_S8_EEENS6_IJNS7_ILi192EEENS7_ILi160EEENS7_ILi64EEEEEELi64ENS_12float_e4m3_tEfNS_4arch4Sm90ELb1ELb0ELb0ELb0ELb0ELb0ELb0ELb1ELb1ELb0ELb0ELb0EEENS1_21CollectiveEpilogueFwdINS6_IJSA_SC_SB_EEES9_NS_10bfloat16_tESG_Li384ELb0ELb0ELb0ELb1EEENS1_30DynamicPersistentTileSchedulerILi384ELi128ELb0ELb0ELb1EEEEEEEEEvNT_6ParamsE)
        /*004c*/ 	.short	0x0380
        /*004e*/ 	.short	0x0b80


	//----- nvinfo : EIATTR_SW_WAR
	.align		4
.L_812:
        /*0050*/ 	.byte	0x04, 0x36
        /*0052*/ 	.short	(.L_814 - .L_813)
.L_813:
        /*0054*/ 	.word	0x00000008
.L_814:


//--------------------- .nv.info._ZN7cutlass13device_kernelIN5flash11enable_sm90INS1_16FlashAttnFwdSm90INS1_25CollectiveMainloopFwdSm90ILi2EN4cute5tupleIJNS5_1CILi1EEES8_S8_EEENS6_IJNS7_ILi192EEENS7_ILi160EEENS7_ILi64EEEEEELi64ENS_12float_e4m3_tEfNS_4arch4Sm90ELb1ELb0ELb0ELb1ELb0ELb0ELb0ELb1ELb1ELb0ELb0ELb0EEENS1_21CollectiveEpilogueFwdINS6_IJSA_SC_SB_EEES9_NS_10bfloat16_tESG_Li384ELb1ELb0ELb0ELb1EEENS1_36VarlenDynamicPersistentTileSchedulerILi192ELi160ELi384ELi128ELb0ELb0ELb1ELb1ELb1ELb1EEEEEEEEEvNT_6ParamsE --------------------------
	.section	.nv.info._ZN7cutlass13device_kernelIN5flash11enable_sm90INS1_16FlashAttnFwdSm90INS1_25CollectiveMainloopFwdSm90ILi2EN4cute5tupleIJNS5_1CILi1EEES8_S8_EEENS6_IJNS7_ILi192EEENS7_ILi160EEENS7_ILi64EEEEEELi64ENS_12float_e4m3_tEfNS_4arch4Sm90ELb1ELb0ELb0ELb1ELb0ELb0ELb0ELb1ELb1ELb0ELb0ELb0EEENS1_21CollectiveEpilogueFwdINS6_IJSA_SC_SB_EEES9_NS_10bfloat16_tESG_Li384ELb1ELb0ELb0ELb1EEENS1_36VarlenDynamicPersistentTileSchedulerILi192ELi160ELi384ELi128ELb0ELb0ELb1ELb1ELb1ELb1EEEEEEEEEvNT_6ParamsE,"",@"SHT_CUDA_INFO"
	.sectionflags	@""
	.align	4


	//----- nvinfo : EIATTR_CUDA_API_VERSION
	.align		4
        /*0000*/ 	.byte	0x04, 0x37
        /*0002*/ 	.short	(.L_816 - .L_815)
.L_815:
        /*0004*/ 	.word	0x00000082


	//----- nvinfo : EIATTR_KPARAM_INFO
	.align		4
.L_816:
        /*0008*/ 	.byte	0x04, 0x17
        /*000a*/ 	.short	(.L_818 - .L_817)
.L_817:
        /*000c*/ 	.word	0x00000000
        /*0010*/ 	.short	0x0000
        /*0012*/ 	.short	0x0000
        /*0014*/ 	.byte	0x00, 0xf0, 0x01, 0x28


	//----- nvinfo : EIATTR_SPARSE_MMA_MASK
	.align		4
.L_818:
        /*0018*/ 	.byte	0x03, 0x50
        /*001a*/ 	.short	0x0000


	//----- nvinfo : EIATTR_MAXREG_COUNT
	.align		4
        /*001c*/ 	.byte	0x03, 0x1b
        /*001e*/ 	.short	0x0080


	//----- nvinfo : EIATTR_MERCURY_ISA_VERSION
	.align		4
        /*0020*/ 	.byte	0x03, 0x5f
        /*0022*/ 	.short	0x0101


	//----- nvinfo : EIATTR_VRC_CTA_INIT_COUNT
	.align		4
        /*0024*/ 	.byte	0x02, 0x4a
	.zero		1
	.zero		1


	//----- nvinfo : EIATTR_EXIT_INSTR_OFFSETS
	.align		4
        /*0028*/ 	.byte	0x04, 0x1c
        /*002a*/ 	.short	(.L_820 - .L_819)


	//   ....[0]....
.L_819:
        /*002c*/ 	.word	0x00000010


	//----- nvinfo : EIATTR_MAX_THREADS
	.align		4
.L_820:
        /*0030*/ 	.byte	0x04, 0x05
        /*0032*/ 	.short	(.L_822 - .L_821)
.L_821:
        /*0034*/ 	.word	0x00000200
        /*0038*/ 	.word	0x00000001
        /*003c*/ 	.word	0x00000001


	//----- nvinfo : EIATTR_CBANK_PARAM_SIZE
	.align		4
.L_822:
        /*0040*/ 	.byte	0x03, 0x19
        /*0042*/ 	.short	0x0a00


	//----- nvinfo : EIATTR_PARAM_CBANK
	.align		4
        /*0044*/ 	.byte	0x04, 0x0a
        /*0046*/ 	.short	(.L_824 - .L_823)
	.align		4
.L_823:
        /*0048*/ 	.word	index@(.nv.constant0._ZN7cutlass13device_kernelIN5flash11enable_sm90INS1_16FlashAttnFwdSm90INS1_25CollectiveMainloopFwdSm90ILi2EN4cute5tupleIJNS5_1CILi1EEES8_S8_EEENS6_IJNS7_ILi192EEENS7_ILi160EEENS7_ILi64EEEEEELi64ENS_12float_e4m3_tEfNS_4arch4Sm90ELb1ELb0ELb0ELb1ELb0ELb0ELb0ELb1ELb1ELb0ELb0ELb0EEENS1_21CollectiveEpilogueFwdINS6_IJSA_SC_SB_EEES9_NS_10bfloat16_tESG_Li384ELb1ELb0ELb0ELb1EEENS1_36VarlenDynamicPersistentTileSchedulerILi192ELi160ELi384ELi128ELb0ELb0ELb1ELb1ELb1ELb1EEEEEEEEEvNT_6ParamsE)
        /*004c*/ 	.short	0x0380
        /*004e*/ 	.short	0x0a00


	//----- nvinfo : EIATTR_SW_WAR
	.align		4
.L_824:
        /*0050*/ 	.byte	0x04, 0x36
        /*0052*/ 	.short	(.L_826 - .L_825)
.L_825:
        /*0054*/ 	.word	0x00000008
.L_826:


//--------------------- .nv.info._ZN7cutlass13device_kernelIN5flash11enable_sm90INS1_16FlashAttnFwdSm90INS1_25CollectiveMainloopFwdSm90ILi2EN4cute5tupleIJNS5_1CILi1EEES8_S8_EEENS6_IJNS7_ILi192EEENS7_ILi160EEENS7_ILi64EEEEEELi64ENS_12float_e4m3_tEfNS_4arch4Sm90ELb1ELb0ELb0ELb1ELb0ELb1ELb0ELb1ELb1ELb0ELb0ELb0EEENS1_21CollectiveEpilogueFwdINS6_IJSA_SC_SB_EEES9_NS_10bfloat16_tESG_Li384ELb1ELb0ELb0ELb1EEENS1_36VarlenDynamicPersistentTileSchedulerILi192ELi160ELi384ELi128ELb0ELb0ELb1ELb1ELb1ELb1EEEEEEEEEvNT_6ParamsE --------------------------
	.section	.nv.info._ZN7cutlass13device_kernelIN5flash11enable_sm90INS1_16FlashAttnFwdSm90INS1_25CollectiveMainloopFwdSm90ILi2EN4cute5tupleIJNS5_1CILi1EEES8_S8_EEENS6_IJNS7_ILi192EEENS7_ILi160EEENS7_ILi64EEEEEELi64ENS_12float_e4m3_tEfNS_4arch4Sm90ELb1ELb0ELb0ELb1ELb0ELb1ELb0ELb1ELb1ELb0ELb0ELb0EEENS1_21CollectiveEpilogueFwdINS6_IJSA_SC_SB_EEES9_NS_10bfloat16_tESG_Li384ELb1ELb0ELb0ELb1EEENS1_36VarlenDynamicPersistentTileSchedulerILi192ELi160ELi384ELi128ELb0ELb0ELb1ELb1ELb1ELb1EEEEEEEEEvNT_6ParamsE,"",@"SHT_CUDA_INFO"
	.sectionflags	@""
	.align	4


	//----- nvinfo : EIATTR_CUDA_API_VERSION
	.align		4
        /*0000*/ 	.byte	0x04, 0x37
        /*0002*/ 	.short	(.L_828 - .L_827)
.L_827:
        /*0004*/ 	.word	0x00000082


	//----- nvinfo : EIATTR_KPARAM_INFO
	.align		4
.L_828:
        /*0008*/ 	.byte	0x04, 0x17
        /*000a*/ 	.short	(.L_830 - .L_829)
.L_829:
        /*000c*/ 	.word	0x00000000
        /*0010*/ 	.short	0x0000
        /*0012*/ 	.short	0x0000
        /*0014*/ 	.byte	0x00, 0xf0, 0x01, 0x28


	//----- nvinfo : EIATTR_SPARSE_MMA_MASK
	.align		4
.L_830:
        /*0018*/ 	.byte	0x03, 0x50
        /*001a*/ 	.short	0x0000


	//----- nvinfo : EIATTR_MAXREG_COUNT
	.align		4
        /*001c*/ 	.byte	0x03, 0x1b
        /*001e*/ 	.short	0x0080


	//----- nvinfo : EIATTR_MERCURY_ISA_VERSION
	.align		4
        /*0020*/ 	.byte	0x03, 0x5f
        /*0022*/ 	.short	0x0101


	//----- nvinfo : EIATTR_VRC_CTA_INIT_COUNT
	.align		4
        /*0024*/ 	.byte	0x02, 0x4a
	.zero		1
	.zero		1


	//----- nvinfo : EIATTR_EXIT_INSTR_OFFSETS
	.align		4
        /*0028*/ 	.byte	0x04, 0x1c
        /*002a*/ 	.short	(.L_832 - .L_831)


	//   ....[0]....
.L_831:
        /*002c*/ 	.word	0x00000010


	//----- nvinfo : EIATTR_MAX_THREADS
	.align		4
.L_832:
        /*0030*/ 	.byte	0x04, 0x05
        /*0032*/ 	.short	(.L_834 - .L_833)
.L_833:
        /*0034*/ 	.word	0x00000200
        /*0038*/ 	.word	0x00000001
        /*003c*/ 	.word	0x00000001


	//----- nvinfo : EIATTR_CBANK_PARAM_SIZE
	.align		4
.L_834:
        /*0040*/ 	.byte	0x03, 0x19
        /*0042*/ 	.short	0x0a00


	//----- nvinfo : EIATTR_PARAM_CBANK
	.align		4
        /*0044*/ 	.byte	0x04, 0x0a
        /*0046*/ 	.short	(.L_836 - .L_835)
	.align		4
.L_835:
        /*0048*/ 	.word	index@(.nv.constant0._ZN7cutlass13device_kernelIN5flash11enable_sm90INS1_16FlashAttnFwdSm90INS1_25CollectiveMainloopFwdSm90ILi2EN4cute5tupleIJNS5_1CILi1EEES8_S8_EEENS6_IJNS7_ILi192EEENS7_ILi160EEENS7_ILi64EEEEEELi64ENS_12float_e4m3_tEfNS_4arch4Sm90ELb1ELb0ELb0ELb1ELb0ELb1ELb0ELb1ELb1ELb0ELb0ELb0EEENS1_21CollectiveEpilogueFwdINS6_IJSA_SC_SB_EEES9_NS_10bfloat16_tESG_Li384ELb1ELb0ELb0ELb1EEENS1_36VarlenDynamicPersistentTileSchedulerILi192ELi160ELi384ELi128ELb0ELb0ELb1ELb1ELb1ELb1EEEEEEEEEvNT_6ParamsE)
        /*004c*/ 	.short	0x0380
        /*004e*/ 	.short	0x0a00


	//----- nvinfo : EIATTR_SW_WAR
	.align		4
.L_836:
        /*0050*/ 	.byte	0x04, 0x36
        /*0052*/ 	.short	(.L_838 - .L_837)
.L_837:
        /*0054*/ 	.word	0x00000008
.L_838:


//--------------------- .nv.callgraph             --------------------------
	.section	.nv.callgraph,"",@"SHT_CUDA_CALLGRAPH"
	.align	4
	.sectionentsize	8
	.align		4
        /*0000*/ 	.word	0x00000000
	.align		4
        /*0004*/ 	.word	0xffffffff
	.align		4
        /*0008*/ 	.word	0x00000000
	.align		4
        /*000c*/ 	.word	0xfffffffe
	.align		4
        /*0010*/ 	.word	0x00000000
	.align		4
        /*0014*/ 	.word	0xfffffffd
	.align		4
        /*0018*/ 	.word	0x00000000
	.align		4
        /*001c*/ 	.word	0xfffffffc


//--------------------- .nv.constant4             --------------------------
	.section	.nv.constant4,"a",@progbits
	.align	8
	.align		8
.nv.constant4:
        /*0000*/ 	.dword	_ZN66_INTERNAL_5675badc_30_flash_fwd_hdimall_e4m3_sm90_cu_f3e6f9ee_38824cuda3std3__45__cpo5beginE
	.align		8
        /*0008*/ 	.dword	_ZN66_INTERNAL_5675badc_30_flash_fwd_hdimall_e4m3_sm90_cu_f3e6f9ee_38824cuda3std3__45__cpo3endE
	.align		8
        /*0010*/ 	.dword	_ZN66_INTERNAL_5675badc_30_flash_fwd_hdimall_e4m3_sm90_cu_f3e6f9ee_38824cuda3std3__45__cpo6cbeginE
	.align		8
        /*0018*/ 	.dword	_ZN66_INTERNAL_5675badc_30_flash_fwd_hdimall_e4m3_sm90_cu_f3e6f9ee_38824cuda3std3__45__cpo4cendE
	.align		8
        /*0020*/ 	.dword	_ZN66_INTERNAL_5675badc_30_flash_fwd_hdimall_e4m3_sm90_cu_f3e6f9ee_38824cuda3std3__468_GLOBAL__N__5675badc_30_flash_fwd_hdimall_e4m3_sm90_cu_f3e6f9ee_38826ignoreE
	.align		8
        /*0028*/ 	.dword	_ZN66_INTERNAL_5675badc_30_flash_fwd_hdimall_e4m3_sm90_cu_f3e6f9ee_38824cuda3std3__419piecewise_constructE
	.align		8
        /*0030*/ 	.dword	_ZN66_INTERNAL_5675badc_30_flash_fwd_hdimall_e4m3_sm90_cu_f3e6f9ee_38824cuda3std3__48in_placeE
	.align		8
        /*0038*/ 	.dword	_ZN66_INTERNAL_5675badc_30_flash_fwd_hdimall_e4m3_sm90_cu_f3e6f9ee_38824cuda3std6ranges3__45__cpo4swapE
	.align		8
        /*0040*/ 	.dword	_ZN66_INTERNAL_5675badc_30_flash_fwd_hdimall_e4m3_sm90_cu_f3e6f9ee_38824cuda3std6ranges3__45__cpo9iter_moveE
	.align		8
        /*0048*/ 	.dword	_ZN66_INTERNAL_5675badc_30_flash_fwd_hdimall_e4m3_sm90_cu_f3e6f9ee_38824cute7productE
	.align		8
        /*0050*/ 	.dword	_ZN66_INTERNAL_5675badc_30_flash_fwd_hdimall_e4m3_sm90_cu_f3e6f9ee_38824cute1_E


//--------------------- .text._ZN7cutlass13device_kernelIN5flash11enable_sm90INS1_16FlashAttnFwdSm90INS1_25CollectiveMainloopFwdSm90ILi2EN4cute5tupleIJNS5_1CILi1EEES8_S8_EEENS6_IJNS7_ILi128EEESA_NS7_ILi256EEEEEELi256ENS_12float_e4m3_tEfNS_4arch4Sm90ELb0ELb0ELb0ELb0ELb0ELb0ELb0ELb1ELb1ELb0ELb0ELb0EEENS1_21CollectiveEpilogueFwdINS6_IJSA_SB_SA_EEES9_NS_10bfloat16_tESF_Li256ELb0ELb0ELb0ELb1EEENS1_29StaticPersistentTileSchedulerILb0EEEEEEEEEvNT_6ParamsE --------------------------
	.section	.text._ZN7cutlass13device_kernelIN5flash11enable_sm90INS1_16FlashAttnFwdSm90INS1_25CollectiveMainloopFwdSm90ILi2EN4cute5tupleIJNS5_1CILi1EEES8_S8_EEENS6_IJNS7_ILi128EEESA_NS7_ILi256EEEEEELi256ENS_12float_e4m3_tEfNS_4arch4Sm90ELb0ELb0ELb0ELb0ELb0ELb0ELb0ELb1ELb1ELb0ELb0ELb0EEENS1_21CollectiveEpilogueFwdINS6_IJSA_SB_SA_EEES9_NS_10bfloat16_tESF_Li256ELb0ELb0ELb0ELb1EEENS1_29StaticPersistentTileSchedulerILb0EEEEEEEEEvNT_6ParamsE,"ax",@progbits
	.align	128
.text._ZN7cutlass13device_kernelIN5flash11enable_sm90INS1_16FlashAttnFwdSm90INS1_25CollectiveMainloopFwdSm90ILi2EN4cute5tupleIJNS5_1CILi1EEES8_S8_EEENS6_IJNS7_ILi128EEESA_NS7_ILi256EEEEEELi256ENS_12float_e4m3_tEfNS_4arch4Sm90ELb0ELb0ELb0ELb0ELb0ELb0ELb0ELb1ELb1ELb0ELb0ELb0EEENS1_21CollectiveEpilogueFwdINS6_IJSA_SB_SA_EEES9_NS_10bfloat16_tESF_Li256ELb0ELb0ELb0ELb1EEENS1_29StaticPersistentTileSchedulerILb0EEEEEEEEEvNT_6ParamsE:
        .type           _ZN7cutlass13device_kernelIN5flash11enable_sm90INS1_16FlashAttnFwdSm90INS1_25CollectiveMainloopFwdSm90ILi2EN4cute5tupleIJNS5_1CILi1EEES8_S8_EEENS6_IJNS7_ILi128EEESA_NS7_ILi256EEEEEELi256ENS_12float_e4m3_tEfNS_4arch4Sm90ELb0ELb0ELb0ELb0ELb0ELb0ELb0ELb1ELb1ELb0ELb0ELb0EEENS1_21CollectiveEpilogueFwdINS6_IJSA_SB_SA_EEES9_NS_10bfloat16_tESF_Li256ELb0ELb0ELb0ELb1EEENS1_29StaticPersistentTileSchedulerILb0EEEEEEEEEvNT_6ParamsE,@function
        .size           _ZN7cutlass13device_kernelIN5flash11enable_sm90INS1_16FlashAttnFwdSm90INS1_25CollectiveMainloopFwdSm90ILi2EN4cute5tupleIJNS5_1CILi1EEES8_S8_EEENS6_IJNS7_ILi128EEESA_NS7_ILi256EEEEEELi256ENS_12float_e4m3_tEfNS_4arch4Sm90ELb0ELb0ELb0ELb0ELb0ELb0ELb0ELb1ELb1ELb0ELb0ELb0EEENS1_21CollectiveEpilogueFwdINS6_IJSA_SB_SA_EEES9_NS_10bfloat16_tESF_Li256ELb0ELb0ELb0ELb1EEENS1_29StaticPersistentTileSchedulerILb0EEEEEEEEEvNT_6ParamsE,(.L_x_46 - _ZN7cutlass13device_kernelIN5flash11enable_sm90INS1_16FlashAttnFwdSm90INS1_25CollectiveMainloopFwdSm90ILi2EN4cute5tupleIJNS5_1CILi1EEES8_S8_EEENS6_IJNS7_ILi128EEESA_NS7_ILi256EEEEEELi256ENS_12float_e4m3_tEfNS_4arch4Sm90ELb0ELb0ELb0ELb0ELb0ELb0ELb0ELb1ELb1ELb0ELb0ELb0EEENS1_21CollectiveEpilogueFwdINS6_IJSA_SB_SA_EEES9_NS_10bfloat16_tESF_Li256ELb0ELb0ELb0ELb1EEENS1_29StaticPersistentTileSchedulerILb0EEEEEEEEEvNT_6ParamsE)
        .other          _ZN7cutlass13device_kernelIN5flash11enable_sm90INS1_16FlashAttnFwdSm90INS1_25CollectiveMainloopFwdSm90ILi2EN4cute5tupleIJNS5_1CILi1EEES8_S8_EEENS6_IJNS7_ILi128EEESA_NS7_ILi256EEEEEELi256ENS_12float_e4m3_tEfNS_4arch4Sm90ELb0ELb0ELb0ELb0ELb0ELb0ELb0ELb1ELb1ELb0ELb0ELb0EEENS1_21CollectiveEpilogueFwdINS6_IJSA_SB_SA_EEES9_NS_10bfloat16_tESF_Li256ELb0ELb0ELb0ELb1EEENS1_29StaticPersistentTileSchedulerILb0EEEEEEEEEvNT_6ParamsE,@"STO_CUDA_ENTRY STV_DEFAULT"
_ZN7cutlass13device_kernelIN5flash11enable_sm90INS1_16FlashAttnFwdSm90INS1_25CollectiveMainloopFwdSm90ILi2EN4cute5tupleIJNS5_1CILi1EEES8_S8_EEENS6_IJNS7_ILi128EEESA_NS7_ILi256EEEEEELi256ENS_12float_e4m3_tEfNS_4arch4Sm90ELb0ELb0ELb0ELb0ELb0ELb0ELb0ELb1ELb1ELb0ELb0ELb0EEENS1_21CollectiveEpilogueFwdINS6_IJSA_SB_SA_EEES9_NS_10bfloat16_tESF_Li256ELb0ELb0ELb0ELb1EEENS1_29StaticPersistentTileSchedulerILb0EEEEEEEEEvNT_6ParamsE:
[----:B------:R-:W-:Y:S01]  /*0000*/  LDC R1, c[0x0][0x37c] ;  /* 0x0000df00ff017b82 */ /* 0x000fe20000000800 */
[----:B------:R-:W-:Y:S05]  /*0010*/  EXIT ;  /* 0x000000000000794d */ /* 0x000fea0003800000 */
.L_x_0:
[----:B------:R-:W-:-:S00]  /*0020*/  BRA `(.L_x_0) ;  /* 0xfffffffc00fc7947 */ /* 0x000fc0000383ffff */
[----:B------:R-:W-:-:S00]  /*0030*/  NOP ;  /* 0x0000000000007918 */ /* 0x000fc00000000000 */
        /* <DEDUP_REMOVED lines=12> */
.L_x_46:


//--------------------- .text._ZN7cutlass13device_kernelIN5flash11enable_sm90INS1_16FlashAttnFwdSm90INS1_25CollectiveMainloopFwdSm90ILi2EN4cute5tupleIJNS5_1CILi1EEES8_S8_EEENS6_IJNS7_ILi128EEESA_NS7_ILi256EEEEEELi256ENS_12float_e4m3_tEfNS_4arch4Sm90ELb0ELb0ELb0ELb1ELb0ELb0ELb0ELb1ELb1ELb0ELb0ELb0EEENS1_21CollectiveEpilogueFwdINS6_IJSA_SB_SA_EEES9_NS_10bfloat16_tESF_Li256ELb1ELb0ELb0ELb1EEENS1_36VarlenDynamicPersistentTileSchedulerILi128ELi128ELi256ELi128ELb0ELb0ELb1ELb0ELb1ELb1EEEEEEEEEvNT_6ParamsE --------------------------
	.section	.text._ZN7cutlass13device_kernelIN5flash11enable_sm90INS1_16FlashAttnFwdSm90INS1_25CollectiveMainloopFwdSm90ILi2EN4cute5tupleIJNS5_1CILi1EEES8_S8_EEENS6_IJNS7_ILi128EEESA_NS7_ILi256EEEEEELi256ENS_12float_e4m3_tEfNS_4arch4Sm90ELb0ELb0ELb0ELb1ELb0ELb0ELb0ELb1ELb1ELb0ELb0ELb0EEENS1_21CollectiveEpilogueFwdINS6_IJSA_SB_SA_EEES9_NS_10bfloat16_tESF_Li256ELb1ELb0ELb0ELb1EEENS1_36VarlenDynamicPersistentTileSchedulerILi128ELi128ELi256ELi128ELb0ELb0ELb1ELb0ELb1ELb1EEEEEEEEEvNT_6ParamsE,"ax",@progbits
	.align	128
.text._ZN7cutlass13device_kernelIN5flash11enable_sm90INS1_16FlashAttnFwdSm90INS1_25CollectiveMainloopFwdSm90ILi2EN4cute5tupleIJNS5_1CILi1EEES8_S8_EEENS6_IJNS7_ILi128EEESA_NS7_ILi256EEEEEELi256ENS_12float_e4m3_tEfNS_4arch4Sm90ELb0ELb0ELb0ELb1ELb0ELb0ELb0ELb1ELb1ELb0ELb0ELb0EEENS1_21CollectiveEpilogueFwdINS6_IJSA_SB_SA_EEES9_NS_10bfloat16_tESF_Li256ELb1ELb0ELb0ELb1EEENS1_36VarlenDynamicPersistentTileSchedulerILi128ELi128ELi256ELi128ELb0ELb0ELb1ELb0ELb1ELb1EEEEEEEEEvNT_6ParamsE:
        .type           _ZN7cutlass13device_kernelIN5flash11enable_sm90INS1_16FlashAttnFwdSm90INS1_25CollectiveMainloopFwdSm90ILi2EN4cute5tupleIJNS5_1CILi1EEES8_S8_EEENS6_IJNS7_ILi128EEESA_NS7_ILi256EEEEEELi256ENS_12float_e4m3_tEfNS_4arch4Sm90ELb0ELb0ELb0ELb1ELb0ELb0ELb0ELb1ELb1ELb0ELb0ELb0EEENS1_21CollectiveEpilogueFwdINS6_IJSA_SB_SA_EEES9_NS_10bfloat16_tESF_Li256ELb1ELb0ELb0ELb1EEENS1_36VarlenDynamicPersistentTileSchedulerILi128ELi128ELi256ELi128ELb0ELb0ELb1ELb0ELb1ELb1EEEEEEEEEvNT_6ParamsE,@function
        .size           _ZN7cutlass13device_kernelIN5flash11enable_sm90INS1_16FlashAttnFwdSm90INS1_25CollectiveMainloopFwdSm90ILi2EN4cute5tupleIJNS5_1CILi1EEES8_S8_EEENS6_IJNS7_ILi128EEESA_NS7_ILi256EEEEEELi256ENS_12float_e4m3_tEfNS_4arch4Sm90ELb0ELb0ELb0ELb1ELb0ELb0ELb0ELb1ELb1ELb0ELb0ELb0EEENS1_21CollectiveEpilogueFwdINS6_IJSA_SB_SA_EEES9_NS_10bfloat16_tESF_Li256ELb1ELb0ELb0ELb1EEENS1_36VarlenDynamicPersistentTileSchedulerILi128ELi128ELi256ELi128ELb0ELb0ELb1ELb0ELb1ELb1EEEEEEEEEvNT_6ParamsE,(.L_x_47 - _ZN7cutlass13device_kernelIN5flash11enable_sm90INS1_16FlashAttnFwdSm90INS1_25CollectiveMainloopFwdSm90ILi2EN4cute5tupleIJNS5_1CILi1EEES8_S8_EEENS6_IJNS7_ILi128EEESA_NS7_ILi256EEEEEELi256ENS_12float_e4m3_tEfNS_4arch4Sm90ELb0ELb0ELb0ELb1ELb0ELb0ELb0ELb1ELb1ELb0ELb0ELb0EEENS1_21CollectiveEpilogueFwdINS6_IJSA_SB_SA_EEES9_NS_10bfloat16_tESF_Li256ELb1ELb0ELb0ELb1EEENS1_36VarlenDynamicPersistentTileSchedulerILi128ELi128ELi256ELi128ELb0ELb0ELb1ELb0ELb1ELb1EEEEEEEEEvNT_6ParamsE)
        .other          _ZN7cutlass13device_kernelIN5flash11enable_sm90INS1_16FlashAttnFwdSm90INS1_25CollectiveMainloopFwdSm90ILi2EN4cute5tupleIJNS5_1CILi1EEES8_S8_EEENS6_IJNS7_ILi128EEESA_NS7_ILi256EEEEEELi256ENS_12float_e4m3_tEfNS_4arch4Sm90ELb0ELb0ELb0ELb1ELb0ELb0ELb0ELb1ELb1ELb0ELb0ELb0EEENS1_21CollectiveEpilogueFwdINS6_IJSA_SB_SA_EEES9_NS_10bfloat16_tESF_Li256ELb1ELb0ELb0ELb1EEENS1_36VarlenDynamicPersistentTileSchedulerILi128ELi128ELi256ELi128ELb0ELb0ELb1ELb0ELb1ELb1EEEEEEEEEvNT_6ParamsE,@"STO_CUDA_ENTRY STV_DEFAULT"
_ZN7cutlass13device_kernelIN5flash11enable_sm90INS1_16FlashAttnFwdSm90INS1_25CollectiveMainloopFwdSm90ILi2EN4cute5tupleIJNS5_1CILi1EEES8_S8_EEENS6_IJNS7_ILi128EEESA_NS7_ILi256EEEEEELi256ENS_12float_e4m3_tEfNS_4arch4Sm90ELb0ELb0ELb0ELb1ELb0ELb0ELb0ELb1ELb1ELb0ELb0ELb0EEENS1_21CollectiveEpilogueFwdINS6_IJSA_SB_SA_EEES9_NS_10bfloat16_tESF_Li256ELb1ELb0ELb0ELb1EEENS1_36VarlenDynamicPersistentTileSchedulerILi128ELi128ELi256ELi128ELb0ELb0ELb1ELb0ELb1ELb1EEEEEEEEEvNT_6ParamsE:
[----:B------:R-:W-:Y:S01]  /*0000*/  LDC R1, c[0x0][0x37c] ;  /* 0x0000df00ff017b82 */ /* 0x000fe20000000800 */
[----:B------:R-:W-:Y:S05]  /*0010*/  EXIT ;  /* 0x000000000000794d */ /* 0x000fea0003800000 */
.L_x_1:
        /* <DEDUP_REMOVED lines=14> */
.L_x_47:


//--------------------- .text._ZN7cutlass13device_kernelIN5flash11enable_sm90INS1_16FlashAttnFwdSm90INS1_25CollectiveMainloopFwdSm90ILi2EN4cute5tupleIJNS5_1CILi1EEES8_S8_EEENS6_IJNS7_ILi128EEESA_NS7_ILi256EEEEEELi256ENS_12float_e4m3_tEfNS_4arch4Sm90ELb0ELb0ELb0ELb1ELb0ELb1ELb0ELb1ELb1ELb0ELb0ELb0EEENS1_21CollectiveEpilogueFwdINS6_IJSA_SB_SA_EEES9_NS_10bfloat16_tESF_Li256ELb1ELb0ELb0ELb1EEENS1_36VarlenDynamicPersistentTileSchedulerILi128ELi128ELi256ELi128ELb0ELb0ELb1ELb0ELb1ELb1EEEEEEEEEvNT_6ParamsE --------------------------
	.section	.text._ZN7cutlass13device_kernelIN5flash11enable_sm90INS1_16FlashAttnFwdSm90INS1_25CollectiveMainloopFwdSm90ILi2EN4cute5tupleIJNS5_1CILi1EEES8_S8_EEENS6_IJNS7_ILi128EEESA_NS7_ILi256EEEEEELi256ENS_12float_e4m3_tEfNS_4arch4Sm90ELb0ELb0ELb0ELb1ELb0ELb1ELb0ELb1ELb1ELb0ELb0ELb0EEENS1_21CollectiveEpilogueFwdINS6_IJSA_SB_SA_EEES9_NS_10bfloat16_tESF_Li256ELb1ELb0ELb0ELb1EEENS1_36VarlenDynamicPersistentTileSchedulerILi128ELi128ELi256ELi128ELb0ELb0ELb1ELb0ELb1ELb1EEEEEEEEEvNT_6ParamsE,"ax",@progbits
	.align	128
.text._ZN7cutlass13device_kernelIN5flash11enable_sm90INS1_16FlashAttnFwdSm90INS1_25CollectiveMainloopFwdSm90ILi2EN4cute5tupleIJNS5_1CILi1EEES8_S8_EEENS6_IJNS7_ILi128EEESA_NS7_ILi256EEEEEELi256ENS_12float_e4m3_tEfNS_4arch4Sm90ELb0ELb0ELb0ELb1ELb0ELb1ELb0ELb1ELb1ELb0ELb0ELb0EEENS1_21CollectiveEpilogueFwdINS6_IJSA_SB_SA_EEES9_NS_10bfloat16_tESF_Li256ELb1ELb0ELb0ELb1EEENS1_36VarlenDynamicPersistentTileSchedulerILi128ELi128ELi256ELi128ELb0ELb0ELb1ELb0ELb1ELb1EEEEEEEEEvNT_6ParamsE:
        .type           _ZN7cutlass13device_kernelIN5flash11enable_sm90INS1_16FlashAttnFwdSm90INS1_25CollectiveMainloopFwdSm90ILi2EN4cute5tupleIJNS5_1CILi1EEES8_S8_EEENS6_IJNS7_ILi128EEESA_NS7_ILi256EEEEEELi256ENS_12float_e4m3_tEfNS_4arch4Sm90ELb0ELb0ELb0ELb1ELb0ELb1ELb0ELb1ELb1ELb0ELb0ELb0EEENS1_21CollectiveEpilogueFwdINS6_IJSA_SB_SA_EEES9_NS_10bfloat16_tESF_Li256ELb1ELb0ELb0ELb1EEENS1_36VarlenDynamicPersistentTileSchedulerILi128ELi128ELi256ELi128ELb0ELb0ELb1ELb0ELb1ELb1EEEEEEEEEvNT_6ParamsE,@function
        .size           _ZN7cutlass13device_kernelIN5flash11enable_sm90INS1_16FlashAttnFwdSm90INS1_25CollectiveMainloopFwdSm90ILi2EN4cute5tupleIJNS5_1CILi1EEES8_S8_EEENS6_IJNS7_ILi128EEESA_NS7_ILi256EEEEEELi256ENS_12float_e4m3_tEfNS_4arch4Sm90ELb0ELb0ELb0ELb1ELb0ELb1ELb0ELb1ELb1ELb0ELb0ELb0EEENS1_21CollectiveEpilogueFwdINS6_IJSA_SB_SA_EEES9_NS_10bfloat16_tESF_Li256ELb1ELb0ELb0ELb1EEENS1_36VarlenDynamicPersistentTileSchedulerILi128ELi128ELi256ELi128ELb0ELb0ELb1ELb0ELb1ELb1EEEEEEEEEvNT_6ParamsE,(.L_x_48 - _ZN7cutlass13device_kernelIN5flash11enable_sm90INS1_16FlashAttnFwdSm90INS1_25CollectiveMainloopFwdSm90ILi2EN4cute5tupleIJNS5_1CILi1EEES8_S8_EEENS6_IJNS7_ILi128EEESA_NS7_ILi256EEEEEELi256ENS_12float_e4m3_tEfNS_4arch4Sm90ELb0ELb0ELb0ELb1ELb0ELb1ELb0ELb1ELb1ELb0ELb0ELb0EEENS1_21CollectiveEpilogueFwdINS6_IJSA_SB_SA_EEES9_NS_10bfloat16_tESF_Li256ELb1ELb0ELb0ELb1EEENS1_36VarlenDynamicPersistentTileSchedulerILi128ELi128ELi256ELi128ELb0ELb0ELb1ELb0ELb1ELb1EEEEEEEEEvNT_6ParamsE)
        .other          _ZN7cutlass13device_kernelIN5flash11enable_sm90INS1_16FlashAttnFwdSm90INS1_25CollectiveMainloopFwdSm90ILi2EN4cute5tupleIJNS5_1CILi1EEES8_S8_EEENS6_IJNS7_ILi128EEESA_NS7_ILi256EEEEEELi256ENS_12float_e4m3_tEfNS_4arch4Sm90ELb0ELb0ELb0ELb1ELb0ELb1ELb0ELb1ELb1ELb0ELb0ELb0EEENS1_21CollectiveEpilogueFwdINS6_IJSA_SB_SA_EEES9_NS_10bfloat16_tESF_Li256ELb1ELb0ELb0ELb1EEENS1_36VarlenDynamicPersistentTileSchedulerILi128ELi128ELi256ELi128ELb0ELb0ELb1ELb0ELb1ELb1EEEEEEEEEvNT_6ParamsE,@"STO_CUDA_ENTRY STV_DEFAULT"
_ZN7cutlass13device_kernelIN5flash11enable_sm90INS1_16FlashAttnFwdSm90INS1_25CollectiveMainloopFwdSm90ILi2EN4cute5tupleIJNS5_1CILi1EEES8_S8_EEENS6_IJNS7_ILi128EEESA_NS7_ILi256EEEEEELi256ENS_12float_e4m3_tEfNS_4arch4Sm90ELb0ELb0ELb0ELb1ELb0ELb1ELb0ELb1ELb1ELb0ELb0ELb0EEENS1_21CollectiveEpilogueFwdINS6_IJSA_SB_SA_EEES9_NS_10bfloat16_tESF_Li256ELb1ELb0ELb0ELb1EEENS1_36VarlenDynamicPersistentTileSchedulerILi128ELi128ELi256ELi128ELb0ELb0ELb1ELb0ELb1ELb1EEEEEEEEEvNT_6ParamsE:
[----:B------:R-:W-:Y:S01]  /*0000*/  LDC R1, c[0x0][0x37c] ;  /* 0x0000df00ff017b82 */ /* 0x000fe20000000800 */
[----:B------:R-:W-:Y:S05]  /*0010*/  EXIT ;  /* 0x000000000000794d */ /* 0x000fea0003800000 */
.L_x_2:
        /* <DEDUP_REMOVED lines=14> */
.L_x_48:


//--------------------- .text._ZN7cutlass13device_kernelIN5flash11enable_sm90INS1_16FlashAttnFwdSm90INS1_25CollectiveMainloopFwdSm90ILi2EN4cute5tupleIJNS5_1CILi1EEES8_S8_EEENS6_IJNS7_ILi128EEENS7_ILi64EEENS7_ILi256EEEEEELi256ENS_12float_e4m3_tEfNS_4arch4Sm90ELb0ELb1ELb0ELb0ELb0ELb0ELb0ELb1ELb1ELb0ELb0ELb0EEENS1_21CollectiveEpilogueFwdINS6_IJSA_SC_SB_EEES9_NS_10bfloat16_tESG_Li256ELb0ELb0ELb0ELb1EEENS1_30DynamicPersistentTileSchedulerILi256ELi128ELb0ELb0ELb1EEEEEEEEEvNT_6ParamsE --------------------------
	.section	.text._ZN7cutlass13device_kernelIN5flash11enable_sm90INS1_16FlashAttnFwdSm90INS1_25CollectiveMainloopFwdSm90ILi2EN4cute5tupleIJNS5_1CILi1EEES8_S8_EEENS6_IJNS7_ILi128EEENS7_ILi64EEENS7_ILi256EEEEEELi256ENS_12float_e4m3_tEfNS_4arch4Sm90ELb0ELb1ELb0ELb0ELb0ELb0ELb0ELb1ELb1ELb0ELb0ELb0EEENS1_21CollectiveEpilogueFwdINS6_IJSA_SC_SB_EEES9_NS_10bfloat16_tESG_Li256ELb0ELb0ELb0ELb1EEENS1_30DynamicPersistentTileSchedulerILi256ELi128ELb0ELb0ELb1EEEEEEEEEvNT_6ParamsE,"ax",@progbits
	.align	128
.text._ZN7cutlass13device_kernelIN5flash11enable_sm90INS1_16FlashAttnFwdSm90INS1_25CollectiveMainloopFwdSm90ILi2EN4cute5tupleIJNS5_1CILi1EEES8_S8_EEENS6_IJNS7_ILi128EEENS7_ILi64EEENS7_ILi256EEEEEELi256ENS_12float_e4m3_tEfNS_4arch4Sm90ELb0ELb1ELb0ELb0ELb0ELb0ELb0ELb1ELb1ELb0ELb0ELb0EEENS1_21CollectiveEpilogueFwdINS6_IJSA_SC_SB_EEES9_NS_10bfloat16_tESG_Li256ELb0ELb0ELb0ELb1EEENS1_30DynamicPersistentTileSchedulerILi256ELi128ELb0ELb0ELb1EEEEEEEEEvNT_6ParamsE:
        .type           _ZN7cutlass13device_kernelIN5flash11enable_sm90INS1_16FlashAttnFwdSm90INS1_25CollectiveMainloopFwdSm90ILi2EN4cute5tupleIJNS5_1CILi1EEES8_S8_EEENS6_IJNS7_ILi128EEENS7_ILi64EEENS7_ILi256EEEEEELi256ENS_12float_e4m3_tEfNS_4arch4Sm90ELb0ELb1ELb0ELb0ELb0ELb0ELb0ELb1ELb1ELb0ELb0ELb0EEENS1_21CollectiveEpilogueFwdINS6_IJSA_SC_SB_EEES9_NS_10bfloat16_tESG_Li256ELb0ELb0ELb0ELb1EEENS1_30DynamicPersistentTileSchedulerILi256ELi128ELb0ELb0ELb1EEEEEEEEEvNT_6ParamsE,@function
        .size           _ZN7cutlass13device_kernelIN5flash11enable_sm90INS1_16FlashAttnFwdSm90INS1_25CollectiveMainloopFwdSm90ILi2EN4cute5tupleIJNS5_1CILi1EEES8_S8_EEENS6_IJNS7_ILi128EEENS7_ILi64EEENS7_ILi256EEEEEELi256ENS_12float_e4m3_tEfNS_4arch4Sm90ELb0ELb1ELb0ELb0ELb0ELb0ELb0ELb1ELb1ELb0ELb0ELb0EEENS1_21CollectiveEpilogueFwdINS6_IJSA_SC_SB_EEES9_NS_10bfloat16_tESG_Li256ELb0ELb0ELb0ELb1EEENS1_30DynamicPersistentTileSchedulerILi256ELi128ELb0ELb0ELb1EEEEEEEEEvNT_6ParamsE,(.L_x_49 - _ZN7cutlass13device_kernelIN5flash11enable_sm90INS1_16FlashAttnFwdSm90INS1_25CollectiveMainloopFwdSm90ILi2EN4cute5tupleIJNS5_1CILi1EEES8_S8_EEENS6_IJNS7_ILi128EEENS7_ILi64EEENS7_ILi256EEEEEELi256ENS_12float_e4m3_tEfNS_4arch4Sm90ELb0ELb1ELb0ELb0ELb0ELb0ELb0ELb1ELb1ELb0ELb0ELb0EEENS1_21CollectiveEpilogueFwdINS6_IJSA_SC_SB_EEES9_NS_10bfloat16_tESG_Li256ELb0ELb0ELb0ELb1EEENS1_30DynamicPersistentTileSchedulerILi256ELi128ELb0ELb0ELb1EEEEEEEEEvNT_6ParamsE)
        .other          _ZN7cutlass13device_kernelIN5flash11enable_sm90INS1_16FlashAttnFwdSm90INS1_25CollectiveMainloopFwdSm90ILi2EN4cute5tupleIJNS5_1CILi1EEES8_S8_EEENS6_IJNS7_ILi128EEENS7_ILi64EEENS7_ILi256EEEEEELi256ENS_12float_e4m3_tEfNS_4arch4Sm90ELb0ELb1ELb0ELb0ELb0ELb0ELb0ELb1ELb1ELb0ELb0ELb0EEENS1_21CollectiveEpilogueFwdINS6_IJSA_SC_SB_EEES9_NS_10bfloat16_tESG_Li256ELb0ELb0ELb0ELb1EEENS1_30DynamicPersistentTileSchedulerILi256ELi128ELb0ELb0ELb1EEEEEEEEEvNT_6ParamsE,@"STO_CUDA_ENTRY STV_DEFAULT"
_ZN7cutlass13device_kernelIN5flash11enable_sm90INS1_16FlashAttnFwdSm90INS1_25CollectiveMainloopFwdSm90ILi2EN4cute5tupleIJNS5_1CILi1EEES8_S8_EEENS6_IJNS7_ILi128EEENS7_ILi64EEENS7_ILi256EEEEEELi256ENS_12float_e4m3_tEfNS_4arch4Sm90ELb0ELb1ELb0ELb0ELb0ELb0ELb0ELb1ELb1ELb0ELb0ELb0EEENS1_21CollectiveEpilogueFwdINS6_IJSA_SC_SB_EEES9_NS_10bfloat16_tESG_Li256ELb0ELb0ELb0ELb1EEENS1_30DynamicPersistentTileSchedulerILi256ELi128ELb0ELb0ELb1EEEEEEEEEvNT_6ParamsE:
[----:B------:R-:W-:Y:S01]  /*0000*/  LDC R1, c[0x0][0x37c] ;  /* 0x0000df00ff017b82 */ /* 0x000fe20000000800 */
[----:B------:R-:W-:Y:S05]  /*0010*/  EXIT ;  /* 0x000000000000794d */ /* 0x000fea0003800000 */
.L_x_3:
        /* <DEDUP_REMOVED lines=14> */
.L_x_49:


//--------------------- .text._ZN7cutlass13device_kernelIN5flash11enable_sm90INS1_16FlashAttnFwdSm90INS1_25CollectiveMainloopFwdSm90ILi2EN4cute5tupleIJNS5_1CILi1EEES8_S8_EEENS6_IJNS7_ILi128EEENS7_ILi64EEENS7_ILi256EEEEEELi256ENS_12float_e4m3_tEfNS_4arch4Sm90ELb0ELb1ELb0ELb1ELb0ELb0ELb0ELb1ELb1ELb0ELb0ELb0EEENS1_21CollectiveEpilogueFwdINS6_IJSA_SC_SB_EEES9_NS_10bfloat16_tESG_Li256ELb1ELb0ELb0ELb1EEENS1_36VarlenDynamicPersistentTileSchedulerILi128ELi64ELi256ELi128ELb0ELb0ELb1ELb1ELb0ELb1EEEEEEEEEvNT_6ParamsE --------------------------
	.section	.text._ZN7cutlass13device_kernelIN5flash11enable_sm90INS1_16FlashAttnFwdSm90INS1_25CollectiveMainloopFwdSm90ILi2EN4cute5tupleIJNS5_1CILi1EEES8_S8_EEENS6_IJNS7_ILi128EEENS7_ILi64EEENS7_ILi256EEEEEELi256ENS_12float_e4m3_tEfNS_4arch4Sm90ELb0ELb1ELb0ELb1ELb0ELb0ELb0ELb1ELb1ELb0ELb0ELb0EEENS1_21CollectiveEpilogueFwdINS6_IJSA_SC_SB_EEES9_NS_10bfloat16_tESG_Li256ELb1ELb0ELb0ELb1EEENS1_36VarlenDynamicPersistentTileSchedulerILi128ELi64ELi256ELi128ELb0ELb0ELb1ELb1ELb0ELb1EEEEEEEEEvNT_6ParamsE,"ax",@progbits
	.align	128
.text._ZN7cutlass13device_kernelIN5flash11enable_sm90INS1_16FlashAttnFwdSm90INS1_25CollectiveMainloopFwdSm90ILi2EN4cute5tupleIJNS5_1CILi1EEES8_S8_EEENS6_IJNS7_ILi128EEENS7_ILi64EEENS7_ILi256EEEEEELi256ENS_12float_e4m3_tEfNS_4arch4Sm90ELb0ELb1ELb0ELb1ELb0ELb0ELb0ELb1ELb1ELb0ELb0ELb0EEENS1_21CollectiveEpilogueFwdINS6_IJSA_SC_SB_EEES9_NS_10bfloat16_tESG_Li256ELb1ELb0ELb0ELb1EEENS1_36VarlenDynamicPersistentTileSchedulerILi128ELi64ELi256ELi128ELb0ELb0ELb1ELb1ELb0ELb1EEEEEEEEEvNT_6ParamsE:
        .type           _ZN7cutlass13device_kernelIN5flash11enable_sm90INS1_16FlashAttnFwdSm90INS1_25CollectiveMainloopFwdSm90ILi2EN4cute5tupleIJNS5_1CILi1EEES8_S8_EEENS6_IJNS7_ILi128EEENS7_ILi64EEENS7_ILi256EEEEEELi256ENS_12float_e4m3_tEfNS_4arch4Sm90ELb0ELb1ELb0ELb1ELb0ELb0ELb0ELb1ELb1ELb0ELb0ELb0EEENS1_21CollectiveEpilogueFwdINS6_IJSA_SC_SB_EEES9_NS_10bfloat16_tESG_Li256ELb1ELb0ELb0ELb1EEENS1_36VarlenDynamicPersistentTileSchedulerILi128ELi64ELi256ELi128ELb0ELb0ELb1ELb1ELb0ELb1EEEEEEEEEvNT_6ParamsE,@function
        .size           _ZN7cutlass13device_kernelIN5flash11enable_sm90INS1_16FlashAttnFwdSm90INS1_25CollectiveMainloopFwdSm90ILi2EN4cute5tupleIJNS5_1CILi1EEES8_S8_EEENS6_IJNS7_ILi128EEENS7_ILi64EEENS7_ILi256EEEEEELi256ENS_12float_e4m3_tEfNS_4arch4Sm90ELb0ELb1ELb0ELb1ELb0ELb0ELb0ELb1ELb1ELb0ELb0ELb0EEENS1_21CollectiveEpilogueFwdINS6_IJSA_SC_SB_EEES9_NS_10bfloat16_tESG_Li256ELb1ELb0ELb0ELb1EEENS1_36VarlenDynamicPersistentTileSchedulerILi128ELi64ELi256ELi128ELb0ELb0ELb1ELb1ELb0ELb1EEEEEEEEEvNT_6ParamsE,(.L_x_50 - _ZN7cutlass13device_kernelIN5flash11enable_sm90INS1_16FlashAttnFwdSm90INS1_25CollectiveMainloopFwdSm90ILi2EN4cute5tupleIJNS5_1CILi1EEES8_S8_EEENS6_IJNS7_ILi128EEENS7_ILi64EEENS7_ILi256EEEEEELi256ENS_12float_e4m3_tEfNS_4arch4Sm90ELb0ELb1ELb0ELb1ELb0ELb0ELb0ELb1ELb1ELb0ELb0ELb0EEENS1_21CollectiveEpilogueFwdINS6_IJSA_SC_SB_EEES9_NS_10bfloat16_tESG_Li256ELb1ELb0ELb0ELb1EEENS1_36VarlenDynamicPersistentTileSchedulerILi128ELi64ELi256ELi128ELb0ELb0ELb1ELb1ELb0ELb1EEEEEEEEEvNT_6ParamsE)
        .other          _ZN7cutlass13device_kernelIN5flash11enable_sm90INS1_16FlashAttnFwdSm90INS1_25CollectiveMainloopFwdSm90ILi2EN4cute5tupleIJNS5_1CILi1EEES8_S8_EEENS6_IJNS7_ILi128EEENS7_ILi64EEENS7_ILi256EEEEEELi256ENS_12float_e4m3_tEfNS_4arch4Sm90ELb0ELb1ELb0ELb1ELb0ELb0ELb0ELb1ELb1ELb0ELb0ELb0EEENS1_21CollectiveEpilogueFwdINS6_IJSA_SC_SB_EEES9_NS_10bfloat16_tESG_Li256ELb1ELb0ELb0ELb1EEENS1_36VarlenDynamicPersistentTileSchedulerILi128ELi64ELi256ELi128ELb0ELb0ELb1ELb1ELb0ELb1EEEEEEEEEvNT_6ParamsE,@"STO_CUDA_ENTRY STV_DEFAULT"
_ZN7cutlass13device_kernelIN5flash11enable_sm90INS1_16FlashAttnFwdSm90INS1_25CollectiveMainloopFwdSm90ILi2EN4cute5tupleIJNS5_1CILi1EEES8_S8_EEENS6_IJNS7_ILi128EEENS7_ILi64EEENS7_ILi256EEEEEELi256ENS_12float_e4m3_tEfNS_4arch4Sm90ELb0ELb1ELb0ELb1ELb0ELb0ELb0ELb1ELb1ELb0ELb0ELb0EEENS1_21CollectiveEpilogueFwdINS6_IJSA_SC_SB_EEES9_NS_10bfloat16_tESG_Li256ELb1ELb0ELb0ELb1EEENS1_36VarlenDynamicPersistentTileSchedulerILi128ELi64ELi256ELi128ELb0ELb0ELb1ELb1ELb0ELb1EEEEEEEEEvNT_6ParamsE:
[----:B------:R-:W-:Y:S01]  /*0000*/  LDC R1, c[0x0][0x37c] ;  /* 0x0000df00ff017b82 */ /* 0x000fe20000000800 */
[----:B------:R-:W-:Y:S05]  /*0010*/  EXIT ;  /* 0x000000000000794d */ /* 0x000fea0003800000 */
.L_x_4:
        /* <DEDUP_REMOVED lines=14> */
.L_x_50:


//--------------------- .text._ZN7cutlass13device_kernelIN5flash11enable_sm90INS1_16FlashAttnFwdSm90INS1_25CollectiveMainloopFwdSm90ILi2EN4cute5tupleIJNS5_1CILi1EEES8_S8_EEENS6_IJNS7_ILi128EEENS7_ILi64EEENS7_ILi256EEEEEELi256ENS_12float_e4m3_tEfNS_4arch4Sm90ELb0ELb1ELb0ELb1ELb0ELb1ELb0ELb1ELb1ELb0ELb0ELb0EEENS1_21CollectiveEpilogueFwdINS6_IJSA_SC_SB_EEES9_NS_10bfloat16_tESG_Li256ELb1ELb0ELb0ELb1EEENS1_36VarlenDynamicPersistentTileSchedulerILi128ELi64ELi256ELi128ELb0ELb0ELb1ELb1ELb0ELb1EEEEEEEEEvNT_6ParamsE --------------------------
	.section	.text._ZN7cutlass13device_kernelIN5flash11enable_sm90INS1_16FlashAttnFwdSm90INS1_25CollectiveMainloopFwdSm90ILi2EN4cute5tupleIJNS5_1CILi1EEES8_S8_EEENS6_IJNS7_ILi128EEENS7_ILi64EEENS7_ILi256EEEEEELi256ENS_12float_e4m3_tEfNS_4arch4Sm90ELb0ELb1ELb0ELb1ELb0ELb1ELb0ELb1ELb1ELb0ELb0ELb0EEENS1_21CollectiveEpilogueFwdINS6_IJSA_SC_SB_EEES9_NS_10bfloat16_tESG_Li256ELb1ELb0ELb0ELb1EEENS1_36VarlenDynamicPersistentTileSchedulerILi128ELi64ELi256ELi128ELb0ELb0ELb1ELb1ELb0ELb1EEEEEEEEEvNT_6ParamsE,"ax",@progbits
	.align	128
.text._ZN7cutlass13device_kernelIN5flash11enable_sm90INS1_16FlashAttnFwdSm90INS1_25CollectiveMainloopFwdSm90ILi2EN4cute5tupleIJNS5_1CILi1EEES8_S8_EEENS6_IJNS7_ILi128EEENS7_ILi64EEENS7_ILi256EEEEEELi256ENS_12float_e4m3_tEfNS_4arch4Sm90ELb0ELb1ELb0ELb1ELb0ELb1ELb0ELb1ELb1ELb0ELb0ELb0EEENS1_21CollectiveEpilogueFwdINS6_IJSA_SC_SB_EEES9_NS_10bfloat16_tESG_Li256ELb1ELb0ELb0ELb1EEENS1_36VarlenDynamicPersistentTileSchedulerILi128ELi64ELi256ELi128ELb0ELb0ELb1ELb1ELb0ELb1EEEEEEEEEvNT_6ParamsE:
        .type           _ZN7cutlass13device_kernelIN5flash11enable_sm90INS1_16FlashAttnFwdSm90INS1_25CollectiveMainloopFwdSm90ILi2EN4cute5tupleIJNS5_1CILi1EEES8_S8_EEENS6_IJNS7_ILi128EEENS7_ILi64EEENS7_ILi256EEEEEELi256ENS_12float_e4m3_tEfNS_4arch4Sm90ELb0ELb1ELb0ELb1ELb0ELb1ELb0ELb1ELb1ELb0ELb0ELb0EEENS1_21CollectiveEpilogueFwdINS6_IJSA_SC_SB_EEES9_NS_10bfloat16_tESG_Li256ELb1ELb0ELb0ELb1EEENS1_36VarlenDynamicPersistentTileSchedulerILi128ELi64ELi256ELi128ELb0ELb0ELb1ELb1ELb0ELb1EEEEEEEEEvNT_6ParamsE,@function
        .size           _ZN7cutlass13device_kernelIN5flash11enable_sm90INS1_16FlashAttnFwdSm90INS1_25CollectiveMainloopFwdSm90ILi2EN4cute5tupleIJNS5_1CILi1EEES8_S8_EEENS6_IJNS7_ILi128EEENS7_ILi64EEENS7_ILi256EEEEEELi256ENS_12float_e4m3_tEfNS_4arch4Sm90ELb0ELb1ELb0ELb1ELb0ELb1ELb0ELb1ELb1ELb0ELb0ELb0EEENS1_21CollectiveEpilogueFwdINS6_IJSA_SC_SB_EEES9_NS_10bfloat16_tESG_Li256ELb1ELb0ELb0ELb1EEENS1_36VarlenDynamicPersistentTileSchedulerILi128ELi64ELi256ELi128ELb0ELb0ELb1ELb1ELb0ELb1EEEEEEEEEvNT_6ParamsE,(.L_x_51 - _ZN7cutlass13device_kernelIN5flash11enable_sm90INS1_16FlashAttnFwdSm90INS1_25CollectiveMainloopFwdSm90ILi2EN4cute5tupleIJNS5_1CILi1EEES8_S8_EEENS6_IJNS7_ILi128EEENS7_ILi64EEENS7_ILi256EEEEEELi256ENS_12float_e4m3_tEfNS_4arch4Sm90ELb0ELb1ELb0ELb1ELb0ELb1ELb0ELb1ELb1ELb0ELb0ELb0EEENS1_21CollectiveEpilogueFwdINS6_IJSA_SC_SB_EEES9_NS_10bfloat16_tESG_Li256ELb1ELb0ELb0ELb1EEENS1_36VarlenDynamicPersistentTileSchedulerILi128ELi64ELi256ELi128ELb0ELb0ELb1ELb1ELb0ELb1EEEEEEEEEvNT_6ParamsE)
        .other          _ZN7cutlass13device_kernelIN5flash11enable_sm90INS1_16FlashAttnFwdSm90INS1_25CollectiveMainloopFwdSm90ILi2EN4cute5tupleIJNS5_1CILi1EEES8_S8_EEENS6_IJNS7_ILi128EEENS7_ILi64EEENS7_ILi256EEEEEELi256ENS_12float_e4m3_tEfNS_4arch4Sm90ELb0ELb1ELb0ELb1ELb0ELb1ELb0ELb1ELb1ELb0ELb0ELb0EEENS1_21CollectiveEpilogueFwdINS6_IJSA_SC_SB_EEES9_NS_10bfloat16_tESG_Li256ELb1ELb0ELb0ELb1EEENS1_36VarlenDynamicPersistentTileSchedulerILi128ELi64ELi256ELi128ELb0ELb0ELb1ELb1ELb0ELb1EEEEEEEEEvNT_6ParamsE,@"STO_CUDA_ENTRY STV_DEFAULT"
_ZN7cutlass13device_kernelIN5flash11enable_sm90INS1_16FlashAttnFwdSm90INS1_25CollectiveMainloopFwdSm90ILi2EN4cute5tupleIJNS5_1CILi1EEES8_S8_EEENS6_IJNS7_ILi128EEENS7_ILi64EEENS7_ILi256EEEEEELi256ENS_12float_e4m3_tEfNS_4arch4Sm90ELb0ELb1ELb0ELb1ELb0ELb1ELb0ELb1ELb1ELb0ELb0ELb0EEENS1_21CollectiveEpilogueFwdINS6_IJSA_SC_SB_EEES9_NS_10bfloat16_tESG_Li256ELb1ELb0ELb0ELb1EEENS1_36VarlenDynamicPersistentTileSchedulerILi128ELi64ELi256ELi128ELb0ELb0ELb1ELb1ELb0ELb1EEEEEEEEEvNT_6ParamsE:
[----:B------:R-:W-:Y:S01]  /*0000*/  LDC R1, c[0x0][0x37c] ;  /* 0x0000df00ff017b82 */ /* 0x000fe20000000800 */
[----:B------:R-:W-:Y:S05]  /*0010*/  EXIT ;  /* 0x000000000000794d */ /* 0x000fea0003800000 */
.L_x_5:
        /* <DEDUP_REMOVED lines=14> */
.L_x_51:


//--------------------- .text._ZN7cutlass13device_kernelIN5flash11enable_sm90INS1_16FlashAttnFwdSm90INS1_25CollectiveMainloopFwdSm90ILi2EN4cute5tupleIJNS5_1CILi1EEES8_S8_EEENS6_IJNS7_ILi128EEESA_NS7_ILi256EEEEEELi256ENS_12float_e4m3_tEfNS_4arch4Sm90ELb1ELb0ELb0ELb0ELb0ELb0ELb0ELb1ELb1ELb0ELb0ELb0EEENS1_21CollectiveEpilogueFwdINS6_IJSA_SB_SA_EEES9_NS_10bfloat16_tESF_Li256ELb0ELb0ELb0ELb1EEENS1_30DynamicPersistentTileSchedulerILi256ELi128ELb0ELb0ELb1EEEEEEEEEvNT_6ParamsE --------------------------
	.section	.text._ZN7cutlass13device_kernelIN5flash11enable_sm90INS1_16FlashAttnFwdSm90INS1_25CollectiveMainloopFwdSm90ILi2EN4cute5tupleIJNS5_1CILi1EEES8_S8_EEENS6_IJNS7_ILi128EEESA_NS7_ILi256EEEEEELi256ENS_12float_e4m3_tEfNS_4arch4Sm90ELb1ELb0ELb0ELb0ELb0ELb0ELb0ELb1ELb1ELb0ELb0ELb0EEENS1_21CollectiveEpilogueFwdINS6_IJSA_SB_SA_EEES9_NS_10bfloat16_tESF_Li256ELb0ELb0ELb0ELb1EEENS1_30DynamicPersistentTileSchedulerILi256ELi128ELb0ELb0ELb1EEEEEEEEEvNT_6ParamsE,"ax",@progbits
	.align	128
.text._ZN7cutlass13device_kernelIN5flash11enable_sm90INS1_16FlashAttnFwdSm90INS1_25CollectiveMainloopFwdSm90ILi2EN4cute5tupleIJNS5_1CILi1EEES8_S8_EEENS6_IJNS7_ILi128EEESA_NS7_ILi256EEEEEELi256ENS_12float_e4m3_tEfNS_4arch4Sm90ELb1ELb0ELb0ELb0ELb0ELb0ELb0ELb1ELb1ELb0ELb0ELb0EEENS1_21CollectiveEpilogueFwdINS6_IJSA_SB_SA_EEES9_NS_10bfloat16_tESF_Li256ELb0ELb0ELb0ELb1EEENS1_30DynamicPersistentTileSchedulerILi256ELi128ELb0ELb0ELb1EEEEEEEEEvNT_6ParamsE:
        .type           _ZN7cutlass13device_kernelIN5flash11enable_sm90INS1_16FlashAttnFwdSm90INS1_25CollectiveMainloopFwdSm90ILi2EN4cute5tupleIJNS5_1CILi1EEES8_S8_EEENS6_IJNS7_ILi128EEESA_NS7_ILi256EEEEEELi256ENS_12float_e4m3_tEfNS_4arch4Sm90ELb1ELb0ELb0ELb0ELb0ELb0ELb0ELb1ELb1ELb0ELb0ELb0EEENS1_21CollectiveEpilogueFwdINS6_IJSA_SB_SA_EEES9_NS_10bfloat16_tESF_Li256ELb0ELb0ELb0ELb1EEENS1_30DynamicPersistentTileSchedulerILi256ELi128ELb0ELb0ELb1EEEEEEEEEvNT_6ParamsE,@function
        .size           _ZN7cutlass13device_kernelIN5flash11enable_sm90INS1_16FlashAttnFwdSm90INS1_25CollectiveMainloopFwdSm90ILi2EN4cute5tupleIJNS5_1CILi1EEES8_S8_EEENS6_IJNS7_ILi128EEESA_NS7_ILi256EEEEEELi256ENS_12float_e4m3_tEfNS_4arch4Sm90ELb1ELb0ELb0ELb0ELb0ELb0ELb0ELb1ELb1ELb0ELb0ELb0EEENS1_21CollectiveEpilogueFwdINS6_IJSA_SB_SA_EEES9_NS_10bfloat16_tESF_Li256ELb0ELb0ELb0ELb1EEENS1_30DynamicPersistentTileSchedulerILi256ELi128ELb0ELb0ELb1EEEEEEEEEvNT_6ParamsE,(.L_x_52 - _ZN7cutlass13device_kernelIN5flash11enable_sm90INS1_16FlashAttnFwdSm90INS1_25CollectiveMainloopFwdSm90ILi2EN4cute5tupleIJNS5_1CILi1EEES8_S8_EEENS6_IJNS7_ILi128EEESA_NS7_ILi256EEEEEELi256ENS_12float_e4m3_tEfNS_4arch4Sm90ELb1ELb0ELb0ELb0ELb0ELb0ELb0ELb1ELb1ELb0ELb0ELb0EEENS1_21CollectiveEpilogueFwdINS6_IJSA_SB_SA_EEES9_NS_10bfloat16_tESF_Li256ELb0ELb0ELb0ELb1EEENS1_30DynamicPersistentTileSchedulerILi256ELi128ELb0ELb0ELb1EEEEEEEEEvNT_6ParamsE)
        .other          _ZN7cutlass13device_kernelIN5flash11enable_sm90INS1_16FlashAttnFwdSm90INS1_25CollectiveMainloopFwdSm90ILi2EN4cute5tupleIJNS5_1CILi1EEES8_S8_EEENS6_IJNS7_ILi128EEESA_NS7_ILi256EEEEEELi256ENS_12float_e4m3_tEfNS_4arch4Sm90ELb1ELb0ELb0ELb0ELb0ELb0ELb0ELb1ELb1ELb0ELb0ELb0EEENS1_21CollectiveEpilogueFwdINS6_IJSA_SB_SA_EEES9_NS_10bfloat16_tESF_Li256ELb0ELb0ELb0ELb1EEENS1_30DynamicPersistentTileSchedulerILi256ELi128ELb0ELb0ELb1EEEEEEEEEvNT_6ParamsE,@"STO_CUDA_ENTRY STV_DEFAULT"
_ZN7cutlass13device_kernelIN5flash11enable_sm90INS1_16FlashAttnFwdSm90INS1_25CollectiveMainloopFwdSm90ILi2EN4cute5tupleIJNS5_1CILi1EEES8_S8_EEENS6_IJNS7_ILi128EEESA_NS7_ILi256EEEEEELi256ENS_12float_e4m3_tEfNS_4arch4Sm90ELb1ELb0ELb0ELb0ELb0ELb0ELb0ELb1ELb1ELb0ELb0ELb0EEENS1_21CollectiveEpilogueFwdINS6_IJSA_SB_SA_EEES9_NS_10bfloat16_tESF_Li256ELb0ELb0ELb0ELb1EEENS1_30DynamicPersistentTileSchedulerILi256ELi128ELb0ELb0ELb1EEEEEEEEEvNT_6ParamsE:
[----:B------:R-:W-:Y:S01]  /*0000*/  LDC R1, c[0x0][0x37c] ;  /* 0x0000df00ff017b82 */ /* 0x000fe20000000800 */
[----:B------:R-:W-:Y:S05]  /*0010*/  EXIT ;  /* 0x000000000000794d */ /* 0x000fea0003800000 */
.L_x_6:
        /* <DEDUP_REMOVED lines=14> */
.L_x_52:


//--------------------- .text._ZN7cutlass13device_kernelIN5flash11enable_sm90INS1_16FlashAttnFwdSm90INS1_25CollectiveMainloopFwdSm90ILi2EN4cute5tupleIJNS5_1CILi1EEES8_S8_EEENS6_IJNS7_ILi128EEESA_NS7_ILi256EEEEEELi256ENS_12float_e4m3_tEfNS_4arch4Sm90ELb1ELb0ELb0ELb1ELb0ELb0ELb0ELb1ELb1ELb0ELb0ELb0EEENS1_21CollectiveEpilogueFwdINS6_IJSA_SB_SA_EEES9_NS_10bfloat16_tESF_Li256ELb1ELb0ELb0ELb1EEENS1_36VarlenDynamicPersistentTileSchedulerILi128ELi128ELi256ELi128ELb0ELb0ELb1ELb1ELb1ELb1EEEEEEEEEvNT_6ParamsE --------------------------
	.section	.text._ZN7cutlass13device_kernelIN5flash11enable_sm90INS1_16FlashAttnFwdSm90INS1_25CollectiveMainloopFwdSm90ILi2EN4cute5tupleIJNS5_1CILi1EEES8_S8_EEENS6_IJNS7_ILi128EEESA_NS7_ILi256EEEEEELi256ENS_12float_e4m3_tEfNS_4arch4Sm90ELb1ELb0ELb0ELb1ELb0ELb0ELb0ELb1ELb1ELb0ELb0ELb0EEENS1_21CollectiveEpilogueFwdINS6_IJSA_SB_SA_EEES9_NS_10bfloat16_tESF_Li256ELb1ELb0ELb0ELb1EEENS1_36VarlenDynamicPersistentTileSchedulerILi128ELi128ELi256ELi128ELb0ELb0ELb1ELb1ELb1ELb1EEEEEEEEEvNT_6ParamsE,"ax",@progbits
	.align	128
.text._ZN7cutlass13device_kernelIN5flash11enable_sm90INS1_16FlashAttnFwdSm90INS1_25CollectiveMainloopFwdSm90ILi2EN4cute5tupleIJNS5_1CILi1EEES8_S8_EEENS6_IJNS7_ILi128EEESA_NS7_ILi256EEEEEELi256ENS_12float_e4m3_tEfNS_4arch4Sm90ELb1ELb0ELb0ELb1ELb0ELb0ELb0ELb1ELb1ELb0ELb0ELb0EEENS1_21CollectiveEpilogueFwdINS6_IJSA_SB_SA_EEES9_NS_10bfloat16_tESF_Li256ELb1ELb0ELb0ELb1EEENS1_36VarlenDynamicPersistentTileSchedulerILi128ELi128ELi256ELi128ELb0ELb0ELb1ELb1ELb1ELb1EEEEEEEEEvNT_6ParamsE:
        .type           _ZN7cutlass13device_kernelIN5flash11enable_sm90INS1_16FlashAttnFwdSm90INS1_25CollectiveMainloopFwdSm90ILi2EN4cute5tupleIJNS5_1CILi1EEES8_S8_EEENS6_IJNS7_ILi128EEESA_NS7_ILi256EEEEEELi256ENS_12float_e4m3_tEfNS_4arch4Sm90ELb1ELb0ELb0ELb1ELb0ELb0ELb0ELb1ELb1ELb0ELb0ELb0EEENS1_21CollectiveEpilogueFwdINS6_IJSA_SB_SA_EEES9_NS_10bfloat16_tESF_Li256ELb1ELb0ELb0ELb1EEENS1_36VarlenDynamicPersistentTileSchedulerILi128ELi128ELi256ELi128ELb0ELb0ELb1ELb1ELb1ELb1EEEEEEEEEvNT_6ParamsE,@function
        .size           _ZN7cutlass13device_kernelIN5flash11enable_sm90INS1_16FlashAttnFwdSm90INS1_25CollectiveMainloopFwdSm90ILi2EN4cute5tupleIJNS5_1CILi1EEES8_S8_EEENS6_IJNS7_ILi128EEESA_NS7_ILi256EEEEEELi256ENS_12float_e4m3_tEfNS_4arch4Sm90ELb1ELb0ELb0ELb1ELb0ELb0ELb0ELb1ELb1ELb0ELb0ELb0EEENS1_21CollectiveEpilogueFwdINS6_IJSA_SB_SA_EEES9_NS_10bfloat16_tESF_Li256ELb1ELb0ELb0ELb1EEENS1_36VarlenDynamicPersistentTileSchedulerILi128ELi128ELi256ELi128ELb0ELb0ELb1ELb1ELb1ELb1EEEEEEEEEvNT_6ParamsE,(.L_x_53 - _ZN7cutlass13device_kernelIN5flash11enable_sm90INS1_16FlashAttnFwdSm90INS1_25CollectiveMainloopFwdSm90ILi2EN4cute5tupleIJNS5_1CILi1EEES8_S8_EEENS6_IJNS7_ILi128EEESA_NS7_ILi256EEEEEELi256ENS_12float_e4m3_tEfNS_4arch4Sm90ELb1ELb0ELb0ELb1ELb0ELb0ELb0ELb1ELb1ELb0ELb0ELb0EEENS1_21CollectiveEpilogueFwdINS6_IJSA_SB_SA_EEES9_NS_10bfloat16_tESF_Li256ELb1ELb0ELb0ELb1EEENS1_36VarlenDynamicPersistentTileSchedulerILi128ELi128ELi256ELi128ELb0ELb0ELb1ELb1ELb1ELb1EEEEEEEEEvNT_6ParamsE)
        .other          _ZN7cutlass13device_kernelIN5flash11enable_sm90INS1_16FlashAttnFwdSm90INS1_25CollectiveMainloopFwdSm90ILi2EN4cute5tupleIJNS5_1CILi1EEES8_S8_EEENS6_IJNS7_ILi128EEESA_NS7_ILi256EEEEEELi256ENS_12float_e4m3_tEfNS_4arch4Sm90ELb1ELb0ELb0ELb1ELb0ELb0ELb0ELb1ELb1ELb0ELb0ELb0EEENS1_21CollectiveEpilogueFwdINS6_IJSA_SB_SA_EEES9_NS_10bfloat16_tESF_Li256ELb1ELb0ELb0ELb1EEENS1_36VarlenDynamicPersistentTileSchedulerILi128ELi128ELi256ELi128ELb0ELb0ELb1ELb1ELb1ELb1EEEEEEEEEvNT_6ParamsE,@"STO_CUDA_ENTRY STV_DEFAULT"
_ZN7cutlass13device_kernelIN5flash11enable_sm90INS1_16FlashAttnFwdSm90INS1_25CollectiveMainloopFwdSm90ILi2EN4cute5tupleIJNS5_1CILi1EEES8_S8_EEENS6_IJNS7_ILi128EEESA_NS7_ILi256EEEEEELi256ENS_12float_e4m3_tEfNS_4arch4Sm90ELb1ELb0ELb0ELb1ELb0ELb0ELb0ELb1ELb1ELb0ELb0ELb0EEENS1_21CollectiveEpilogueFwdINS6_IJSA_SB_SA_EEES9_NS_10bfloat16_tESF_Li256ELb1ELb0ELb0ELb1EEENS1_36VarlenDynamicPersistentTileSchedulerILi128ELi128ELi256ELi128ELb0ELb0ELb1ELb1ELb1ELb1EEEEEEEEEvNT_6ParamsE:
[----:B------:R-:W-:Y:S01]  /*0000*/  LDC R1, c[0x0][0x37c] ;  /* 0x0000df00ff017b82 */ /* 0x000fe20000000800 */
[----:B------:R-:W-:Y:S05]  /*0010*/  EXIT ;  /* 0x000000000000794d */ /* 0x000fea0003800000 */
.L_x_7:
        /* <DEDUP_REMOVED lines=14> */
.L_x_53:


//--------------------- .text._ZN7cutlass13device_kernelIN5flash11enable_sm90INS1_16FlashAttnFwdSm90INS1_25CollectiveMainloopFwdSm90ILi2EN4cute5tupleIJNS5_1CILi1EEES8_S8_EEENS6_IJNS7_ILi128EEESA_NS7_ILi256EEEEEELi256ENS_12float_e4m3_tEfNS_4arch4Sm90ELb1ELb0ELb0ELb1ELb0ELb1ELb0ELb1ELb1ELb0ELb0ELb0EEENS1_21CollectiveEpilogueFwdINS6_IJSA_SB_SA_EEES9_NS_10bfloat16_tESF_Li256ELb1ELb0ELb0ELb1EEENS1_36VarlenDynamicPersistentTileSchedulerILi128ELi128ELi256ELi128ELb0ELb0ELb1ELb1ELb1ELb1EEEEEEEEEvNT_6ParamsE --------------------------
	.section	.text._ZN7cutlass13device_kernelIN5flash11enable_sm90INS1_16FlashAttnFwdSm90INS1_25CollectiveMainloopFwdSm90ILi2EN4cute5tupleIJNS5_1CILi1EEES8_S8_EEENS6_IJNS7_ILi128EEESA_NS7_ILi256EEEEEELi256ENS_12float_e4m3_tEfNS_4arch4Sm90ELb1ELb0ELb0ELb1ELb0ELb1ELb0ELb1ELb1ELb0ELb0ELb0EEENS1_21CollectiveEpilogueFwdINS6_IJSA_SB_SA_EEES9_NS_10bfloat16_tESF_Li256ELb1ELb0ELb0ELb1EEENS1_36VarlenDynamicPersistentTileSchedulerILi128ELi128ELi256ELi128ELb0ELb0ELb1ELb1ELb1ELb1EEEEEEEEEvNT_6ParamsE,"ax",@progbits
	.align	128
.text._ZN7cutlass13device_kernelIN5flash11enable_sm90INS1_16FlashAttnFwdSm90INS1_25CollectiveMainloopFwdSm90ILi2EN4cute5tupleIJNS5_1CILi1EEES8_S8_EEENS6_IJNS7_ILi128EEESA_NS7_ILi256EEEEEELi256ENS_12float_e4m3_tEfNS_4arch4Sm90ELb1ELb0ELb0ELb1ELb0ELb1ELb0ELb1ELb1ELb0ELb0ELb0EEENS1_21CollectiveEpilogueFwdINS6_IJSA_SB_SA_EEES9_NS_10bfloat16_tESF_Li256ELb1ELb0ELb0ELb1EEENS1_36VarlenDynamicPersistentTileSchedulerILi128ELi128ELi256ELi128ELb0ELb0ELb1ELb1ELb1ELb1EEEEEEEEEvNT_6ParamsE:
        .type           _ZN7cutlass13device_kernelIN5flash11enable_sm90INS1_16FlashAttnFwdSm90INS1_25CollectiveMainloopFwdSm90ILi2EN4cute5tupleIJNS5_1CILi1EEES8_S8_EEENS6_IJNS7_ILi128EEESA_NS7_ILi256EEEEEELi256ENS_12float_e4m3_tEfNS_4arch4Sm90ELb1ELb0ELb0ELb1ELb0ELb1ELb0ELb1ELb1ELb0ELb0ELb0EEENS1_21CollectiveEpilogueFwdINS6_IJSA_SB_SA_EEES9_NS_10bfloat16_tESF_Li256ELb1ELb0ELb0ELb1EEENS1_36VarlenDynamicPersistentTileSchedulerILi128ELi128ELi256ELi128ELb0ELb0ELb1ELb1ELb1ELb1EEEEEEEEEvNT_6ParamsE,@function
        .size           _ZN7cutlass13device_kernelIN5flash11enable_sm90INS1_16FlashAttnFwdSm90INS1_25CollectiveMainloopFwdSm90ILi2EN4cute5tupleIJNS5_1CILi1EEES8_S8_EEENS6_IJNS7_ILi128EEESA_NS7_ILi256EEEEEELi256ENS_12float_e4m3_tEfNS_4arch4Sm90ELb1ELb0ELb0ELb1ELb0ELb1ELb0ELb1ELb1ELb0ELb0ELb0EEENS1_21CollectiveEpilogueFwdINS6_IJSA_SB_SA_EEES9_NS_10bfloat16_tESF_Li256ELb1ELb0ELb0ELb1EEENS1_36VarlenDynamicPersistentTileSchedulerILi128ELi128ELi256ELi128ELb0ELb0ELb1ELb1ELb1ELb1EEEEEEEEEvNT_6ParamsE,(.L_x_54 - _ZN7cutlass13device_kernelIN5flash11enable_sm90INS1_16FlashAttnFwdSm90INS1_25CollectiveMainloopFwdSm90ILi2EN4cute5tupleIJNS5_1CILi1EEES8_S8_EEENS6_IJNS7_ILi128EEESA_NS7_ILi256EEEEEELi256ENS_12float_e4m3_tEfNS_4arch4Sm90ELb1ELb0ELb0ELb1ELb0ELb1ELb0ELb1ELb1ELb0ELb0ELb0EEENS1_21CollectiveEpilogueFwdINS6_IJSA_SB_SA_EEES9_NS_10bfloat16_tESF_Li256ELb1ELb0ELb0ELb1EEENS1_36VarlenDynamicPersistentTileSchedulerILi128ELi128ELi256ELi128ELb0ELb0ELb1ELb1ELb1ELb1EEEEEEEEEvNT_6ParamsE)
        .other          _ZN7cutlass13device_kernelIN5flash11enable_sm90INS1_16FlashAttnFwdSm90INS1_25CollectiveMainloopFwdSm90ILi2EN4cute5tupleIJNS5_1CILi1EEES8_S8_EEENS6_IJNS7_ILi128EEESA_NS7_ILi256EEEEEELi256ENS_12float_e4m3_tEfNS_4arch4Sm90ELb1ELb0ELb0ELb1ELb0ELb1ELb0ELb1ELb1ELb0ELb0ELb0EEENS1_21CollectiveEpilogueFwdINS6_IJSA_SB_SA_EEES9_NS_10bfloat16_tESF_Li256ELb1ELb0ELb0ELb1EEENS1_36VarlenDynamicPersistentTileSchedulerILi128ELi128ELi256ELi128ELb0ELb0ELb1ELb1ELb1ELb1EEEEEEEEEvNT_6ParamsE,@"STO_CUDA_ENTRY STV_DEFAULT"
_ZN7cutlass13device_kernelIN5flash11enable_sm90INS1_16FlashAttnFwdSm90INS1_25CollectiveMainloopFwdSm90ILi2EN4cute5tupleIJNS5_1CILi1EEES8_S8_EEENS6_IJNS7_ILi128EEESA_NS7_ILi256EEEEEELi256ENS_12float_e4m3_tEfNS_4arch4Sm90ELb1ELb0ELb0ELb1ELb0ELb1ELb0ELb1ELb1ELb0ELb0ELb0EEENS1_21CollectiveEpilogueFwdINS6_IJSA_SB_SA_EEES9_NS_10bfloat16_tESF_Li256ELb1ELb0ELb0ELb1EEENS1_36VarlenDynamicPersistentTileSchedulerILi128ELi128ELi256ELi128ELb0ELb0ELb1ELb1ELb1ELb1EEEEEEEEEvNT_6ParamsE:
[----:B------:R-:W-:Y:S01]  /*0000*/  LDC R1, c[0x0][0x37c] ;  /* 0x0000df00ff017b82 */ /* 0x000fe20000000800 */
[----:B------:R-:W-:Y:S05]  /*0010*/  EXIT ;  /* 0x000000000000794d */ /* 0x000fea0003800000 */
.L_x_8:
        /* <DEDUP_REMOVED lines=14> */
.L_x_54:


//--------------------- .text._ZN7cutlass13device_kernelIN5flash11enable_sm90INS1_16FlashAttnFwdSm90INS1_25CollectiveMainloopFwdSm90ILi2EN4cute5tupleIJNS5_1CILi1EEES8_S8_EEENS6_IJNS7_ILi128EEENS7_ILi160EEENS7_ILi192EEEEEELi192ENS_12float_e4m3_tEfNS_4arch4Sm90ELb0ELb0ELb0ELb0ELb0ELb0ELb0ELb1ELb1ELb0ELb0ELb0EEENS1_21CollectiveEpilogueFwdINS6_IJSA_SC_SB_EEES9_NS_10bfloat16_tESG_Li256ELb0ELb0ELb0ELb1EEENS1_29StaticPersistentTileSchedulerILb0EEEEEEEEEvNT_6ParamsE --------------------------
	.section	.text._ZN7cutlass13device_kernelIN5flash11enable_sm90INS1_16FlashAttnFwdSm90INS1_25CollectiveMainloopFwdSm90ILi2EN4cute5tupleIJNS5_1CILi1EEES8_S8_EEENS6_IJNS7_ILi128EEENS7_ILi160EEENS7_ILi192EEEEEELi192ENS_12float_e4m3_tEfNS_4arch4Sm90ELb0ELb0ELb0ELb0ELb0ELb0ELb0ELb1ELb1ELb0ELb0ELb0EEENS1_21CollectiveEpilogueFwdINS6_IJSA_SC_SB_EEES9_NS_10bfloat16_tESG_Li256ELb0ELb0ELb0ELb1EEENS1_29StaticPersistentTileSchedulerILb0EEEEEEEEEvNT_6ParamsE,"ax",@progbits
	.align	128
.text._ZN7cutlass13device_kernelIN5flash11enable_sm90INS1_16FlashAttnFwdSm90INS1_25CollectiveMainloopFwdSm90ILi2EN4cute5tupleIJNS5_1CILi1EEES8_S8_EEENS6_IJNS7_ILi128EEENS7_ILi160EEENS7_ILi192EEEEEELi192ENS_12float_e4m3_tEfNS_4arch4Sm90ELb0ELb0ELb0ELb0ELb0ELb0ELb0ELb1ELb1ELb0ELb0ELb0EEENS1_21CollectiveEpilogueFwdINS6_IJSA_SC_SB_EEES9_NS_10bfloat16_tESG_Li256ELb0ELb0ELb0ELb1EEENS1_29StaticPersistentTileSchedulerILb0EEEEEEEEEvNT_6ParamsE:
        .type           _ZN7cutlass13device_kernelIN5flash11enable_sm90INS1_16FlashAttnFwdSm90INS1_25CollectiveMainloopFwdSm90ILi2EN4cute5tupleIJNS5_1CILi1EEES8_S8_EEENS6_IJNS7_ILi128EEENS7_ILi160EEENS7_ILi192EEEEEELi192ENS_12float_e4m3_tEfNS_4arch4Sm90ELb0ELb0ELb0ELb0ELb0ELb0ELb0ELb1ELb1ELb0ELb0ELb0EEENS1_21CollectiveEpilogueFwdINS6_IJSA_SC_SB_EEES9_NS_10bfloat16_tESG_Li256ELb0ELb0ELb0ELb1EEENS1_29StaticPersistentTileSchedulerILb0EEEEEEEEEvNT_6ParamsE,@function
        .size           _ZN7cutlass13device_kernelIN5flash11enable_sm90INS1_16FlashAttnFwdSm90INS1_25CollectiveMainloopFwdSm90ILi2EN4cute5tupleIJNS5_1CILi1EEES8_S8_EEENS6_IJNS7_ILi128EEENS7_ILi160EEENS7_ILi192EEEEEELi192ENS_12float_e4m3_tEfNS_4arch4Sm90ELb0ELb0ELb0ELb0ELb0ELb0ELb0ELb1ELb1ELb0ELb0ELb0EEENS1_21CollectiveEpilogueFwdINS6_IJSA_SC_SB_EEES9_NS_10bfloat16_tESG_Li256ELb0ELb0ELb0ELb1EEENS1_29StaticPersistentTileSchedulerILb0EEEEEEEEEvNT_6ParamsE,(.L_x_55 - _ZN7cutlass13device_kernelIN5flash11enable_sm90INS1_16FlashAttnFwdSm90INS1_25CollectiveMainloopFwdSm90ILi2EN4cute5tupleIJNS5_1CILi1EEES8_S8_EEENS6_IJNS7_ILi128EEENS7_ILi160EEENS7_ILi192EEEEEELi192ENS_12float_e4m3_tEfNS_4arch4Sm90ELb0ELb0ELb0ELb0ELb0ELb0ELb0ELb1ELb1ELb0ELb0ELb0EEENS1_21CollectiveEpilogueFwdINS6_IJSA_SC_SB_EEES9_NS_10bfloat16_tESG_Li256ELb0ELb0ELb0ELb1EEENS1_29StaticPersistentTileSchedulerILb0EEEEEEEEEvNT_6ParamsE)
        .other          _ZN7cutlass13device_kernelIN5flash11enable_sm90INS1_16FlashAttnFwdSm90INS1_25CollectiveMainloopFwdSm90ILi2EN4cute5tupleIJNS5_1CILi1EEES8_S8_EEENS6_IJNS7_ILi128EEENS7_ILi160EEENS7_ILi192EEEEEELi192ENS_12float_e4m3_tEfNS_4arch4Sm90ELb0ELb0ELb0ELb0ELb0ELb0ELb0ELb1ELb1ELb0ELb0ELb0EEENS1_21CollectiveEpilogueFwdINS6_IJSA_SC_SB_EEES9_NS_10bfloat16_tESG_Li256ELb0ELb0ELb0ELb1EEENS1_29StaticPersistentTileSchedulerILb0EEEEEEEEEvNT_6ParamsE,@"STO_CUDA_ENTRY STV_DEFAULT"
_ZN7cutlass13device_kernelIN5flash11enable_sm90INS1_16FlashAttnFwdSm90INS1_25CollectiveMainloopFwdSm90ILi2EN4cute5tupleIJNS5_1CILi1EEES8_S8_EEENS6_IJNS7_ILi128EEENS7_ILi160EEENS7_ILi192EEEEEELi192ENS_12float_e4m3_tEfNS_4arch4Sm90ELb0ELb0ELb0ELb0ELb0ELb0ELb0ELb1ELb1ELb0ELb0ELb0EEENS1_21CollectiveEpilogueFwdINS6_IJSA_SC_SB_EEES9_NS_10bfloat16_tESG_Li256ELb0ELb0ELb0ELb1EEENS1_29StaticPersistentTileSchedulerILb0EEEEEEEEEvNT_6ParamsE:
[----:B------:R-:W-:Y:S01]  /*0000*/  LDC R1, c[0x0][0x37c] ;  /* 0x0000df00ff017b82 */ /* 0x000fe20000000800 */
[----:B------:R-:W-:Y:S05]  /*0010*/  EXIT ;  /* 0x000000000000794d */ /* 0x000fea0003800000 */
.L_x_9:
        /* <DEDUP_REMOVED lines=14> */
.L_x_55:


//--------------------- .text._ZN7cutlass13device_kernelIN5flash11enable_sm90INS1_16FlashAttnFwdSm90INS1_25CollectiveMainloopFwdSm90ILi2EN4cute5tupleIJNS5_1CILi2EEENS7_ILi1EEES9_EEENS6_IJNS7_ILi128EEENS7_ILi160EEENS7_ILi192EEEEEELi192ENS_12float_e4m3_tEfNS_4arch4Sm90ELb0ELb0ELb0ELb0ELb0ELb0ELb0ELb1ELb1ELb0ELb0ELb0EEENS1_21CollectiveEpilogueFwdINS6_IJSB_SD_SC_EEESA_NS_10bfloat16_tESH_Li256ELb0ELb0ELb0ELb1EEENS1_29StaticPersistentTileSchedulerILb0EEEEEEEEEvNT_6ParamsE --------------------------
	.section	.text._ZN7cutlass13device_kernelIN5flash11enable_sm90INS1_16FlashAttnFwdSm90INS1_25CollectiveMainloopFwdSm90ILi2EN4cute5tupleIJNS5_1CILi2EEENS7_ILi1EEES9_EEENS6_IJNS7_ILi128EEENS7_ILi160EEENS7_ILi192EEEEEELi192ENS_12float_e4m3_tEfNS_4arch4Sm90ELb0ELb0ELb0ELb0ELb0ELb0ELb0ELb1ELb1ELb0ELb0ELb0EEENS1_21CollectiveEpilogueFwdINS6_IJSB_SD_SC_EEESA_NS_10bfloat16_tESH_Li256ELb0ELb0ELb0ELb1EEENS1_29StaticPersistentTileSchedulerILb0EEEEEEEEEvNT_6ParamsE,"ax",@progbits
	.align	128
.text._ZN7cutlass13device_kernelIN5flash11enable_sm90INS1_16FlashAttnFwdSm90INS1_25CollectiveMainloopFwdSm90ILi2EN4cute5tupleIJNS5_1CILi2EEENS7_ILi1EEES9_EEENS6_IJNS7_ILi128EEENS7_ILi160EEENS7_ILi192EEEEEELi192ENS_12float_e4m3_tEfNS_4arch4Sm90ELb0ELb0ELb0ELb0ELb0ELb0ELb0ELb1ELb1ELb0ELb0ELb0EEENS1_21CollectiveEpilogueFwdINS6_IJSB_SD_SC_EEESA_NS_10bfloat16_tESH_Li256ELb0ELb0ELb0ELb1EEENS1_29StaticPersistentTileSchedulerILb0EEEEEEEEEvNT_6ParamsE:
        .type           _ZN7cutlass13device_kernelIN5flash11enable_sm90INS1_16FlashAttnFwdSm90INS1_25CollectiveMainloopFwdSm90ILi2EN4cute5tupleIJNS5_1CILi2EEENS7_ILi1EEES9_EEENS6_IJNS7_ILi128EEENS7_ILi160EEENS7_ILi192EEEEEELi192ENS_12float_e4m3_tEfNS_4arch4Sm90ELb0ELb0ELb0ELb0ELb0ELb0ELb0ELb1ELb1ELb0ELb0ELb0EEENS1_21CollectiveEpilogueFwdINS6_IJSB_SD_SC_EEESA_NS_10bfloat16_tESH_Li256ELb0ELb0ELb0ELb1EEENS1_29StaticPersistentTileSchedulerILb0EEEEEEEEEvNT_6ParamsE,@function
        .size           _ZN7cutlass13device_kernelIN5flash11enable_sm90INS1_16FlashAttnFwdSm90INS1_25CollectiveMainloopFwdSm90ILi2EN4cute5tupleIJNS5_1CILi2EEENS7_ILi1EEES9_EEENS6_IJNS7_ILi128EEENS7_ILi160EEENS7_ILi192EEEEEELi192ENS_12float_e4m3_tEfNS_4arch4Sm90ELb0ELb0ELb0ELb0ELb0ELb0ELb0ELb1ELb1ELb0ELb0ELb0EEENS1_21CollectiveEpilogueFwdINS6_IJSB_SD_SC_EEESA_NS_10bfloat16_tESH_Li256ELb0ELb0ELb0ELb1EEENS1_29StaticPersistentTileSchedulerILb0EEEEEEEEEvNT_6ParamsE,(.L_x_56 - _ZN7cutlass13device_kernelIN5flash11enable_sm90INS1_16FlashAttnFwdSm90INS1_25CollectiveMainloopFwdSm90ILi2EN4cute5tupleIJNS5_1CILi2EEENS7_ILi1EEES9_EEENS6_IJNS7_ILi128EEENS7_ILi160EEENS7_ILi192EEEEEELi192ENS_12float_e4m3_tEfNS_4arch4Sm90ELb0ELb0ELb0ELb0ELb0ELb0ELb0ELb1ELb1ELb0ELb0ELb0EEENS1_21CollectiveEpilogueFwdINS6_IJSB_SD_SC_EEESA_NS_10bfloat16_tESH_Li256ELb0ELb0ELb0ELb1EEENS1_29StaticPersistentTileSchedulerILb0EEEEEEEEEvNT_6ParamsE)
        .other          _ZN7cutlass13device_kernelIN5flash11enable_sm90INS1_16FlashAttnFwdSm90INS1_25CollectiveMainloopFwdSm90ILi2EN4cute5tupleIJNS5_1CILi2EEENS7_ILi1EEES9_EEENS6_IJNS7_ILi128EEENS7_ILi160EEENS7_ILi192EEEEEELi192ENS_12float_e4m3_tEfNS_4arch4Sm90ELb0ELb0ELb0ELb0ELb0ELb0ELb0ELb1ELb1ELb0ELb0ELb0EEENS1_21CollectiveEpilogueFwdINS6_IJSB_SD_SC_EEESA_NS_10bfloat16_tESH_Li256ELb0ELb0ELb0ELb1EEENS1_29StaticPersistentTileSchedulerILb0EEEEEEEEEvNT_6ParamsE,@"STO_CUDA_ENTRY STV_DEFAULT"
_ZN7cutlass13device_kernelIN5flash11enable_sm90INS1_16FlashAttnFwdSm90INS1_25CollectiveMainloopFwdSm90ILi2EN4cute5tupleIJNS5_1CILi2EEENS7_ILi1EEES9_EEENS6_IJNS7_ILi128EEENS7_ILi160EEENS7_ILi192EEEEEELi192ENS_12float_e4m3_tEfNS_4arch4Sm90ELb0ELb0ELb0ELb0ELb0ELb0ELb0ELb1ELb1ELb0ELb0ELb0EEENS1_21CollectiveEpilogueFwdINS6_IJSB_SD_SC_EEESA_NS_10bfloat16_tESH_Li256ELb0ELb0ELb0ELb1EEENS1_29StaticPersistentTileSchedulerILb0EEEEEEEEEvNT_6ParamsE:
[----:B------:R-:W-:Y:S01]  /*0000*/  LDC R1, c[0x0][0x37c] ;  /* 0x0000df00ff017b82 */ /* 0x000fe20000000800 */
[----:B------:R-:W-:Y:S05]  /*0010*/  EXIT ;  /* 0x000000000000794d */ /* 0x000fea0003800000 */
.L_x_10:
        /* <DEDUP_REMOVED lines=14> */
.L_x_56:


//--------------------- .text._ZN7cutlass13device_kernelIN5flash11enable_sm90INS1_16FlashAttnFwdSm90INS1_25CollectiveMainloopFwdSm90ILi2EN4cute5tupleIJNS5_1CILi1EEES8_S8_EEENS6_IJNS7_ILi128EEENS7_ILi160EEENS7_ILi192EEEEEELi192ENS_12float_e4m3_tEfNS_4arch4Sm90ELb0ELb0ELb0ELb1ELb0ELb0ELb0ELb1ELb1ELb0ELb0ELb0EEENS1_21CollectiveEpilogueFwdINS6_IJSA_SC_SB_EEES9_NS_10bfloat16_tESG_Li256ELb1ELb0ELb0ELb1EEENS1_36VarlenDynamicPersistentTileSchedulerILi128ELi160ELi256ELi128ELb0ELb0ELb1ELb0ELb1ELb1EEEEEEEEEvNT_6ParamsE --------------------------
	.section	.text._ZN7cutlass13device_kernelIN5flash11enable_sm90INS1_16FlashAttnFwdSm90INS1_25CollectiveMainloopFwdSm90ILi2EN4cute5tupleIJNS5_1CILi1EEES8_S8_EEENS6_IJNS7_ILi128EEENS7_ILi160EEENS7_ILi192EEEEEELi192ENS_12float_e4m3_tEfNS_4arch4Sm90ELb0ELb0ELb0ELb1ELb0ELb0ELb0ELb1ELb1ELb0ELb0ELb0EEENS1_21CollectiveEpilogueFwdINS6_IJSA_SC_SB_EEES9_NS_10bfloat16_tESG_Li256ELb1ELb0ELb0ELb1EEENS1_36VarlenDynamicPersistentTileSchedulerILi128ELi160ELi256ELi128ELb0ELb0ELb1ELb0ELb1ELb1EEEEEEEEEvNT_6ParamsE,"ax",@progbits
	.align	128
.text._ZN7cutlass13device_kernelIN5flash11enable_sm90INS1_16FlashAttnFwdSm90INS1_25CollectiveMainloopFwdSm90ILi2EN4cute5tupleIJNS5_1CILi1EEES8_S8_EEENS6_IJNS7_ILi128EEENS7_ILi160EEENS7_ILi192EEEEEELi192ENS_12float_e4m3_tEfNS_4arch4Sm90ELb0ELb0ELb0ELb1ELb0ELb0ELb0ELb1ELb1ELb0ELb0ELb0EEENS1_21CollectiveEpilogueFwdINS6_IJSA_SC_SB_EEES9_NS_10bfloat16_tESG_Li256ELb1ELb0ELb0ELb1EEENS1_36VarlenDynamicPersistentTileSchedulerILi128ELi160ELi256ELi128ELb0ELb0ELb1ELb0ELb1ELb1EEEEEEEEEvNT_6ParamsE:
        .type           _ZN7cutlass13device_kernelIN5flash11enable_sm90INS1_16FlashAttnFwdSm90INS1_25CollectiveMainloopFwdSm90ILi2EN4cute5tupleIJNS5_1CILi1EEES8_S8_EEENS6_IJNS7_ILi128EEENS7_ILi160EEENS7_ILi192EEEEEELi192ENS_12float_e4m3_tEfNS_4arch4Sm90ELb0ELb0ELb0ELb1ELb0ELb0ELb0ELb1ELb1ELb0ELb0ELb0EEENS1_21CollectiveEpilogueFwdINS6_IJSA_SC_SB_EEES9_NS_10bfloat16_tESG_Li256ELb1ELb0ELb0ELb1EEENS1_36VarlenDynamicPersistentTileSchedulerILi128ELi160ELi256ELi128ELb0ELb0ELb1ELb0ELb1ELb1EEEEEEEEEvNT_6ParamsE,@function
        .size           _ZN7cutlass13device_kernelIN5flash11enable_sm90INS1_16FlashAttnFwdSm90INS1_25CollectiveMainloopFwdSm90ILi2EN4cute5tupleIJNS5_1CILi1EEES8_S8_EEENS6_IJNS7_ILi128EEENS7_ILi160EEENS7_ILi192EEEEEELi192ENS_12float_e4m3_tEfNS_4arch4Sm90ELb0ELb0ELb0ELb1ELb0ELb0ELb0ELb1ELb1ELb0ELb0ELb0EEENS1_21CollectiveEpilogueFwdINS6_IJSA_SC_SB_EEES9_NS_10bfloat16_tESG_Li256ELb1ELb0ELb0ELb1EEENS1_36VarlenDynamicPersistentTileSchedulerILi128ELi160ELi256ELi128ELb0ELb0ELb1ELb0ELb1ELb1EEEEEEEEEvNT_6ParamsE,(.L_x_57 - _ZN7cutlass13device_kernelIN5flash11enable_sm90INS1_16FlashAttnFwdSm90INS1_25CollectiveMainloopFwdSm90ILi2EN4cute5tupleIJNS5_1CILi1EEES8_S8_EEENS6_IJNS7_ILi128EEENS7_ILi160EEENS7_ILi192EEEEEELi192ENS_12float_e4m3_tEfNS_4arch4Sm90ELb0ELb0ELb0ELb1ELb0ELb0ELb0ELb1ELb1ELb0ELb0ELb0EEENS1_21CollectiveEpilogueFwdINS6_IJSA_SC_SB_EEES9_NS_10bfloat16_tESG_Li256ELb1ELb0ELb0ELb1EEENS1_36VarlenDynamicPersistentTileSchedulerILi128ELi160ELi256ELi128ELb0ELb0ELb1ELb0ELb1ELb1EEEEEEEEEvNT_6ParamsE)
        .other          _ZN7cutlass13device_kernelIN5flash11enable_sm90INS1_16FlashAttnFwdSm90INS1_25CollectiveMainloopFwdSm90ILi2EN4cute5tupleIJNS5_1CILi1EEES8_S8_EEENS6_IJNS7_ILi128EEENS7_ILi160EEENS7_ILi192EEEEEELi192ENS_12float_e4m3_tEfNS_4arch4Sm90ELb0ELb0ELb0ELb1ELb0ELb0ELb0ELb1ELb1ELb0ELb0ELb0EEENS1_21CollectiveEpilogueFwdINS6_IJSA_SC_SB_EEES9_NS_10bfloat16_tESG_Li256ELb1ELb0ELb0ELb1EEENS1_36VarlenDynamicPersistentTileSchedulerILi128ELi160ELi256ELi128ELb0ELb0ELb1ELb0ELb1ELb1EEEEEEEEEvNT_6ParamsE,@"STO_CUDA_ENTRY STV_DEFAULT"
_ZN7cutlass13device_kernelIN5flash11enable_sm90INS1_16FlashAttnFwdSm90INS1_25CollectiveMainloopFwdSm90ILi2EN4cute5tupleIJNS5_1CILi1EEES8_S8_EEENS6_IJNS7_ILi128EEENS7_ILi160EEENS7_ILi192EEEEEELi192ENS_12float_e4m3_tEfNS_4arch4Sm90ELb0ELb0ELb0ELb1ELb0ELb0ELb0ELb1ELb1ELb0ELb0ELb0EEENS1_21CollectiveEpilogueFwdINS6_IJSA_SC_SB_EEES9_NS_10bfloat16_tESG_Li256ELb1ELb0ELb0ELb1EEENS1_36VarlenDynamicPersistentTileSchedulerILi128ELi160ELi256ELi128ELb0ELb0ELb1ELb0ELb1ELb1EEEEEEEEEvNT_6ParamsE:
[----:B------:R-:W-:Y:S01]  /*0000*/  LDC R1, c[0x0][0x37c] ;  /* 0x0000df00ff017b82 */ /* 0x000fe20000000800 */
[----:B------:R-:W-:Y:S05]  /*0010*/  EXIT ;  /* 0x000000000000794d */ /* 0x000fea0003800000 */
.L_x_11:
        /* <DEDUP_REMOVED lines=14> */
.L_x_57:


//--------------------- .text._ZN7cutlass13device_kernelIN5flash11enable_sm90INS1_16FlashAttnFwdSm90INS1_25CollectiveMainloopFwdSm90ILi2EN4cute5tupleIJNS5_1CILi1EEES8_S8_EEENS6_IJNS7_ILi128EEENS7_ILi160EEENS7_ILi192EEEEEELi192ENS_12float_e4m3_tEfNS_4arch4Sm90ELb0ELb0ELb0ELb1ELb0ELb1ELb0ELb1ELb1ELb0ELb0ELb0EEENS1_21CollectiveEpilogueFwdINS6_IJSA_SC_SB_EEES9_NS_10bfloat16_tESG_Li256ELb1ELb0ELb0ELb1EEENS1_36VarlenDynamicPersistentTileSchedulerILi128ELi160ELi256ELi128ELb0ELb0ELb1ELb0ELb1ELb1EEEEEEEEEvNT_6ParamsE --------------------------
	.section	.text._ZN7cutlass13device_kernelIN5flash11enable_sm90INS1_16FlashAttnFwdSm90INS1_25CollectiveMainloopFwdSm90ILi2EN4cute5tupleIJNS5_1CILi1EEES8_S8_EEENS6_IJNS7_ILi128EEENS7_ILi160EEENS7_ILi192EEEEEELi192ENS_12float_e4m3_tEfNS_4arch4Sm90ELb0ELb0ELb0ELb1ELb0ELb1ELb0ELb1ELb1ELb0ELb0ELb0EEENS1_21CollectiveEpilogueFwdINS6_IJSA_SC_SB_EEES9_NS_10bfloat16_tESG_Li256ELb1ELb0ELb0ELb1EEENS1_36VarlenDynamicPersistentTileSchedulerILi128ELi160ELi256ELi128ELb0ELb0ELb1ELb0ELb1ELb1EEEEEEEEEvNT_6ParamsE,"ax",@progbits
	.align	128
.text._ZN7cutlass13device_kernelIN5flash11enable_sm90INS1_16FlashAttnFwdSm90INS1_25CollectiveMainloopFwdSm90ILi2EN4cute5tupleIJNS5_1CILi1EEES8_S8_EEENS6_IJNS7_ILi128EEENS7_ILi160EEENS7_ILi192EEEEEELi192ENS_12float_e4m3_tEfNS_4arch4Sm90ELb0ELb0ELb0ELb1ELb0ELb1ELb0ELb1ELb1ELb0ELb0ELb0EEENS1_21CollectiveEpilogueFwdINS6_IJSA_SC_SB_EEES9_NS_10bfloat16_tESG_Li256ELb1ELb0ELb0ELb1EEENS1_36VarlenDynamicPersistentTileSchedulerILi128ELi160ELi256ELi128ELb0ELb0ELb1ELb0ELb1ELb1EEEEEEEEEvNT_6ParamsE:
        .type           _ZN7cutlass13device_kernelIN5flash11enable_sm90INS1_16FlashAttnFwdSm90INS1_25CollectiveMainloopFwdSm90ILi2EN4cute5tupleIJNS5_1CILi1EEES8_S8_EEENS6_IJNS7_ILi128EEENS7_ILi160EEENS7_ILi192EEEEEELi192ENS_12float_e4m3_tEfNS_4arch4Sm90ELb0ELb0ELb0ELb1ELb0ELb1ELb0ELb1ELb1ELb0ELb0ELb0EEENS1_21CollectiveEpilogueFwdINS6_IJSA_SC_SB_EEES9_NS_10bfloat16_tESG_Li256ELb1ELb0ELb0ELb1EEENS1_36VarlenDynamicPersistentTileSchedulerILi128ELi160ELi256ELi128ELb0ELb0ELb1ELb0ELb1ELb1EEEEEEEEEvNT_6ParamsE,@function
        .size           _ZN7cutlass13device_kernelIN5flash11enable_sm90INS1_16FlashAttnFwdSm90INS1_25CollectiveMainloopFwdSm90ILi2EN4cute5tupleIJNS5_1CILi1EEES8_S8_EEENS6_IJNS7_ILi128EEENS7_ILi160EEENS7_ILi192EEEEEELi192ENS_12float_e4m3_tEfNS_4arch4Sm90ELb0ELb0ELb0ELb1ELb0ELb1ELb0ELb1ELb1ELb0ELb0ELb0EEENS1_21CollectiveEpilogueFwdINS6_IJSA_SC_SB_EEES9_NS_10bfloat16_tESG_Li256ELb1ELb0ELb0ELb1EEENS1_36VarlenDynamicPersistentTileSchedulerILi128ELi160ELi256ELi128ELb0ELb0ELb1ELb0ELb1ELb1EEEEEEEEEvNT_6ParamsE,(.L_x_58 - _ZN7cutlass13device_kernelIN5flash11enable_sm90INS1_16FlashAttnFwdSm90INS1_25CollectiveMainloopFwdSm90ILi2EN4cute5tupleIJNS5_1CILi1EEES8_S8_EEENS6_IJNS7_ILi128EEENS7_ILi160EEENS7_ILi192EEEEEELi192ENS_12float_e4m3_tEfNS_4arch4Sm90ELb0ELb0ELb0ELb1ELb0ELb1ELb0ELb1ELb1ELb0ELb0ELb0EEENS1_21CollectiveEpilogueFwdINS6_IJSA_SC_SB_EEES9_NS_10bfloat16_tESG_Li256ELb1ELb0ELb0ELb1EEENS1_36VarlenDynamicPersistentTileSchedulerILi128ELi160ELi256ELi128ELb0ELb0ELb1ELb0ELb1ELb1EEEEEEEEEvNT_6ParamsE)
        .other          _ZN7cutlass13device_kernelIN5flash11enable_sm90INS1_16FlashAttnFwdSm90INS1_25CollectiveMainloopFwdSm90ILi2EN4cute5tupleIJNS5_1CILi1EEES8_S8_EEENS6_IJNS7_ILi128EEENS7_ILi160EEENS7_ILi192EEEEEELi192ENS_12float_e4m3_tEfNS_4arch4Sm90ELb0ELb0ELb0ELb1ELb0ELb1ELb0ELb1ELb1ELb0ELb0ELb0EEENS1_21CollectiveEpilogueFwdINS6_IJSA_SC_SB_EEES9_NS_10bfloat16_tESG_Li256ELb1ELb0ELb0ELb1EEENS1_36VarlenDynamicPersistentTileSchedulerILi128ELi160ELi256ELi128ELb0ELb0ELb1ELb0ELb1ELb1EEEEEEEEEvNT_6ParamsE,@"STO_CUDA_ENTRY STV_DEFAULT"
_ZN7cutlass13device_kernelIN5flash11enable_sm90INS1_16FlashAttnFwdSm90INS1_25CollectiveMainloopFwdSm90ILi2EN4cute5tupleIJNS5_1CILi1EEES8_S8_EEENS6_IJNS7_ILi128EEENS7_ILi160EEENS7_ILi192EEEEEELi192ENS_12float_e4m3_tEfNS_4arch4Sm90ELb0ELb0ELb0ELb1ELb0ELb1ELb0ELb1ELb1ELb0ELb0ELb0EEENS1_21CollectiveEpilogueFwdINS6_IJSA_SC_SB_EEES9_NS_10bfloat16_tESG_Li256ELb1ELb0ELb0ELb1EEENS1_36VarlenDynamicPersistentTileSchedulerILi128ELi160ELi256ELi128ELb0ELb0ELb1ELb0ELb1ELb1EEEEEEEEEvNT_6ParamsE:
[----:B------:R-:W-:Y:S01]  /*0000*/  LDC R1, c[0x0][0x37c] ;  /* 0x0000df00ff017b82 */ /* 0x000fe20000000800 */
[----:B------:R-:W-:Y:S05]  /*0010*/  EXIT ;  /* 0x000000000000794d */ /* 0x000fea0003800000 */
.L_x_12:
        /* <DEDUP_REMOVED lines=14> */
.L_x_58:


//--------------------- .text._ZN7cutlass13device_kernelIN5flash11enable_sm90INS1_16FlashAttnFwdSm90INS1_25CollectiveMainloopFwdSm90ILi2EN4cute5tupleIJNS5_1CILi1EEES8_S8_EEENS6_IJNS7_ILi128EEENS7_ILi160EEENS7_ILi192EEEEEELi192ENS_12float_e4m3_tEfNS_4arch4Sm90ELb0ELb1ELb0ELb0ELb0ELb0ELb0ELb1ELb1ELb0ELb0ELb0EEENS1_21CollectiveEpilogueFwdINS6_IJSA_SC_SB_EEES9_NS_10bfloat16_tESG_Li256ELb0ELb0ELb0ELb1EEENS1_30DynamicPersistentTileSchedulerILi256ELi128ELb0ELb0ELb1EEEEEEEEEvNT_6ParamsE --------------------------
	.section	.text._ZN7cutlass13device_kernelIN5flash11enable_sm90INS1_16FlashAttnFwdSm90INS1_25CollectiveMainloopFwdSm90ILi2EN4cute5tupleIJNS5_1CILi1EEES8_S8_EEENS6_IJNS7_ILi128EEENS7_ILi160EEENS7_ILi192EEEEEELi192ENS_12float_e4m3_tEfNS_4arch4Sm90ELb0ELb1ELb0ELb0ELb0ELb0ELb0ELb1ELb1ELb0ELb0ELb0EEENS1_21CollectiveEpilogueFwdINS6_IJSA_SC_SB_EEES9_NS_10bfloat16_tESG_Li256ELb0ELb0ELb0ELb1EEENS1_30DynamicPersistentTileSchedulerILi256ELi128ELb0ELb0ELb1EEEEEEEEEvNT_6ParamsE,"ax",@progbits
	.align	128
.text._ZN7cutlass13device_kernelIN5flash11enable_sm90INS1_16FlashAttnFwdSm90INS1_25CollectiveMainloopFwdSm90ILi2EN4cute5tupleIJNS5_1CILi1EEES8_S8_EEENS6_IJNS7_ILi128EEENS7_ILi160EEENS7_ILi192EEEEEELi192ENS_12float_e4m3_tEfNS_4arch4Sm90ELb0ELb1ELb0ELb0ELb0ELb0ELb0ELb1ELb1ELb0ELb0ELb0EEENS1_21CollectiveEpilogueFwdINS6_IJSA_SC_SB_EEES9_NS_10bfloat16_tESG_Li256ELb0ELb0ELb0ELb1EEENS1_30DynamicPersistentTileSchedulerILi256ELi128ELb0ELb0ELb1EEEEEEEEEvNT_6ParamsE:
        .type           _ZN7cutlass13device_kernelIN5flash11enable_sm90INS1_16FlashAttnFwdSm90INS1_25CollectiveMainloopFwdSm90ILi2EN4cute5tupleIJNS5_1CILi1EEES8_S8_EEENS6_IJNS7_ILi128EEENS7_ILi160EEENS7_ILi192EEEEEELi192ENS_12float_e4m3_tEfNS_4arch4Sm90ELb0ELb1ELb0ELb0ELb0ELb0ELb0ELb1ELb1ELb0ELb0ELb0EEENS1_21CollectiveEpilogueFwdINS6_IJSA_SC_SB_EEES9_NS_10bfloat16_tESG_Li256ELb0ELb0ELb0ELb1EEENS1_30DynamicPersistentTileSchedulerILi256ELi128ELb0ELb0ELb1EEEEEEEEEvNT_6ParamsE,@function
        .size           _ZN7cutlass13device_kernelIN5flash11enable_sm90INS1_16FlashAttnFwdSm90INS1_25CollectiveMainloopFwdSm90ILi2EN4cute5tupleIJNS5_1CILi1EEES8_S8_EEENS6_IJNS7_ILi128EEENS7_ILi160EEENS7_ILi192EEEEEELi192ENS_12float_e4m3_tEfNS_4arch4Sm90ELb0ELb1ELb0ELb0ELb0ELb0ELb0ELb1ELb1ELb0ELb0ELb0EEENS1_21CollectiveEpilogueFwdINS6_IJSA_SC_SB_EEES9_NS_10bfloat16_tESG_Li256ELb0ELb0ELb0ELb1EEENS1_30DynamicPersistentTileSchedulerILi256ELi128ELb0ELb0ELb1EEEEEEEEEvNT_6ParamsE,(.L_x_59 - _ZN7cutlass13device_kernelIN5flash11enable_sm90INS1_16FlashAttnFwdSm90INS1_25CollectiveMainloopFwdSm90ILi2EN4cute5tupleIJNS5_1CILi1EEES8_S8_EEENS6_IJNS7_ILi128EEENS7_ILi160EEENS7_ILi192EEEEEELi192ENS_12float_e4m3_tEfNS_4arch4Sm90ELb0ELb1ELb0ELb0ELb0ELb0ELb0ELb1ELb1ELb0ELb0ELb0EEENS1_21CollectiveEpilogueFwdINS6_IJSA_SC_SB_EEES9_NS_10bfloat16_tESG_Li256ELb0ELb0ELb0ELb1EEENS1_30DynamicPersistentTileSchedulerILi256ELi128ELb0ELb0ELb1EEEEEEEEEvNT_6ParamsE)
        .other          _ZN7cutlass13device_kernelIN5flash11enable_sm90INS1_16FlashAttnFwdSm90INS1_25CollectiveMainloopFwdSm90ILi2EN4cute5tupleIJNS5_1CILi1EEES8_S8_EEENS6_IJNS7_ILi128EEENS7_ILi160EEENS7_ILi192EEEEEELi192ENS_12float_e4m3_tEfNS_4arch4Sm90ELb0ELb1ELb0ELb0ELb0ELb0ELb0ELb1ELb1ELb0ELb0ELb0EEENS1_21CollectiveEpilogueFwdINS6_IJSA_SC_SB_EEES9_NS_10bfloat16_tESG_Li256ELb0ELb0ELb0ELb1EEENS1_30DynamicPersistentTileSchedulerILi256ELi128ELb0ELb0ELb1EEEEEEEEEvNT_6ParamsE,@"STO_CUDA_ENTRY STV_DEFAULT"
_ZN7cutlass13device_kernelIN5flash11enable_sm90INS1_16FlashAttnFwdSm90INS1_25CollectiveMainloopFwdSm90ILi2EN4cute5tupleIJNS5_1CILi1EEES8_S8_EEENS6_IJNS7_ILi128EEENS7_ILi160EEENS7_ILi192EEEEEELi192ENS_12float_e4m3_tEfNS_4arch4Sm90ELb0ELb1ELb0ELb0ELb0ELb0ELb0ELb1ELb1ELb0ELb0ELb0EEENS1_21CollectiveEpilogueFwdINS6_IJSA_SC_SB_EEES9_NS_10bfloat16_tESG_Li256ELb0ELb0ELb0ELb1EEENS1_30DynamicPersistentTileSchedulerILi256ELi128ELb0ELb0ELb1EEEEEEEEEvNT_6ParamsE:
[----:B------:R-:W-:Y:S01]  /*0000*/  LDC R1, c[0x0][0x37c] ;  /* 0x0000df00ff017b82 */ /* 0x000fe20000000800 */
[----:B------:R-:W-:Y:S05]  /*0010*/  EXIT ;  /* 0x000000000000794d */ /* 0x000fea0003800000 */
.L_x_13:
        /* <DEDUP_REMOVED lines=14> */
.L_x_59:


//--------------------- .text._ZN7cutlass13device_kernelIN5flash11enable_sm90INS1_16FlashAttnFwdSm90INS1_25CollectiveMainloopFwdSm90ILi2EN4cute5tupleIJNS5_1CILi1EEES8_S8_EEENS6_IJNS7_ILi128EEENS7_ILi160EEENS7_ILi192EEEEEELi192ENS_12float_e4m3_tEfNS_4arch4Sm90ELb0ELb1ELb0ELb1ELb0ELb0ELb0ELb1ELb1ELb0ELb0ELb0EEENS1_21CollectiveEpilogueFwdINS6_IJSA_SC_SB_EEES9_NS_10bfloat16_tESG_Li256ELb1ELb0ELb0ELb1EEENS1_36VarlenDynamicPersistentTileSchedulerILi128ELi160ELi256ELi128ELb0ELb0ELb1ELb1ELb0ELb1EEEEEEEEEvNT_6ParamsE --------------------------
	.section	.text._ZN7cutlass13device_kernelIN5flash11enable_sm90INS1_16FlashAttnFwdSm90INS1_25CollectiveMainloopFwdSm90ILi2EN4cute5tupleIJNS5_1CILi1EEES8_S8_EEENS6_IJNS7_ILi128EEENS7_ILi160EEENS7_ILi192EEEEEELi192ENS_12float_e4m3_tEfNS_4arch4Sm90ELb0ELb1ELb0ELb1ELb0ELb0ELb0ELb1ELb1ELb0ELb0ELb0EEENS1_21CollectiveEpilogueFwdINS6_IJSA_SC_SB_EEES9_NS_10bfloat16_tESG_Li256ELb1ELb0ELb0ELb1EEENS1_36VarlenDynamicPersistentTileSchedulerILi128ELi160ELi256ELi128ELb0ELb0ELb1ELb1ELb0ELb1EEEEEEEEEvNT_6ParamsE,"ax",@progbits
	.align	128
.text._ZN7cutlass13device_kernelIN5flash11enable_sm90INS1_16FlashAttnFwdSm90INS1_25CollectiveMainloopFwdSm90ILi2EN4cute5tupleIJNS5_1CILi1EEES8_S8_EEENS6_IJNS7_ILi128EEENS7_ILi160EEENS7_ILi192EEEEEELi192ENS_12float_e4m3_tEfNS_4arch4Sm90ELb0ELb1ELb0ELb1ELb0ELb0ELb0ELb1ELb1ELb0ELb0ELb0EEENS1_21CollectiveEpilogueFwdINS6_IJSA_SC_SB_EEES9_NS_10bfloat16_tESG_Li256ELb1ELb0ELb0ELb1EEENS1_36VarlenDynamicPersistentTileSchedulerILi128ELi160ELi256ELi128ELb0ELb0ELb1ELb1ELb0ELb1EEEEEEEEEvNT_6ParamsE:
        .type           _ZN7cutlass13device_kernelIN5flash11enable_sm90INS1_16FlashAttnFwdSm90INS1_25CollectiveMainloopFwdSm90ILi2EN4cute5tupleIJNS5_1CILi1EEES8_S8_EEENS6_IJNS7_ILi128EEENS7_ILi160EEENS7_ILi192EEEEEELi192ENS_12float_e4m3_tEfNS_4arch4Sm90ELb0ELb1ELb0ELb1ELb0ELb0ELb0ELb1ELb1ELb0ELb0ELb0EEENS1_21CollectiveEpilogueFwdINS6_IJSA_SC_SB_EEES9_NS_10bfloat16_tESG_Li256ELb1ELb0ELb0ELb1EEENS1_36VarlenDynamicPersistentTileSchedulerILi128ELi160ELi256ELi128ELb0ELb0ELb1ELb1ELb0ELb1EEEEEEEEEvNT_6ParamsE,@function
        .size           _ZN7cutlass13device_kernelIN5flash11enable_sm90INS1_16FlashAttnFwdSm90INS1_25CollectiveMainloopFwdSm90ILi2EN4cute5tupleIJNS5_1CILi1EEES8_S8_EEENS6_IJNS7_ILi128EEENS7_ILi160EEENS7_ILi192EEEEEELi192ENS_12float_e4m3_tEfNS_4arch4Sm90ELb0ELb1ELb0ELb1ELb0ELb0ELb0ELb1ELb1ELb0ELb0ELb0EEENS1_21CollectiveEpilogueFwdINS6_IJSA_SC_SB_EEES9_NS_10bfloat16_tESG_Li256ELb1ELb0ELb0ELb1EEENS1_36VarlenDynamicPersistentTileSchedulerILi128ELi160ELi256ELi128ELb0ELb0ELb1ELb1ELb0ELb1EEEEEEEEEvNT_6ParamsE,(.L_x_60 - _ZN7cutlass13device_kernelIN5flash11enable_sm90INS1_16FlashAttnFwdSm90INS1_25CollectiveMainloopFwdSm90ILi2EN4cute5tupleIJNS5_1CILi1EEES8_S8_EEENS6_IJNS7_ILi128EEENS7_ILi160EEENS7_ILi192EEEEEELi192ENS_12float_e4m3_tEfNS_4arch4Sm90ELb0ELb1ELb0ELb1ELb0ELb0ELb0ELb1ELb1ELb0ELb0ELb0EEENS1_21CollectiveEpilogueFwdINS6_IJSA_SC_SB_EEES9_NS_10bfloat16_tESG_Li256ELb1ELb0ELb0ELb1EEENS1_36VarlenDynamicPersistentTileSchedulerILi128ELi160ELi256ELi128ELb0ELb0ELb1ELb1ELb0ELb1EEEEEEEEEvNT_6ParamsE)
        .other          _ZN7cutlass13device_kernelIN5flash11enable_sm90INS1_16FlashAttnFwdSm90INS1_25CollectiveMainloopFwdSm90ILi2EN4cute5tupleIJNS5_1CILi1EEES8_S8_EEENS6_IJNS7_ILi128EEENS7_ILi160EEENS7_ILi192EEEEEELi192ENS_12float_e4m3_tEfNS_4arch4Sm90ELb0ELb1ELb0ELb1ELb0ELb0ELb0ELb1ELb1ELb0ELb0ELb0EEENS1_21CollectiveEpilogueFwdINS6_IJSA_SC_SB_EEES9_NS_10bfloat16_tESG_Li256ELb1ELb0ELb0ELb1EEENS1_36VarlenDynamicPersistentTileSchedulerILi128ELi160ELi256ELi128ELb0ELb0ELb1ELb1ELb0ELb1EEEEEEEEEvNT_6ParamsE,@"STO_CUDA_ENTRY STV_DEFAULT"
_ZN7cutlass13device_kernelIN5flash11enable_sm90INS1_16FlashAttnFwdSm90INS1_25CollectiveMainloopFwdSm90ILi2EN4cute5tupleIJNS5_1CILi1EEES8_S8_EEENS6_IJNS7_ILi128EEENS7_ILi160EEENS7_ILi192EEEEEELi192ENS_12float_e4m3_tEfNS_4arch4Sm90ELb0ELb1ELb0ELb1ELb0ELb0ELb0ELb1ELb1ELb0ELb0ELb0EEENS1_21CollectiveEpilogueFwdINS6_IJSA_SC_SB_EEES9_NS_10bfloat16_tESG_Li256ELb1ELb0ELb0ELb1EEENS1_36VarlenDynamicPersistentTileSchedulerILi128ELi160ELi256ELi128ELb0ELb0ELb1ELb1ELb0ELb1EEEEEEEEEvNT_6ParamsE:
[----:B------:R-:W-:Y:S01]  /*0000*/  LDC R1, c[0x0][0x37c] ;  /* 0x0000df00ff017b82 */ /* 0x000fe20000000800 */
[----:B------:R-:W-:Y:S05]  /*0010*/  EXIT ;  /* 0x000000000000794d */ /* 0x000fea0003800000 */
.L_x_14:
        /* <DEDUP_REMOVED lines=14> */
.L_x_60:


//--------------------- .text._ZN7cutlass13device_kernelIN5flash11enable_sm90INS1_16FlashAttnFwdSm90INS1_25CollectiveMainloopFwdSm90ILi2EN4cute5tupleIJNS5_1CILi1EEES8_S8_EEENS6_IJNS7_ILi128EEENS7_ILi160EEENS7_ILi192EEEEEELi192ENS_12float_e4m3_tEfNS_4arch4Sm90ELb0ELb1ELb0ELb1ELb0ELb1ELb0ELb1ELb1ELb0ELb0ELb0EEENS1_21CollectiveEpilogueFwdINS6_IJSA_SC_SB_EEES9_NS_10bfloat16_tESG_Li256ELb1ELb0ELb0ELb1EEENS1_36VarlenDynamicPersistentTileSchedulerILi128ELi160ELi256ELi128ELb0ELb0ELb1ELb1ELb0ELb1EEEEEEEEEvNT_6ParamsE --------------------------
	.section	.text._ZN7cutlass13device_kernelIN5flash11enable_sm90INS1_16FlashAttnFwdSm90INS1_25CollectiveMainloopFwdSm90ILi2EN4cute5tupleIJNS5_1CILi1EEES8_S8_EEENS6_IJNS7_ILi128EEENS7_ILi160EEENS7_ILi192EEEEEELi192ENS_12float_e4m3_tEfNS_4arch4Sm90ELb0ELb1ELb0ELb1ELb0ELb1ELb0ELb1ELb1ELb0ELb0ELb0EEENS1_21CollectiveEpilogueFwdINS6_IJSA_SC_SB_EEES9_NS_10bfloat16_tESG_Li256ELb1ELb0ELb0ELb1EEENS1_36VarlenDynamicPersistentTileSchedulerILi128ELi160ELi256ELi128ELb0ELb0ELb1ELb1ELb0ELb1EEEEEEEEEvNT_6ParamsE,"ax",@progbits
	.align	128
.text._ZN7cutlass13device_kernelIN5flash11enable_sm90INS1_16FlashAttnFwdSm90INS1_25CollectiveMainloopFwdSm90ILi2EN4cute5tupleIJNS5_1CILi1EEES8_S8_EEENS6_IJNS7_ILi128EEENS7_ILi160EEENS7_ILi192EEEEEELi192ENS_12float_e4m3_tEfNS_4arch4Sm90ELb0ELb1ELb0ELb1ELb0ELb1ELb0ELb1ELb1ELb0ELb0ELb0EEENS1_21CollectiveEpilogueFwdINS6_IJSA_SC_SB_EEES9_NS_10bfloat16_tESG_Li256ELb1ELb0ELb0ELb1EEENS1_36VarlenDynamicPersistentTileSchedulerILi128ELi160ELi256ELi128ELb0ELb0ELb1ELb1ELb0ELb1EEEEEEEEEvNT_6ParamsE:
        .type           _ZN7cutlass13device_kernelIN5flash11enable_sm90INS1_16FlashAttnFwdSm90INS1_25CollectiveMainloopFwdSm90ILi2EN4cute5tupleIJNS5_1CILi1EEES8_S8_EEENS6_IJNS7_ILi128EEENS7_ILi160EEENS7_ILi192EEEEEELi192ENS_12float_e4m3_tEfNS_4arch4Sm90ELb0ELb1ELb0ELb1ELb0ELb1ELb0ELb1ELb1ELb0ELb0ELb0EEENS1_21CollectiveEpilogueFwdINS6_IJSA_SC_SB_EEES9_NS_10bfloat16_tESG_Li256ELb1ELb0ELb0ELb1EEENS1_36VarlenDynamicPersistentTileSchedulerILi128ELi160ELi256ELi128ELb0ELb0ELb1ELb1ELb0ELb1EEEEEEEEEvNT_6ParamsE,@function
        .size           _ZN7cutlass13device_kernelIN5flash11enable_sm90INS1_16FlashAttnFwdSm90INS1_25CollectiveMainloopFwdSm90ILi2EN4cute5tupleIJNS5_1CILi1EEES8_S8_EEENS6_IJNS7_ILi128EEENS7_ILi160EEENS7_ILi192EEEEEELi192ENS_12float_e4m3_tEfNS_4arch4Sm90ELb0ELb1ELb0ELb1ELb0ELb1ELb0ELb1ELb1ELb0ELb0ELb0EEENS1_21CollectiveEpilogueFwdINS6_IJSA_SC_SB_EEES9_NS_10bfloat16_tESG_Li256ELb1ELb0ELb0ELb1EEENS1_36VarlenDynamicPersistentTileSchedulerILi128ELi160ELi256ELi128ELb0ELb0ELb1ELb1ELb0ELb1EEEEEEEEEvNT_6ParamsE,(.L_x_61 - _ZN7cutlass13device_kernelIN5flash11enable_sm90INS1_16FlashAttnFwdSm90INS1_25CollectiveMainloopFwdSm90ILi2EN4cute5tupleIJNS5_1CILi1EEES8_S8_EEENS6_IJNS7_ILi128EEENS7_ILi160EEENS7_ILi192EEEEEELi192ENS_12float_e4m3_tEfNS_4arch4Sm90ELb0ELb1ELb0ELb1ELb0ELb1ELb0ELb1ELb1ELb0ELb0ELb0EEENS1_21CollectiveEpilogueFwdINS6_IJSA_SC_SB_EEES9_NS_10bfloat16_tESG_Li256ELb1ELb0ELb0ELb1EEENS1_36VarlenDynamicPersistentTileSchedulerILi128ELi160ELi256ELi128ELb0ELb0ELb1ELb1ELb0ELb1EEEEEEEEEvNT_6ParamsE)
        .other          _ZN7cutlass13device_kernelIN5flash11enable_sm90INS1_16FlashAttnFwdSm90INS1_25CollectiveMainloopFwdSm90ILi2EN4cute5tupleIJNS5_1CILi1EEES8_S8_EEENS6_IJNS7_ILi128EEENS7_ILi160EEENS7_ILi192EEEEEELi192ENS_12float_e4m3_tEfNS_4arch4Sm90ELb0ELb1ELb0ELb1ELb0ELb1ELb0ELb1ELb1ELb0ELb0ELb0EEENS1_21CollectiveEpilogueFwdINS6_IJSA_SC_SB_EEES9_NS_10bfloat16_tESG_Li256ELb1ELb0ELb0ELb1EEENS1_36VarlenDynamicPersistentTileSchedulerILi128ELi160ELi256ELi128ELb0ELb0ELb1ELb1ELb0ELb1EEEEEEEEEvNT_6ParamsE,@"STO_CUDA_ENTRY STV_DEFAULT"
_ZN7cutlass13device_kernelIN5flash11enable_sm90INS1_16FlashAttnFwdSm90INS1_25CollectiveMainloopFwdSm90ILi2EN4cute5tupleIJNS5_1CILi1EEES8_S8_EEENS6_IJNS7_ILi128EEENS7_ILi160EEENS7_ILi192EEEEEELi192ENS_12float_e4m3_tEfNS_4arch4Sm90ELb0ELb1ELb0ELb1ELb0ELb1ELb0ELb1ELb1ELb0ELb0ELb0EEENS1_21CollectiveEpilogueFwdINS6_IJSA_SC_SB_EEES9_NS_10bfloat16_tESG_Li256ELb1ELb0ELb0ELb1EEENS1_36VarlenDynamicPersistentTileSchedulerILi128ELi160ELi256ELi128ELb0ELb0ELb1ELb1ELb0ELb1EEEEEEEEEvNT_6ParamsE:
[----:B------:R-:W-:Y:S01]  /*0000*/  LDC R1, c[0x0][0x37c] ;  /* 0x0000df00ff017b82 */ /* 0x000fe20000000800 */
[----:B------:R-:W-:Y:S05]  /*0010*/  EXIT ;  /* 0x000000000000794d */ /* 0x000fea0003800000 */
.L_x_15:
        /* <DEDUP_REMOVED lines=14> */
.L_x_61:


//--------------------- .text._ZN7cutlass13device_kernelIN5flash11enable_sm90INS1_16FlashAttnFwdSm90INS1_25CollectiveMainloopFwdSm90ILi2EN4cute5tupleIJNS5_1CILi1EEES8_S8_EEENS6_IJNS7_ILi128EEENS7_ILi160EEENS7_ILi192EEEEEELi192ENS_12float_e4m3_tEfNS_4arch4Sm90ELb1ELb0ELb0ELb0ELb0ELb0ELb0ELb1ELb1ELb0ELb0ELb0EEENS1_21CollectiveEpilogueFwdINS6_IJSA_SC_SB_EEES9_NS_10bfloat16_tESG_Li256ELb0ELb0ELb0ELb1EEENS1_30DynamicPersistentTileSchedulerILi256ELi128ELb0ELb0ELb1EEEEEEEEEvNT_6ParamsE --------------------------
	.section	.text._ZN7cutlass13device_kernelIN5flash11enable_sm90INS1_16FlashAttnFwdSm90INS1_25CollectiveMainloopFwdSm90ILi2EN4cute5tupleIJNS5_1CILi1EEES8_S8_EEENS6_IJNS7_ILi128EEENS7_ILi160EEENS7_ILi192EEEEEELi192ENS_12float_e4m3_tEfNS_4arch4Sm90ELb1ELb0ELb0ELb0ELb0ELb0ELb0ELb1ELb1ELb0ELb0ELb0EEENS1_21CollectiveEpilogueFwdINS6_IJSA_SC_SB_EEES9_NS_10bfloat16_tESG_Li256ELb0ELb0ELb0ELb1EEENS1_30DynamicPersistentTileSchedulerILi256ELi128ELb0ELb0ELb1EEEEEEEEEvNT_6ParamsE,"ax",@progbits
	.align	128
.text._ZN7cutlass13device_kernelIN5flash11enable_sm90INS1_16FlashAttnFwdSm90INS1_25CollectiveMainloopFwdSm90ILi2EN4cute5tupleIJNS5_1CILi1EEES8_S8_EEENS6_IJNS7_ILi128EEENS7_ILi160EEENS7_ILi192EEEEEELi192ENS_12float_e4m3_tEfNS_4arch4Sm90ELb1ELb0ELb0ELb0ELb0ELb0ELb0ELb1ELb1ELb0ELb0ELb0EEENS1_21CollectiveEpilogueFwdINS6_IJSA_SC_SB_EEES9_NS_10bfloat16_tESG_Li256ELb0ELb0ELb0ELb1EEENS1_30DynamicPersistentTileSchedulerILi256ELi128ELb0ELb0ELb1EEEEEEEEEvNT_6ParamsE:
        .type           _ZN7cutlass13device_kernelIN5flash11enable_sm90INS1_16FlashAttnFwdSm90INS1_25CollectiveMainloopFwdSm90ILi2EN4cute5tupleIJNS5_1CILi1EEES8_S8_EEENS6_IJNS7_ILi128EEENS7_ILi160EEENS7_ILi192EEEEEELi192ENS_12float_e4m3_tEfNS_4arch4Sm90ELb1ELb0ELb0ELb0ELb0ELb0ELb0ELb1ELb1ELb0ELb0ELb0EEENS1_21CollectiveEpilogueFwdINS6_IJSA_SC_SB_EEES9_NS_10bfloat16_tESG_Li256ELb0ELb0ELb0ELb1EEENS1_30DynamicPersistentTileSchedulerILi256ELi128ELb0ELb0ELb1EEEEEEEEEvNT_6ParamsE,@function
        .size           _ZN7cutlass13device_kernelIN5flash11enable_sm90INS1_16FlashAttnFwdSm90INS1_25CollectiveMainloopFwdSm90ILi2EN4cute5tupleIJNS5_1CILi1EEES8_S8_EEENS6_IJNS7_ILi128EEENS7_ILi160EEENS7_ILi192EEEEEELi192ENS_12float_e4m3_tEfNS_4arch4Sm90ELb1ELb0ELb0ELb0ELb0ELb0ELb0ELb1ELb1ELb0ELb0ELb0EEENS1_21CollectiveEpilogueFwdINS6_IJSA_SC_SB_EEES9_NS_10bfloat16_tESG_Li256ELb0ELb0ELb0ELb1EEENS1_30DynamicPersistentTileSchedulerILi256ELi128ELb0ELb0ELb1EEEEEEEEEvNT_6ParamsE,(.L_x_62 - _ZN7cutlass13device_kernelIN5flash11enable_sm90INS1_16FlashAttnFwdSm90INS1_25CollectiveMainloopFwdSm90ILi2EN4cute5tupleIJNS5_1CILi1EEES8_S8_EEENS6_IJNS7_ILi128EEENS7_ILi160EEENS7_ILi192EEEEEELi192ENS_12float_e4m3_tEfNS_4arch4Sm90ELb1ELb0ELb0ELb0ELb0ELb0ELb0ELb1ELb1ELb0ELb0ELb0EEENS1_21CollectiveEpilogueFwdINS6_IJSA_SC_SB_EEES9_NS_10bfloat16_tESG_Li256ELb0ELb0ELb0ELb1EEENS1_30DynamicPersistentTileSchedulerILi256ELi128ELb0ELb0ELb1EEEEEEEEEvNT_6ParamsE)
        .other          _ZN7cutlass13device_kernelIN5flash11enable_sm90INS1_16FlashAttnFwdSm90INS1_25CollectiveMainloopFwdSm90ILi2EN4cute5tupleIJNS5_1CILi1EEES8_S8_EEENS6_IJNS7_ILi128EEENS7_ILi160EEENS7_ILi192EEEEEELi192ENS_12float_e4m3_tEfNS_4arch4Sm90ELb1ELb0ELb0ELb0ELb0ELb0ELb0ELb1ELb1ELb0ELb0ELb0EEENS1_21CollectiveEpilogueFwdINS6_IJSA_SC_SB_EEES9_NS_10bfloat16_tESG_Li256ELb0ELb0ELb0ELb1EEENS1_30DynamicPersistentTileSchedulerILi256ELi128ELb0ELb0ELb1EEEEEEEEEvNT_6ParamsE,@"STO_CUDA_ENTRY STV_DEFAULT"
_ZN7cutlass13device_kernelIN5flash11enable_sm90INS1_16FlashAttnFwdSm90INS1_25CollectiveMainloopFwdSm90ILi2EN4cute5tupleIJNS5_1CILi1EEES8_S8_EEENS6_IJNS7_ILi128EEENS7_ILi160EEENS7_ILi192EEEEEELi192ENS_12float_e4m3_tEfNS_4arch4Sm90ELb1ELb0ELb0ELb0ELb0ELb0ELb0ELb1ELb1ELb0ELb0ELb0EEENS1_21CollectiveEpilogueFwdINS6_IJSA_SC_SB_EEES9_NS_10bfloat16_tESG_Li256ELb0ELb0ELb0ELb1EEENS1_30DynamicPersistentTileSchedulerILi256ELi128ELb0ELb0ELb1EEEEEEEEEvNT_6ParamsE:
[----:B------:R-:W-:Y:S01]  /*0000*/  LDC R1, c[0x0][0x37c] ;  /* 0x0000df00ff017b82 */ /* 0x000fe20000000800 */
[----:B------:R-:W-:Y:S05]  /*0010*/  EXIT ;  /* 0x000000000000794d */ /* 0x000fea0003800000 */
.L_x_16:
        /* <DEDUP_REMOVED lines=14> */
.L_x_62:


//--------------------- .text._ZN7cutlass13device_kernelIN5flash11enable_sm90INS1_16FlashAttnFwdSm90INS1_25CollectiveMainloopFwdSm90ILi2EN4cute5tupleIJNS5_1CILi1EEES8_S8_EEENS6_IJNS7_ILi128EEENS7_ILi160EEENS7_ILi192EEEEEELi192ENS_12float_e4m3_tEfNS_4arch4Sm90ELb1ELb0ELb0ELb1ELb0ELb0ELb0ELb1ELb1ELb0ELb0ELb0EEENS1_21CollectiveEpilogueFwdINS6_IJSA_SC_SB_EEES9_NS_10bfloat16_tESG_Li256ELb1ELb0ELb0ELb1EEENS1_36VarlenDynamicPersistentTileSchedulerILi128ELi160ELi256ELi128ELb0ELb0ELb1ELb1ELb1ELb1EEEEEEEEEvNT_6ParamsE --------------------------
	.section	.text._ZN7cutlass13device_kernelIN5flash11enable_sm90INS1_16FlashAttnFwdSm90INS1_25CollectiveMainloopFwdSm90ILi2EN4cute5tupleIJNS5_1CILi1EEES8_S8_EEENS6_IJNS7_ILi128EEENS7_ILi160EEENS7_ILi192EEEEEELi192ENS_12float_e4m3_tEfNS_4arch4Sm90ELb1ELb0ELb0ELb1ELb0ELb0ELb0ELb1ELb1ELb0ELb0ELb0EEENS1_21CollectiveEpilogueFwdINS6_IJSA_SC_SB_EEES9_NS_10bfloat16_tESG_Li256ELb1ELb0ELb0ELb1EEENS1_36VarlenDynamicPersistentTileSchedulerILi128ELi160ELi256ELi128ELb0ELb0ELb1ELb1ELb1ELb1EEEEEEEEEvNT_6ParamsE,"ax",@progbits
	.align	128
.text._ZN7cutlass13device_kernelIN5flash11enable_sm90INS1_16FlashAttnFwdSm90INS1_25CollectiveMainloopFwdSm90ILi2EN4cute5tupleIJNS5_1CILi1EEES8_S8_EEENS6_IJNS7_ILi128EEENS7_ILi160EEENS7_ILi192EEEEEELi192ENS_12float_e4m3_tEfNS_4arch4Sm90ELb1ELb0ELb0ELb1ELb0ELb0ELb0ELb1ELb1ELb0ELb0ELb0EEENS1_21CollectiveEpilogueFwdINS6_IJSA_SC_SB_EEES9_NS_10bfloat16_tESG_Li256ELb1ELb0ELb0ELb1EEENS1_36VarlenDynamicPersistentTileSchedulerILi128ELi160ELi256ELi128ELb0ELb0ELb1ELb1ELb1ELb1EEEEEEEEEvNT_6ParamsE:
        .type           _ZN7cutlass13device_kernelIN5flash11enable_sm90INS1_16FlashAttnFwdSm90INS1_25CollectiveMainloopFwdSm90ILi2EN4cute5tupleIJNS5_1CILi1EEES8_S8_EEENS6_IJNS7_ILi128EEENS7_ILi160EEENS7_ILi192EEEEEELi192ENS_12float_e4m3_tEfNS_4arch4Sm90ELb1ELb0ELb0ELb1ELb0ELb0ELb0ELb1ELb1ELb0ELb0ELb0EEENS1_21CollectiveEpilogueFwdINS6_IJSA_SC_SB_EEES9_NS_10bfloat16_tESG_Li256ELb1ELb0ELb0ELb1EEENS1_36VarlenDynamicPersistentTileSchedulerILi128ELi160ELi256ELi128ELb0ELb0ELb1ELb1ELb1ELb1EEEEEEEEEvNT_6ParamsE,@function
        .size           _ZN7cutlass13device_kernelIN5flash11enable_sm90INS1_16FlashAttnFwdSm90INS1_25CollectiveMainloopFwdSm90ILi2EN4cute5tupleIJNS5_1CILi1EEES8_S8_EEENS6_IJNS7_ILi128EEENS7_ILi160EEENS7_ILi192EEEEEELi192ENS_12float_e4m3_tEfNS_4arch4Sm90ELb1ELb0ELb0ELb1ELb0ELb0ELb0ELb1ELb1ELb0ELb0ELb0EEENS1_21CollectiveEpilogueFwdINS6_IJSA_SC_SB_EEES9_NS_10bfloat16_tESG_Li256ELb1ELb0ELb0ELb1EEENS1_36VarlenDynamicPersistentTileSchedulerILi128ELi160ELi256ELi128ELb0ELb0ELb1ELb1ELb1ELb1EEEEEEEEEvNT_6ParamsE,(.L_x_63 - _ZN7cutlass13device_kernelIN5flash11enable_sm90INS1_16FlashAttnFwdSm90INS1_25CollectiveMainloopFwdSm90ILi2EN4cute5tupleIJNS5_1CILi1EEES8_S8_EEENS6_IJNS7_ILi128EEENS7_ILi160EEENS7_ILi192EEEEEELi192ENS_12float_e4m3_tEfNS_4arch4Sm90ELb1ELb0ELb0ELb1ELb0ELb0ELb0ELb1ELb1ELb0ELb0ELb0EEENS1_21CollectiveEpilogueFwdINS6_IJSA_SC_SB_EEES9_NS_10bfloat16_tESG_Li256ELb1ELb0ELb0ELb1EEENS1_36VarlenDynamicPersistentTileSchedulerILi128ELi160ELi256ELi128ELb0ELb0ELb1ELb1ELb1ELb1EEEEEEEEEvNT_6ParamsE)
        .other          _ZN7cutlass13device_kernelIN5flash11enable_sm90INS1_16FlashAttnFwdSm90INS1_25CollectiveMainloopFwdSm90ILi2EN4cute5tupleIJNS5_1CILi1EEES8_S8_EEENS6_IJNS7_ILi128EEENS7_ILi160EEENS7_ILi192EEEEEELi192ENS_12float_e4m3_tEfNS_4arch4Sm90ELb1ELb0ELb0ELb1ELb0ELb0ELb0ELb1ELb1ELb0ELb0ELb0EEENS1_21CollectiveEpilogueFwdINS6_IJSA_SC_SB_EEES9_NS_10bfloat16_tESG_Li256ELb1ELb0ELb0ELb1EEENS1_36VarlenDynamicPersistentTileSchedulerILi128ELi160ELi256ELi128ELb0ELb0ELb1ELb1ELb1ELb1EEEEEEEEEvNT_6ParamsE,@"STO_CUDA_ENTRY STV_DEFAULT"
_ZN7cutlass13device_kernelIN5flash11enable_sm90INS1_16FlashAttnFwdSm90INS1_25CollectiveMainloopFwdSm90ILi2EN4cute5tupleIJNS5_1CILi1EEES8_S8_EEENS6_IJNS7_ILi128EEENS7_ILi160EEENS7_ILi192EEEEEELi192ENS_12float_e4m3_tEfNS_4arch4Sm90ELb1ELb0ELb0ELb1ELb0ELb0ELb0ELb1ELb1ELb0ELb0ELb0EEENS1_21CollectiveEpilogueFwdINS6_IJSA_SC_SB_EEES9_NS_10bfloat16_tESG_Li256ELb1ELb0ELb0ELb1EEENS1_36VarlenDynamicPersistentTileSchedulerILi128ELi160ELi256ELi128ELb0ELb0ELb1ELb1ELb1ELb1EEEEEEEEEvNT_6ParamsE:
[----:B------:R-:W-:Y:S01]  /*0000*/  LDC R1, c[0x0][0x37c] ;  /* 0x0000df00ff017b82 */ /* 0x000fe20000000800 */
[----:B------:R-:W-:Y:S05]  /*0010*/  EXIT ;  /* 0x000000000000794d */ /* 0x000fea0003800000 */
.L_x_17:
        /* <DEDUP_REMOVED lines=14> */
.L_x_63:


//--------------------- .text._ZN7cutlass13device_kernelIN5flash11enable_sm90INS1_16FlashAttnFwdSm90INS1_25CollectiveMainloopFwdSm90ILi2EN4cute5tupleIJNS5_1CILi1EEES8_S8_EEENS6_IJNS7_ILi128EEENS7_ILi160EEENS7_ILi192EEEEEELi192ENS_12float_e4m3_tEfNS_4arch4Sm90ELb1ELb0ELb0ELb1ELb0ELb1ELb0ELb1ELb1ELb0ELb0ELb0EEENS1_21CollectiveEpilogueFwdINS6_IJSA_SC_SB_EEES9_NS_10bfloat16_tESG_Li256ELb1ELb0ELb0ELb1EEENS1_36VarlenDynamicPersistentTileSchedulerILi128ELi160ELi256ELi128ELb0ELb0ELb1ELb1ELb1ELb1EEEEEEEEEvNT_6ParamsE --------------------------
	.section	.text._ZN7cutlass13device_kernelIN5flash11enable_sm90INS1_16FlashAttnFwdSm90INS1_25CollectiveMainloopFwdSm90ILi2EN4cute5tupleIJNS5_1CILi1EEES8_S8_EEENS6_IJNS7_ILi128EEENS7_ILi160EEENS7_ILi192EEEEEELi192ENS_12float_e4m3_tEfNS_4arch4Sm90ELb1ELb0ELb0ELb1ELb0ELb1ELb0ELb1ELb1ELb0ELb0ELb0EEENS1_21CollectiveEpilogueFwdINS6_IJSA_SC_SB_EEES9_NS_10bfloat16_tESG_Li256ELb1ELb0ELb0ELb1EEENS1_36VarlenDynamicPersistentTileSchedulerILi128ELi160ELi256ELi128ELb0ELb0ELb1ELb1ELb1ELb1EEEEEEEEEvNT_6ParamsE,"ax",@progbits
	.align	128
.text._ZN7cutlass13device_kernelIN5flash11enable_sm90INS1_16FlashAttnFwdSm90INS1_25CollectiveMainloopFwdSm90ILi2EN4cute5tupleIJNS5_1CILi1EEES8_S8_EEENS6_IJNS7_ILi128EEENS7_ILi160EEENS7_ILi192EEEEEELi192ENS_12float_e4m3_tEfNS_4arch4Sm90ELb1ELb0ELb0ELb1ELb0ELb1ELb0ELb1ELb1ELb0ELb0ELb0EEENS1_21CollectiveEpilogueFwdINS6_IJSA_SC_SB_EEES9_NS_10bfloat16_tESG_Li256ELb1ELb0ELb0ELb1EEENS1_36VarlenDynamicPersistentTileSchedulerILi128ELi160ELi256ELi128ELb0ELb0ELb1ELb1ELb1ELb1EEEEEEEEEvNT_6ParamsE:
        .type           _ZN7cutlass13device_kernelIN5flash11enable_sm90INS1_16FlashAttnFwdSm90INS1_25CollectiveMainloopFwdSm90ILi2EN4cute5tupleIJNS5_1CILi1EEES8_S8_EEENS6_IJNS7_ILi128EEENS7_ILi160EEENS7_ILi192EEEEEELi192ENS_12float_e4m3_tEfNS_4arch4Sm90ELb1ELb0ELb0ELb1ELb0ELb1ELb0ELb1ELb1ELb0ELb0ELb0EEENS1_21CollectiveEpilogueFwdINS6_IJSA_SC_SB_EEES9_NS_10bfloat16_tESG_Li256ELb1ELb0ELb0ELb1EEENS1_36VarlenDynamicPersistentTileSchedulerILi128ELi160ELi256ELi128ELb0ELb0ELb1ELb1ELb1ELb1EEEEEEEEEvNT_6ParamsE,@function
        .size           _ZN7cutlass13device_kernelIN5flash11enable_sm90INS1_16FlashAttnFwdSm90INS1_25CollectiveMainloopFwdSm90ILi2EN4cute5tupleIJNS5_1CILi1EEES8_S8_EEENS6_IJNS7_ILi128EEENS7_ILi160EEENS7_ILi192EEEEEELi192ENS_12float_e4m3_tEfNS_4arch4Sm90ELb1ELb0ELb0ELb1ELb0ELb1ELb0ELb1ELb1ELb0ELb0ELb0EEENS1_21CollectiveEpilogueFwdINS6_IJSA_SC_SB_EEES9_NS_10bfloat16_tESG_Li256ELb1ELb0ELb0ELb1EEENS1_36VarlenDynamicPersistentTileSchedulerILi128ELi160ELi256ELi128ELb0ELb0ELb1ELb1ELb1ELb1EEEEEEEEEvNT_6ParamsE,(.L_x_64 - _ZN7cutlass13device_kernelIN5flash11enable_sm90INS1_16FlashAttnFwdSm90INS1_25CollectiveMainloopFwdSm90ILi2EN4cute5tupleIJNS5_1CILi1EEES8_S8_EEENS6_IJNS7_ILi128EEENS7_ILi160EEENS7_ILi192EEEEEELi192ENS_12float_e4m3_tEfNS_4arch4Sm90ELb1ELb0ELb0ELb1ELb0ELb1ELb0ELb1ELb1ELb0ELb0ELb0EEENS1_21CollectiveEpilogueFwdINS6_IJSA_SC_SB_EEES9_NS_10bfloat16_tESG_Li256ELb1ELb0ELb0ELb1EEENS1_36VarlenDynamicPersistentTileSchedulerILi128ELi160ELi256ELi128ELb0ELb0ELb1ELb1ELb1ELb1EEEEEEEEEvNT_6ParamsE)
        .other          _ZN7cutlass13device_kernelIN5flash11enable_sm90INS1_16FlashAttnFwdSm90INS1_25CollectiveMainloopFwdSm90ILi2EN4cute5tupleIJNS5_1CILi1EEES8_S8_EEENS6_IJNS7_ILi128EEENS7_ILi160EEENS7_ILi192EEEEEELi192ENS_12float_e4m3_tEfNS_4arch4Sm90ELb1ELb0ELb0ELb1ELb0ELb1ELb0ELb1ELb1ELb0ELb0ELb0EEENS1_21CollectiveEpilogueFwdINS6_IJSA_SC_SB_EEES9_NS_10bfloat16_tESG_Li256ELb1ELb0ELb0ELb1EEENS1_36VarlenDynamicPersistentTileSchedulerILi128ELi160ELi256ELi128ELb0ELb0ELb1ELb1ELb1ELb1EEEEEEEEEvNT_6ParamsE,@"STO_CUDA_ENTRY STV_DEFAULT"
_ZN7cutlass13device_kernelIN5flash11enable_sm90INS1_16FlashAttnFwdSm90INS1_25CollectiveMainloopFwdSm90ILi2EN4cute5tupleIJNS5_1CILi1EEES8_S8_EEENS6_IJNS7_ILi128EEENS7_ILi160EEENS7_ILi192EEEEEELi192ENS_12float_e4m3_tEfNS_4arch4Sm90ELb1ELb0ELb0ELb1ELb0ELb1ELb0ELb1ELb1ELb0ELb0ELb0EEENS1_21CollectiveEpilogueFwdINS6_IJSA_SC_SB_EEES9_NS_10bfloat16_tESG_Li256ELb1ELb0ELb0ELb1EEENS1_36VarlenDynamicPersistentTileSchedulerILi128ELi160ELi256ELi128ELb0ELb0ELb1ELb1ELb1ELb1EEEEEEEEEvNT_6ParamsE:
[----:B------:R-:W-:Y:S01]  /*0000*/  LDC R1, c[0x0][0x37c] ;  /* 0x0000df00ff017b82 */ /* 0x000fe20000000800 */
[----:B------:R-:W-:Y:S05]  /*0010*/  EXIT ;  /* 0x000000000000794d */ /* 0x000fea0003800000 */
.L_x_18:
        /* <DEDUP_REMOVED lines=14> */
.L_x_64:


//--------------------- .text._ZN7cutlass13device_kernelIN5flash11enable_sm90INS1_16FlashAttnFwdSm90INS1_25CollectiveMainloopFwdSm90ILi2EN4cute5tupleIJNS5_1CILi1EEES8_S8_EEENS6_IJNS7_ILi128EEENS7_ILi224EEESA_EEELi128ENS_12float_e4m3_tEfNS_4arch4Sm90ELb0ELb0ELb0ELb0ELb0ELb0ELb0ELb1ELb1ELb0ELb0ELb0EEENS1_21CollectiveEpilogueFwdINS6_IJSA_SA_SB_EEES9_NS_10bfloat16_tESF_Li256ELb0ELb0ELb0ELb1EEENS1_29StaticPersistentTileSchedulerILb0EEEEEEEEEvNT_6ParamsE --------------------------
	.section	.text._ZN7cutlass13device_kernelIN5flash11enable_sm90INS1_16FlashAttnFwdSm90INS1_25CollectiveMainloopFwdSm90ILi2EN4cute5tupleIJNS5_1CILi1EEES8_S8_EEENS6_IJNS7_ILi128EEENS7_ILi224EEESA_EEELi128ENS_12float_e4m3_tEfNS_4arch4Sm90ELb0ELb0ELb0ELb0ELb0ELb0ELb0ELb1ELb1ELb0ELb0ELb0EEENS1_21CollectiveEpilogueFwdINS6_IJSA_SA_SB_EEES9_NS_10bfloat16_tESF_Li256ELb0ELb0ELb0ELb1EEENS1_29StaticPersistentTileSchedulerILb0EEEEEEEEEvNT_6ParamsE,"ax",@progbits
	.align	128
.text._ZN7cutlass13device_kernelIN5flash11enable_sm90INS1_16FlashAttnFwdSm90INS1_25CollectiveMainloopFwdSm90ILi2EN4cute5tupleIJNS5_1CILi1EEES8_S8_EEENS6_IJNS7_ILi128EEENS7_ILi224EEESA_EEELi128ENS_12float_e4m3_tEfNS_4arch4Sm90ELb0ELb0ELb0ELb0ELb0ELb0ELb0ELb1ELb1ELb0ELb0ELb0EEENS1_21CollectiveEpilogueFwdINS6_IJSA_SA_SB_EEES9_NS_10bfloat16_tESF_Li256ELb0ELb0ELb0ELb1EEENS1_29StaticPersistentTileSchedulerILb0EEEEEEEEEvNT_6ParamsE:
        .type           _ZN7cutlass13device_kernelIN5flash11enable_sm90INS1_16FlashAttnFwdSm90INS1_25CollectiveMainloopFwdSm90ILi2EN4cute5tupleIJNS5_1CILi1EEES8_S8_EEENS6_IJNS7_ILi128EEENS7_ILi224EEESA_EEELi128ENS_12float_e4m3_tEfNS_4arch4Sm90ELb0ELb0ELb0ELb0ELb0ELb0ELb0ELb1ELb1ELb0ELb0ELb0EEENS1_21CollectiveEpilogueFwdINS6_IJSA_SA_SB_EEES9_NS_10bfloat16_tESF_Li256ELb0ELb0ELb0ELb1EEENS1_29StaticPersistentTileSchedulerILb0EEEEEEEEEvNT_6ParamsE,@function
        .size           _ZN7cutlass13device_kernelIN5flash11enable_sm90INS1_16FlashAttnFwdSm90INS1_25CollectiveMainloopFwdSm90ILi2EN4cute5tupleIJNS5_1CILi1EEES8_S8_EEENS6_IJNS7_ILi128EEENS7_ILi224EEESA_EEELi128ENS_12float_e4m3_tEfNS_4arch4Sm90ELb0ELb0ELb0ELb0ELb0ELb0ELb0ELb1ELb1ELb0ELb0ELb0EEENS1_21CollectiveEpilogueFwdINS6_IJSA_SA_SB_EEES9_NS_10bfloat16_tESF_Li256ELb0ELb0ELb0ELb1EEENS1_29StaticPersistentTileSchedulerILb0EEEEEEEEEvNT_6ParamsE,(.L_x_65 - _ZN7cutlass13device_kernelIN5flash11enable_sm90INS1_16FlashAttnFwdSm90INS1_25CollectiveMainloopFwdSm90ILi2EN4cute5tupleIJNS5_1CILi1EEES8_S8_EEENS6_IJNS7_ILi128EEENS7_ILi224EEESA_EEELi128ENS_12float_e4m3_tEfNS_4arch4Sm90ELb0ELb0ELb0ELb0ELb0ELb0ELb0ELb1ELb1ELb0ELb0ELb0EEENS1_21CollectiveEpilogueFwdINS6_IJSA_SA_SB_EEES9_NS_10bfloat16_tESF_Li256ELb0ELb0ELb0ELb1EEENS1_29StaticPersistentTileSchedulerILb0EEEEEEEEEvNT_6ParamsE)
        .other          _ZN7cutlass13device_kernelIN5flash11enable_sm90INS1_16FlashAttnFwdSm90INS1_25CollectiveMainloopFwdSm90ILi2EN4cute5tupleIJNS5_1CILi1EEES8_S8_EEENS6_IJNS7_ILi128EEENS7_ILi224EEESA_EEELi128ENS_12float_e4m3_tEfNS_4arch4Sm90ELb0ELb0ELb0ELb0ELb0ELb0ELb0ELb1ELb1ELb0ELb0ELb0EEENS1_21CollectiveEpilogueFwdINS6_IJSA_SA_SB_EEES9_NS_10bfloat16_tESF_Li256ELb0ELb0ELb0ELb1EEENS1_29StaticPersistentTileSchedulerILb0EEEEEEEEEvNT_6ParamsE,@"STO_CUDA_ENTRY STV_DEFAULT"
_ZN7cutlass13device_kernelIN5flash11enable_sm90INS1_16FlashAttnFwdSm90INS1_25CollectiveMainloopFwdSm90ILi2EN4cute5tupleIJNS5_1CILi1EEES8_S8_EEENS6_IJNS7_ILi128EEENS7_ILi224EEESA_EEELi128ENS_12float_e4m3_tEfNS_4arch4Sm90ELb0ELb0ELb0ELb0ELb0ELb0ELb0ELb1ELb1ELb0ELb0ELb0EEENS1_21CollectiveEpilogueFwdINS6_IJSA_SA_SB_EEES9_NS_10bfloat16_tESF_Li256ELb0ELb0ELb0ELb1EEENS1_29StaticPersistentTileSchedulerILb0EEEEEEEEEvNT_6ParamsE:
[----:B------:R-:W-:Y:S01]  /*0000*/  LDC R1, c[0x0][0x37c] ;  /* 0x0000df00ff017b82 */ /* 0x000fe20000000800 */
[----:B------:R-:W-:Y:S05]  /*0010*/  EXIT ;  /* 0x000000000000794d */ /* 0x000fea0003800000 */
.L_x_19:
        /* <DEDUP_REMOVED lines=14> */
.L_x_65:


//--------------------- .text._ZN7cutlass13device_kernelIN5flash11enable_sm90INS1_16FlashAttnFwdSm90INS1_25CollectiveMainloopFwdSm90ILi2EN4cute5tupleIJNS5_1CILi1EEES8_S8_EEENS6_IJNS7_ILi128EEENS7_ILi224EEESA_EEELi128ENS_12float_e4m3_tEfNS_4arch4Sm90ELb0ELb0ELb0ELb1ELb0ELb0ELb0ELb1ELb1ELb0ELb0ELb0EEENS1_21CollectiveEpilogueFwdINS6_IJSA_SA_SB_EEES9_NS_10bfloat16_tESF_Li256ELb1ELb0ELb0ELb1EEENS1_36VarlenDynamicPersistentTileSchedulerILi128ELi224ELi256ELi128ELb0ELb0ELb1ELb0ELb1ELb1EEEEEEEEEvNT_6ParamsE --------------------------
	.section	.text._ZN7cutlass13device_kernelIN5flash11enable_sm90INS1_16FlashAttnFwdSm90INS1_25CollectiveMainloopFwdSm90ILi2EN4cute5tupleIJNS5_1CILi1EEES8_S8_EEENS6_IJNS7_ILi128EEENS7_ILi224EEESA_EEELi128ENS_12float_e4m3_tEfNS_4arch4Sm90ELb0ELb0ELb0ELb1ELb0ELb0ELb0ELb1ELb1ELb0ELb0ELb0EEENS1_21CollectiveEpilogueFwdINS6_IJSA_SA_SB_EEES9_NS_10bfloat16_tESF_Li256ELb1ELb0ELb0ELb1EEENS1_36VarlenDynamicPersistentTileSchedulerILi128ELi224ELi256ELi128ELb0ELb0ELb1ELb0ELb1ELb1EEEEEEEEEvNT_6ParamsE,"ax",@progbits
	.align	128
.text._ZN7cutlass13device_kernelIN5flash11enable_sm90INS1_16FlashAttnFwdSm90INS1_25CollectiveMainloopFwdSm90ILi2EN4cute5tupleIJNS5_1CILi1EEES8_S8_EEENS6_IJNS7_ILi128EEENS7_ILi224EEESA_EEELi128ENS_12float_e4m3_tEfNS_4arch4Sm90ELb0ELb0ELb0ELb1ELb0ELb0ELb0ELb1ELb1ELb0ELb0ELb0EEENS1_21CollectiveEpilogueFwdINS6_IJSA_SA_SB_EEES9_NS_10bfloat16_tESF_Li256ELb1ELb0ELb0ELb1EEENS1_36VarlenDynamicPersistentTileSchedulerILi128ELi224ELi256ELi128ELb0ELb0ELb1ELb0ELb1ELb1EEEEEEEEEvNT_6ParamsE:
        .type           _ZN7cutlass13device_kernelIN5flash11enable_sm90INS1_16FlashAttnFwdSm90INS1_25CollectiveMainloopFwdSm90ILi2EN4cute5tupleIJNS5_1CILi1EEES8_S8_EEENS6_IJNS7_ILi128EEENS7_ILi224EEESA_EEELi128ENS_12float_e4m3_tEfNS_4arch4Sm90ELb0ELb0ELb0ELb1ELb0ELb0ELb0ELb1ELb1ELb0ELb0ELb0EEENS1_21CollectiveEpilogueFwdINS6_IJSA_SA_SB_EEES9_NS_10bfloat16_tESF_Li256ELb1ELb0ELb0ELb1EEENS1_36VarlenDynamicPersistentTileSchedulerILi128ELi224ELi256ELi128ELb0ELb0ELb1ELb0ELb1ELb1EEEEEEEEEvNT_6ParamsE,@function
        .size           _ZN7cutlass13device_kernelIN5flash11enable_sm90INS1_16FlashAttnFwdSm90INS1_25CollectiveMainloopFwdSm90ILi2EN4cute5tupleIJNS5_1CILi1EEES8_S8_EEENS6_IJNS7_ILi128EEENS7_ILi224EEESA_EEELi128ENS_12float_e4m3_tEfNS_4arch4Sm90ELb0ELb0ELb0ELb1ELb0ELb0ELb0ELb1ELb1ELb0ELb0ELb0EEENS1_21CollectiveEpilogueFwdINS6_IJSA_SA_SB_EEES9_NS_10bfloat16_tESF_Li256ELb1ELb0ELb0ELb1EEENS1_36VarlenDynamicPersistentTileSchedulerILi128ELi224ELi256ELi128ELb0ELb0ELb1ELb0ELb1ELb1EEEEEEEEEvNT_6ParamsE,(.L_x_66 - _ZN7cutlass13device_kernelIN5flash11enable_sm90INS1_16FlashAttnFwdSm90INS1_25CollectiveMainloopFwdSm90ILi2EN4cute5tupleIJNS5_1CILi1EEES8_S8_EEENS6_IJNS7_ILi128EEENS7_ILi224EEESA_EEELi128ENS_12float_e4m3_tEfNS_4arch4Sm90ELb0ELb0ELb0ELb1ELb0ELb0ELb0ELb1ELb1ELb0ELb0ELb0EEENS1_21CollectiveEpilogueFwdINS6_IJSA_SA_SB_EEES9_NS_10bfloat16_tESF_Li256ELb1ELb0ELb0ELb1EEENS1_36VarlenDynamicPersistentTileSchedulerILi128ELi224ELi256ELi128ELb0ELb0ELb1ELb0ELb1ELb1EEEEEEEEEvNT_6ParamsE)
        .other          _ZN7cutlass13device_kernelIN5flash11enable_sm90INS1_16FlashAttnFwdSm90INS1_25CollectiveMainloopFwdSm90ILi2EN4cute5tupleIJNS5_1CILi1EEES8_S8_EEENS6_IJNS7_ILi128EEENS7_ILi224EEESA_EEELi128ENS_12float_e4m3_tEfNS_4arch4Sm90ELb0ELb0ELb0ELb1ELb0ELb0ELb0ELb1ELb1ELb0ELb0ELb0EEENS1_21CollectiveEpilogueFwdINS6_IJSA_SA_SB_EEES9_NS_10bfloat16_tESF_Li256ELb1ELb0ELb0ELb1EEENS1_36VarlenDynamicPersistentTileSchedulerILi128ELi224ELi256ELi128ELb0ELb0ELb1ELb0ELb1ELb1EEEEEEEEEvNT_6ParamsE,@"STO_CUDA_ENTRY STV_DEFAULT"
_ZN7cutlass13device_kernelIN5flash11enable_sm90INS1_16FlashAttnFwdSm90INS1_25CollectiveMainloopFwdSm90ILi2EN4cute5tupleIJNS5_1CILi1EEES8_S8_EEENS6_IJNS7_ILi128EEENS7_ILi224EEESA_EEELi128ENS_12float_e4m3_tEfNS_4arch4Sm90ELb0ELb0ELb0ELb1ELb0ELb0ELb0ELb1ELb1ELb0ELb0ELb0EEENS1_21CollectiveEpilogueFwdINS6_IJSA_SA_SB_EEES9_NS_10bfloat16_tESF_Li256ELb1ELb0ELb0ELb1EEENS1_36VarlenDynamicPersistentTileSchedulerILi128ELi224ELi256ELi128ELb0ELb0ELb1ELb0ELb1ELb1EEEEEEEEEvNT_6ParamsE:
[----:B------:R-:W-:Y:S01]  /*0000*/  LDC R1, c[0x0][0x37c] ;  /* 0x0000df00ff017b82 */ /* 0x000fe20000000800 */
[----:B------:R-:W-:Y:S05]  /*0010*/  EXIT ;  /* 0x000000000000794d */ /* 0x000fea0003800000 */
.L_x_20:
        /* <DEDUP_REMOVED lines=14> */
.L_x_66:


//--------------------- .text._ZN7cutlass13device_kernelIN5flash11enable_sm90INS1_16FlashAttnFwdSm90INS1_25CollectiveMainloopFwdSm90ILi2EN4cute5tupleIJNS5_1CILi1EEES8_S8_EEENS6_IJNS7_ILi128EEENS7_ILi224EEESA_EEELi128ENS_12float_e4m3_tEfNS_4arch4Sm90ELb0ELb0ELb0ELb1ELb0ELb1ELb0ELb1ELb1ELb0ELb0ELb0EEENS1_21CollectiveEpilogueFwdINS6_IJSA_SA_SB_EEES9_NS_10bfloat16_tESF_Li256ELb1ELb0ELb0ELb1EEENS1_36VarlenDynamicPersistentTileSchedulerILi128ELi224ELi256ELi128ELb0ELb0ELb1ELb0ELb1ELb1EEEEEEEEEvNT_6ParamsE --------------------------
	.section	.text._ZN7cutlass13device_kernelIN5flash11enable_sm90INS1_16FlashAttnFwdSm90INS1_25CollectiveMainloopFwdSm90ILi2EN4cute5tupleIJNS5_1CILi1EEES8_S8_EEENS6_IJNS7_ILi128EEENS7_ILi224EEESA_EEELi128ENS_12float_e4m3_tEfNS_4arch4Sm90ELb0ELb0ELb0ELb1ELb0ELb1ELb0ELb1ELb1ELb0ELb0ELb0EEENS1_21CollectiveEpilogueFwdINS6_IJSA_SA_SB_EEES9_NS_10bfloat16_tESF_Li256ELb1ELb0ELb0ELb1EEENS1_36VarlenDynamicPersistentTileSchedulerILi128ELi224ELi256ELi128ELb0ELb0ELb1ELb0ELb1ELb1EEEEEEEEEvNT_6ParamsE,"ax",@progbits
	.align	128
.text._ZN7cutlass13device_kernelIN5flash11enable_sm90INS1_16FlashAttnFwdSm90INS1_25CollectiveMainloopFwdSm90ILi2EN4cute5tupleIJNS5_1CILi1EEES8_S8_EEENS6_IJNS7_ILi128EEENS7_ILi224EEESA_EEELi128ENS_12float_e4m3_tEfNS_4arch4Sm90ELb0ELb0ELb0ELb1ELb0ELb1ELb0ELb1ELb1ELb0ELb0ELb0EEENS1_21CollectiveEpilogueFwdINS6_IJSA_SA_SB_EEES9_NS_10bfloat16_tESF_Li256ELb1ELb0ELb0ELb1EEENS1_36VarlenDynamicPersistentTileSchedulerILi128ELi224ELi256ELi128ELb0ELb0ELb1ELb0ELb1ELb1EEEEEEEEEvNT_6ParamsE:
        .type           _ZN7cutlass13device_kernelIN5flash11enable_sm90INS1_16FlashAttnFwdSm90INS1_25CollectiveMainloopFwdSm90ILi2EN4cute5tupleIJNS5_1CILi1EEES8_S8_EEENS6_IJNS7_ILi128EEENS7_ILi224EEESA_EEELi128ENS_12float_e4m3_tEfNS_4arch4Sm90ELb0ELb0ELb0ELb1ELb0ELb1ELb0ELb1ELb1ELb0ELb0ELb0EEENS1_21CollectiveEpilogueFwdINS6_IJSA_SA_SB_EEES9_NS_10bfloat16_tESF_Li256ELb1ELb0ELb0ELb1EEENS1_36VarlenDynamicPersistentTileSchedulerILi128ELi224ELi256ELi128ELb0ELb0ELb1ELb0ELb1ELb1EEEEEEEEEvNT_6ParamsE,@function
        .size           _ZN7cutlass13device_kernelIN5flash11enable_sm90INS1_16FlashAttnFwdSm90INS1_25CollectiveMainloopFwdSm90ILi2EN4cute5tupleIJNS5_1CILi1EEES8_S8_EEENS6_IJNS7_ILi128EEENS7_ILi224EEESA_EEELi128ENS_12float_e4m3_tEfNS_4arch4Sm90ELb0ELb0ELb0ELb1ELb0ELb1ELb0ELb1ELb1ELb0ELb0ELb0EEENS1_21CollectiveEpilogueFwdINS6_IJSA_SA_SB_EEES9_NS_10bfloat16_tESF_Li256ELb1ELb0ELb0ELb1EEENS1_36VarlenDynamicPersistentTileSchedulerILi128ELi224ELi256ELi128ELb0ELb0ELb1ELb0ELb1ELb1EEEEEEEEEvNT_6ParamsE,(.L_x_67 - _ZN7cutlass13device_kernelIN5flash11enable_sm90INS1_16FlashAttnFwdSm90INS1_25CollectiveMainloopFwdSm90ILi2EN4cute5tupleIJNS5_1CILi1EEES8_S8_EEENS6_IJNS7_ILi128EEENS7_ILi224EEESA_EEELi128ENS_12float_e4m3_tEfNS_4arch4Sm90ELb0ELb0ELb0ELb1ELb0ELb1ELb0ELb1ELb1ELb0ELb0ELb0EEENS1_21CollectiveEpilogueFwdINS6_IJSA_SA_SB_EEES9_NS_10bfloat16_tESF_Li256ELb1ELb0ELb0ELb1EEENS1_36VarlenDynamicPersistentTileSchedulerILi128ELi224ELi256ELi128ELb0ELb0ELb1ELb0ELb1ELb1EEEEEEEEEvNT_6ParamsE)
        .other          _ZN7cutlass13device_kernelIN5flash11enable_sm90INS1_16FlashAttnFwdSm90INS1_25CollectiveMainloopFwdSm90ILi2EN4cute5tupleIJNS5_1CILi1EEES8_S8_EEENS6_IJNS7_ILi128EEENS7_ILi224EEESA_EEELi128ENS_12float_e4m3_tEfNS_4arch4Sm90ELb0ELb0ELb0ELb1ELb0ELb1ELb0ELb1ELb1ELb0ELb0ELb0EEENS1_21CollectiveEpilogueFwdINS6_IJSA_SA_SB_EEES9_NS_10bfloat16_tESF_Li256ELb1ELb0ELb0ELb1EEENS1_36VarlenDynamicPersistentTileSchedulerILi128ELi224ELi256ELi128ELb0ELb0ELb1ELb0ELb1ELb1EEEEEEEEEvNT_6ParamsE,@"STO_CUDA_ENTRY STV_DEFAULT"
_ZN7cutlass13device_kernelIN5flash11enable_sm90INS1_16FlashAttnFwdSm90INS1_25CollectiveMainloopFwdSm90ILi2EN4cute5tupleIJNS5_1CILi1EEES8_S8_EEENS6_IJNS7_ILi128EEENS7_ILi224EEESA_EEELi128ENS_12float_e4m3_tEfNS_4arch4Sm90ELb0ELb0ELb0ELb1ELb0ELb1ELb0ELb1ELb1ELb0ELb0ELb0EEENS1_21CollectiveEpilogueFwdINS6_IJSA_SA_SB_EEES9_NS_10bfloat16_tESF_Li256ELb1ELb0ELb0ELb1EEENS1_36VarlenDynamicPersistentTileSchedulerILi128ELi224ELi256ELi128ELb0ELb0ELb1ELb0ELb1ELb1EEEEEEEEEvNT_6ParamsE:
[----:B------:R-:W-:Y:S01]  /*0000*/  LDC R1, c[0x0][0x37c] ;  /* 0x0000df00ff017b82 */ /* 0x000fe20000000800 */
[----:B------:R-:W-:Y:S05]  /*0010*/  EXIT ;  /* 0x000000000000794d */ /* 0x000fea0003800000 */
.L_x_21:
        /* <DEDUP_REMOVED lines=14> */
.L_x_67:


//--------------------- .text._ZN7cutlass13device_kernelIN5flash11enable_sm90INS1_16FlashAttnFwdSm90INS1_25CollectiveMainloopFwdSm90ILi2EN4cute5tupleIJNS5_1CILi1EEES8_S8_EEENS6_IJNS7_ILi128EEENS7_ILi224EEESA_EEELi128ENS_12float_e4m3_tEfNS_4arch4Sm90ELb0ELb1ELb0ELb0ELb0ELb0ELb0ELb1ELb1ELb0ELb0ELb0EEENS1_21CollectiveEpilogueFwdINS6_IJSA_SA_SB_EEES9_NS_10bfloat16_tESF_Li256ELb0ELb0ELb0ELb1EEENS1_30DynamicPersistentTileSchedulerILi256ELi128ELb0ELb0ELb1EEEEEEEEEvNT_6ParamsE --------------------------
	.section	.text._ZN7cutlass13device_kernelIN5flash11enable_sm90INS1_16FlashAttnFwdSm90INS1_25CollectiveMainloopFwdSm90ILi2EN4cute5tupleIJNS5_1CILi1EEES8_S8_EEENS6_IJNS7_ILi128EEENS7_ILi224EEESA_EEELi128ENS_12float_e4m3_tEfNS_4arch4Sm90ELb0ELb1ELb0ELb0ELb0ELb0ELb0ELb1ELb1ELb0ELb0ELb0EEENS1_21CollectiveEpilogueFwdINS6_IJSA_SA_SB_EEES9_NS_10bfloat16_tESF_Li256ELb0ELb0ELb0ELb1EEENS1_30DynamicPersistentTileSchedulerILi256ELi128ELb0ELb0ELb1EEEEEEEEEvNT_6ParamsE,"ax",@progbits
	.align	128
.text._ZN7cutlass13device_kernelIN5flash11enable_sm90INS1_16FlashAttnFwdSm90INS1_25CollectiveMainloopFwdSm90ILi2EN4cute5tupleIJNS5_1CILi1EEES8_S8_EEENS6_IJNS7_ILi128EEENS7_ILi224EEESA_EEELi128ENS_12float_e4m3_tEfNS_4arch4Sm90ELb0ELb1ELb0ELb0ELb0ELb0ELb0ELb1ELb1ELb0ELb0ELb0EEENS1_21CollectiveEpilogueFwdINS6_IJSA_SA_SB_EEES9_NS_10bfloat16_tESF_Li256ELb0ELb0ELb0ELb1EEENS1_30DynamicPersistentTileSchedulerILi256ELi128ELb0ELb0ELb1EEEEEEEEEvNT_6ParamsE:
        .type           _ZN7cutlass13device_kernelIN5flash11enable_sm90INS1_16FlashAttnFwdSm90INS1_25CollectiveMainloopFwdSm90ILi2EN4cute5tupleIJNS5_1CILi1EEES8_S8_EEENS6_IJNS7_ILi128EEENS7_ILi224EEESA_EEELi128ENS_12float_e4m3_tEfNS_4arch4Sm90ELb0ELb1ELb0ELb0ELb0ELb0ELb0ELb1ELb1ELb0ELb0ELb0EEENS1_21CollectiveEpilogueFwdINS6_IJSA_SA_SB_EEES9_NS_10bfloat16_tESF_Li256ELb0ELb0ELb0ELb1EEENS1_30DynamicPersistentTileSchedulerILi256ELi128ELb0ELb0ELb1EEEEEEEEEvNT_6ParamsE,@function
        .size           _ZN7cutlass13device_kernelIN5flash11enable_sm90INS1_16FlashAttnFwdSm90INS1_25CollectiveMainloopFwdSm90ILi2EN4cute5tupleIJNS5_1CILi1EEES8_S8_EEENS6_IJNS7_ILi128EEENS7_ILi224EEESA_EEELi128ENS_12float_e4m3_tEfNS_4arch4Sm90ELb0ELb1ELb0ELb0ELb0ELb0ELb0ELb1ELb1ELb0ELb0ELb0EEENS1_21CollectiveEpilogueFwdINS6_IJSA_SA_SB_EEES9_NS_10bfloat16_tESF_Li256ELb0ELb0ELb0ELb1EEENS1_30DynamicPersistentTileSchedulerILi256ELi128ELb0ELb0ELb1EEEEEEEEEvNT_6ParamsE,(.L_x_68 - _ZN7cutlass13device_kernelIN5flash11enable_sm90INS1_16FlashAttnFwdSm90INS1_25CollectiveMainloopFwdSm90ILi2EN4cute5tupleIJNS5_1CILi1EEES8_S8_EEENS6_IJNS7_ILi128EEENS7_ILi224EEESA_EEELi128ENS_12float_e4m3_tEfNS_4arch4Sm90ELb0ELb1ELb0ELb0ELb0ELb0ELb0ELb1ELb1ELb0ELb0ELb0EEENS1_21CollectiveEpilogueFwdINS6_IJSA_SA_SB_EEES9_NS_10bfloat16_tESF_Li256ELb0ELb0ELb0ELb1EEENS1_30DynamicPersistentTileSchedulerILi256ELi128ELb0ELb0ELb1EEEEEEEEEvNT_6ParamsE)
        .other          _ZN7cutlass13device_kernelIN5flash11enable_sm90INS1_16FlashAttnFwdSm90INS1_25CollectiveMainloopFwdSm90ILi2EN4cute5tupleIJNS5_1CILi1EEES8_S8_EEENS6_IJNS7_ILi128EEENS7_ILi224EEESA_EEELi128ENS_12float_e4m3_tEfNS_4arch4Sm90ELb0ELb1ELb0ELb0ELb0ELb0ELb0ELb1ELb1ELb0ELb0ELb0EEENS1_21CollectiveEpilogueFwdINS6_IJSA_SA_SB_EEES9_NS_10bfloat16_tESF_Li256ELb0ELb0ELb0ELb1EEENS1_30DynamicPersistentTileSchedulerILi256ELi128ELb0ELb0ELb1EEEEEEEEEvNT_6ParamsE,@"STO_CUDA_ENTRY STV_DEFAULT"
_ZN7cutlass13device_kernelIN5flash11enable_sm90INS1_16FlashAttnFwdSm90INS1_25CollectiveMainloopFwdSm90ILi2EN4cute5tupleIJNS5_1CILi1EEES8_S8_EEENS6_IJNS7_ILi128EEENS7_ILi224EEESA_EEELi128ENS_12float_e4m3_tEfNS_4arch4Sm90ELb0ELb1ELb0ELb0ELb0ELb0ELb0ELb1ELb1ELb0ELb0ELb0EEENS1_21CollectiveEpilogueFwdINS6_IJSA_SA_SB_EEES9_NS_10bfloat16_tESF_Li256ELb0ELb0ELb0ELb1EEENS1_30DynamicPersistentTileSchedulerILi256ELi128ELb0ELb0ELb1EEEEEEEEEvNT_6ParamsE:
[----:B------:R-:W-:Y:S01]  /*0000*/  LDC R1, c[0x0][0x37c] ;  /* 0x0000df00ff017b82 */ /* 0x000fe20000000800 */
[----:B------:R-:W-:Y:S05]  /*0010*/  EXIT ;  /* 0x000000000000794d */ /* 0x000fea0003800000 */
.L_x_22:
        /* <DEDUP_REMOVED lines=14> */
.L_x_68:


//--------------------- .text._ZN7cutlass13device_kernelIN5flash11enable_sm90INS1_16FlashAttnFwdSm90INS1_25CollectiveMainloopFwdSm90ILi2EN4cute5tupleIJNS5_1CILi1EEES8_S8_EEENS6_IJNS7_ILi128EEENS7_ILi224EEESA_EEELi128ENS_12float_e4m3_tEfNS_4arch4Sm90ELb0ELb1ELb0ELb1ELb0ELb0ELb0ELb1ELb1ELb0ELb0ELb0EEENS1_21CollectiveEpilogueFwdINS6_IJSA_SA_SB_EEES9_NS_10bfloat16_tESF_Li256ELb1ELb0ELb0ELb1EEENS1_36VarlenDynamicPersistentTileSchedulerILi128ELi224ELi256ELi128ELb0ELb0ELb1ELb1ELb0ELb1EEEEEEEEEvNT_6ParamsE --------------------------
	.section	.text._ZN7cutlass13device_kernelIN5flash11enable_sm90INS1_16FlashAttnFwdSm90INS1_25CollectiveMainloopFwdSm90ILi2EN4cute5tupleIJNS5_1CILi1EEES8_S8_EEENS6_IJNS7_ILi128EEENS7_ILi224EEESA_EEELi128ENS_12float_e4m3_tEfNS_4arch4Sm90ELb0ELb1ELb0ELb1ELb0ELb0ELb0ELb1ELb1ELb0ELb0ELb0EEENS1_21CollectiveEpilogueFwdINS6_IJSA_SA_SB_EEES9_NS_10bfloat16_tESF_Li256ELb1ELb0ELb0ELb1EEENS1_36VarlenDynamicPersistentTileSchedulerILi128ELi224ELi256ELi128ELb0ELb0ELb1ELb1ELb0ELb1EEEEEEEEEvNT_6ParamsE,"ax",@progbits
	.align	128
.text._ZN7cutlass13device_kernelIN5flash11enable_sm90INS1_16FlashAttnFwdSm90INS1_25CollectiveMainloopFwdSm90ILi2EN4cute5tupleIJNS5_1CILi1EEES8_S8_EEENS6_IJNS7_ILi128EEENS7_ILi224EEESA_EEELi128ENS_12float_e4m3_tEfNS_4arch4Sm90ELb0ELb1ELb0ELb1ELb0ELb0ELb0ELb1ELb1ELb0ELb0ELb0EEENS1_21CollectiveEpilogueFwdINS6_IJSA_SA_SB_EEES9_NS_10bfloat16_tESF_Li256ELb1ELb0ELb0ELb1EEENS1_36VarlenDynamicPersistentTileSchedulerILi128ELi224ELi256ELi128ELb0ELb0ELb1ELb1ELb0ELb1EEEEEEEEEvNT_6ParamsE:
        .type           _ZN7cutlass13device_kernelIN5flash11enable_sm90INS1_16FlashAttnFwdSm90INS1_25CollectiveMainloopFwdSm90ILi2EN4cute5tupleIJNS5_1CILi1EEES8_S8_EEENS6_IJNS7_ILi128EEENS7_ILi224EEESA_EEELi128ENS_12float_e4m3_tEfNS_4arch4Sm90ELb0ELb1ELb0ELb1ELb0ELb0ELb0ELb1ELb1ELb0ELb0ELb0EEENS1_21CollectiveEpilogueFwdINS6_IJSA_SA_SB_EEES9_NS_10bfloat16_tESF_Li256ELb1ELb0ELb0ELb1EEENS1_36VarlenDynamicPersistentTileSchedulerILi128ELi224ELi256ELi128ELb0ELb0ELb1ELb1ELb0ELb1EEEEEEEEEvNT_6ParamsE,@function
        .size           _ZN7cutlass13device_kernelIN5flash11enable_sm90INS1_16FlashAttnFwdSm90INS1_25CollectiveMainloopFwdSm90ILi2EN4cute5tupleIJNS5_1CILi1EEES8_S8_EEENS6_IJNS7_ILi128EEENS7_ILi224EEESA_EEELi128ENS_12float_e4m3_tEfNS_4arch4Sm90ELb0ELb1ELb0ELb1ELb0ELb0ELb0ELb1ELb1ELb0ELb0ELb0EEENS1_21CollectiveEpilogueFwdINS6_IJSA_SA_SB_EEES9_NS_10bfloat16_tESF_Li256ELb1ELb0ELb0ELb1EEENS1_36VarlenDynamicPersistentTileSchedulerILi128ELi224ELi256ELi128ELb0ELb0ELb1ELb1ELb0ELb1EEEEEEEEEvNT_6ParamsE,(.L_x_69 - _ZN7cutlass13device_kernelIN5flash11enable_sm90INS1_16FlashAttnFwdSm90INS1_25CollectiveMainloopFwdSm90ILi2EN4cute5tupleIJNS5_1CILi1EEES8_S8_EEENS6_IJNS7_ILi128EEENS7_ILi224EEESA_EEELi128ENS_12float_e4m3_tEfNS_4arch4Sm90ELb0ELb1ELb0ELb1ELb0ELb0ELb0ELb1ELb1ELb0ELb0ELb0EEENS1_21CollectiveEpilogueFwdINS6_IJSA_SA_SB_EEES9_NS_10bfloat16_tESF_Li256ELb1ELb0ELb0ELb1EEENS1_36VarlenDynamicPersistentTileSchedulerILi128ELi224ELi256ELi128ELb0ELb0ELb1ELb1ELb0ELb1EEEEEEEEEvNT_6ParamsE)
        .other          _ZN7cutlass13device_kernelIN5flash11enable_sm90INS1_16FlashAttnFwdSm90INS1_25CollectiveMainloopFwdSm90ILi2EN4cute5tupleIJNS5_1CILi1EEES8_S8_EEENS6_IJNS7_ILi128EEENS7_ILi224EEESA_EEELi128ENS_12float_e4m3_tEfNS_4arch4Sm90ELb0ELb1ELb0ELb1ELb0ELb0ELb0ELb1ELb1ELb0ELb0ELb0EEENS1_21CollectiveEpilogueFwdINS6_IJSA_SA_SB_EEES9_NS_10bfloat16_tESF_Li256ELb1ELb0ELb0ELb1EEENS1_36VarlenDynamicPersistentTileSchedulerILi128ELi224ELi256ELi128ELb0ELb0ELb1ELb1ELb0ELb1EEEEEEEEEvNT_6ParamsE,@"STO_CUDA_ENTRY STV_DEFAULT"
_ZN7cutlass13device_kernelIN5flash11enable_sm90INS1_16FlashAttnFwdSm90INS1_25CollectiveMainloopFwdSm90ILi2EN4cute5tupleIJNS5_1CILi1EEES8_S8_EEENS6_IJNS7_ILi128EEENS7_ILi224EEESA_EEELi128ENS_12float_e4m3_tEfNS_4arch4Sm90ELb0ELb1ELb0ELb1ELb0ELb0ELb0ELb1ELb1ELb0ELb0ELb0EEENS1_21CollectiveEpilogueFwdINS6_IJSA_SA_SB_EEES9_NS_10bfloat16_tESF_Li256ELb1ELb0ELb0ELb1EEENS1_36VarlenDynamicPersistentTileSchedulerILi128ELi224ELi256ELi128ELb0ELb0ELb1ELb1ELb0ELb1EEEEEEEEEvNT_6ParamsE:
[----:B------:R-:W-:Y:S01]  /*0000*/  LDC R1, c[0x0][0x37c] ;  /* 0x0000df00ff017b82 */ /* 0x000fe20000000800 */
[----:B------:R-:W-:Y:S05]  /*0010*/  EXIT ;  /* 0x000000000000794d */ /* 0x000fea0003800000 */
.L_x_23:
        /* <DEDUP_REMOVED lines=14> */
.L_x_69:


//--------------------- .text._ZN7cutlass13device_kernelIN5flash11enable_sm90INS1_16FlashAttnFwdSm90INS1_25CollectiveMainloopFwdSm90ILi2EN4cute5tupleIJNS5_1CILi1EEES8_S8_EEENS6_IJNS7_ILi128EEENS7_ILi224EEESA_EEELi128ENS_12float_e4m3_tEfNS_4arch4Sm90ELb0ELb1ELb0ELb1ELb0ELb1ELb0ELb1ELb1ELb0ELb0ELb0EEENS1_21CollectiveEpilogueFwdINS6_IJSA_SA_SB_EEES9_NS_10bfloat16_tESF_Li256ELb1ELb0ELb0ELb1EEENS1_36VarlenDynamicPersistentTileSchedulerILi128ELi224ELi256ELi128ELb0ELb0ELb1ELb1ELb0ELb1EEEEEEEEEvNT_6ParamsE --------------------------
	.section	.text._ZN7cutlass13device_kernelIN5flash11enable_sm90INS1_16FlashAttnFwdSm90INS1_25CollectiveMainloopFwdSm90ILi2EN4cute5tupleIJNS5_1CILi1EEES8_S8_EEENS6_IJNS7_ILi128EEENS7_ILi224EEESA_EEELi128ENS_12float_e4m3_tEfNS_4arch4Sm90ELb0ELb1ELb0ELb1ELb0ELb1ELb0ELb1ELb1ELb0ELb0ELb0EEENS1_21CollectiveEpilogueFwdINS6_IJSA_SA_SB_EEES9_NS_10bfloat16_tESF_Li256ELb1ELb0ELb0ELb1EEENS1_36VarlenDynamicPersistentTileSchedulerILi128ELi224ELi256ELi128ELb0ELb0ELb1ELb1ELb0ELb1EEEEEEEEEvNT_6ParamsE,"ax",@progbits
	.align	128
.text._ZN7cutlass13device_kernelIN5flash11enable_sm90INS1_16FlashAttnFwdSm90INS1_25CollectiveMainloopFwdSm90ILi2EN4cute5tupleIJNS5_1CILi1EEES8_S8_EEENS6_IJNS7_ILi128EEENS7_ILi224EEESA_EEELi128ENS_12float_e4m3_tEfNS_4arch4Sm90ELb0ELb1ELb0ELb1ELb0ELb1ELb0ELb1ELb1ELb0ELb0ELb0EEENS1_21CollectiveEpilogueFwdINS6_IJSA_SA_SB_EEES9_NS_10bfloat16_tESF_Li256ELb1ELb0ELb0ELb1EEENS1_36VarlenDynamicPersistentTileSchedulerILi128ELi224ELi256ELi128ELb0ELb0ELb1ELb1ELb0ELb1EEEEEEEEEvNT_6ParamsE:
        .type           _ZN7cutlass13device_kernelIN5flash11enable_sm90INS1_16FlashAttnFwdSm90INS1_25CollectiveMainloopFwdSm90ILi2EN4cute5tupleIJNS5_1CILi1EEES8_S8_EEENS6_IJNS7_ILi128EEENS7_ILi224EEESA_EEELi128ENS_12float_e4m3_tEfNS_4arch4Sm90ELb0ELb1ELb0ELb1ELb0ELb1ELb0ELb1ELb1ELb0ELb0ELb0EEENS1_21CollectiveEpilogueFwdINS6_IJSA_SA_SB_EEES9_NS_10bfloat16_tESF_Li256ELb1ELb0ELb0ELb1EEENS1_36VarlenDynamicPersistentTileSchedulerILi128ELi224ELi256ELi128ELb0ELb0ELb1ELb1ELb0ELb1EEEEEEEEEvNT_6ParamsE,@function
        .size           _ZN7cutlass13device_kernelIN5flash11enable_sm90INS1_16FlashAttnFwdSm90INS1_25CollectiveMainloopFwdSm90ILi2EN4cute5tupleIJNS5_1CILi1EEES8_S8_EEENS6_IJNS7_ILi128EEENS7_ILi224EEESA_EEELi128ENS_12float_e4m3_tEfNS_4arch4Sm90ELb0ELb1ELb0ELb1ELb0ELb1ELb0ELb1ELb1ELb0ELb0ELb0EEENS1_21CollectiveEpilogueFwdINS6_IJSA_SA_SB_EEES9_NS_10bfloat16_tESF_Li256ELb1ELb0ELb0ELb1EEENS1_36VarlenDynamicPersistentTileSchedulerILi128ELi224ELi256ELi128ELb0ELb0ELb1ELb1ELb0ELb1EEEEEEEEEvNT_6ParamsE,(.L_x_70 - _ZN7cutlass13device_kernelIN5flash11enable_sm90INS1_16FlashAttnFwdSm90INS1_25CollectiveMainloopFwdSm90ILi2EN4cute5tupleIJNS5_1CILi1EEES8_S8_EEENS6_IJNS7_ILi128EEENS7_ILi224EEESA_EEELi128ENS_12float_e4m3_tEfNS_4arch4Sm90ELb0ELb1ELb0ELb1ELb0ELb1ELb0ELb1ELb1ELb0ELb0ELb0EEENS1_21CollectiveEpilogueFwdINS6_IJSA_SA_SB_EEES9_NS_10bfloat16_tESF_Li256ELb1ELb0ELb0ELb1EEENS1_36VarlenDynamicPersistentTileSchedulerILi128ELi224ELi256ELi128ELb0ELb0ELb1ELb1ELb0ELb1EEEEEEEEEvNT_6ParamsE)
        .other          _ZN7cutlass13device_kernelIN5flash11enable_sm90INS1_16FlashAttnFwdSm90INS1_25CollectiveMainloopFwdSm90ILi2EN4cute5tupleIJNS5_1CILi1EEES8_S8_EEENS6_IJNS7_ILi128EEENS7_ILi224EEESA_EEELi128ENS_12float_e4m3_tEfNS_4arch4Sm90ELb0ELb1ELb0ELb1ELb0ELb1ELb0ELb1ELb1ELb0ELb0ELb0EEENS1_21CollectiveEpilogueFwdINS6_IJSA_SA_SB_EEES9_NS_10bfloat16_tESF_Li256ELb1ELb0ELb0ELb1EEENS1_36VarlenDynamicPersistentTileSchedulerILi128ELi224ELi256ELi128ELb0ELb0ELb1ELb1ELb0ELb1EEEEEEEEEvNT_6ParamsE,@"STO_CUDA_ENTRY STV_DEFAULT"
_ZN7cutlass13device_kernelIN5flash11enable_sm90INS1_16FlashAttnFwdSm90INS1_25CollectiveMainloopFwdSm90ILi2EN4cute5tupleIJNS5_1CILi1EEES8_S8_EEENS6_IJNS7_ILi128EEENS7_ILi224EEESA_EEELi128ENS_12float_e4m3_tEfNS_4arch4Sm90ELb0ELb1ELb0ELb1ELb0ELb1ELb0ELb1ELb1ELb0ELb0ELb0EEENS1_21CollectiveEpilogueFwdINS6_IJSA_SA_SB_EEES9_NS_10bfloat16_tESF_Li256ELb1ELb0ELb0ELb1EEENS1_36VarlenDynamicPersistentTileSchedulerILi128ELi224ELi256ELi128ELb0ELb0ELb1ELb1ELb0ELb1EEEEEEEEEvNT_6ParamsE:
[----:B------:R-:W-:Y:S01]  /*0000*/  LDC R1, c[0x0][0x37c] ;  /* 0x0000df00ff017b82 */ /* 0x000fe20000000800 */
[----:B------:R-:W-:Y:S05]  /*0010*/  EXIT ;  /* 0x000000000000794d */ /* 0x000fea0003800000 */
.L_x_24:
        /* <DEDUP_REMOVED lines=14> */
.L_x_70:


//--------------------- .text._ZN7cutlass13device_kernelIN5flash11enable_sm90INS1_16FlashAttnFwdSm90INS1_25CollectiveMainloopFwdSm90ILi2EN4cute5tupleIJNS5_1CILi1EEES8_S8_EEENS6_IJNS7_ILi128EEENS7_ILi224EEESA_EEELi128ENS_12float_e4m3_tEfNS_4arch4Sm90ELb1ELb0ELb0ELb0ELb0ELb0ELb0ELb1ELb1ELb0ELb0ELb0EEENS1_21CollectiveEpilogueFwdINS6_IJSA_SA_SB_EEES9_NS_10bfloat16_tESF_Li256ELb0ELb0ELb0ELb1EEENS1_30DynamicPersistentTileSchedulerILi256ELi128ELb0ELb0ELb1EEEEEEEEEvNT_6ParamsE --------------------------
	.section	.text._ZN7cutlass13device_kernelIN5flash11enable_sm90INS1_16FlashAttnFwdSm90INS1_25CollectiveMainloopFwdSm90ILi2EN4cute5tupleIJNS5_1CILi1EEES8_S8_EEENS6_IJNS7_ILi128EEENS7_ILi224EEESA_EEELi128ENS_12float_e4m3_tEfNS_4arch4Sm90ELb1ELb0ELb0ELb0ELb0ELb0ELb0ELb1ELb1ELb0ELb0ELb0EEENS1_21CollectiveEpilogueFwdINS6_IJSA_SA_SB_EEES9_NS_10bfloat16_tESF_Li256ELb0ELb0ELb0ELb1EEENS1_30DynamicPersistentTileSchedulerILi256ELi128ELb0ELb0ELb1EEEEEEEEEvNT_6ParamsE,"ax",@progbits
	.align	128
.text._ZN7cutlass13device_kernelIN5flash11enable_sm90INS1_16FlashAttnFwdSm90INS1_25CollectiveMainloopFwdSm90ILi2EN4cute5tupleIJNS5_1CILi1EEES8_S8_EEENS6_IJNS7_ILi128EEENS7_ILi224EEESA_EEELi128ENS_12float_e4m3_tEfNS_4arch4Sm90ELb1ELb0ELb0ELb0ELb0ELb0ELb0ELb1ELb1ELb0ELb0ELb0EEENS1_21CollectiveEpilogueFwdINS6_IJSA_SA_SB_EEES9_NS_10bfloat16_tESF_Li256ELb0ELb0ELb0ELb1EEENS1_30DynamicPersistentTileSchedulerILi256ELi128ELb0ELb0ELb1EEEEEEEEEvNT_6ParamsE:
        .type           _ZN7cutlass13device_kernelIN5flash11enable_sm90INS1_16FlashAttnFwdSm90INS1_25CollectiveMainloopFwdSm90ILi2EN4cute5tupleIJNS5_1CILi1EEES8_S8_EEENS6_IJNS7_ILi128EEENS7_ILi224EEESA_EEELi128ENS_12float_e4m3_tEfNS_4arch4Sm90ELb1ELb0ELb0ELb0ELb0ELb0ELb0ELb1ELb1ELb0ELb0ELb0EEENS1_21CollectiveEpilogueFwdINS6_IJSA_SA_SB_EEES9_NS_10bfloat16_tESF_Li256ELb0ELb0ELb0ELb1EEENS1_30DynamicPersistentTileSchedulerILi256ELi128ELb0ELb0ELb1EEEEEEEEEvNT_6ParamsE,@function
        .size           _ZN7cutlass13device_kernelIN5flash11enable_sm90INS1_16FlashAttnFwdSm90INS1_25CollectiveMainloopFwdSm90ILi2EN4cute5tupleIJNS5_1CILi1EEES8_S8_EEENS6_IJNS7_ILi128EEENS7_ILi224EEESA_EEELi128ENS_12float_e4m3_tEfNS_4arch4Sm90ELb1ELb0ELb0ELb0ELb0ELb0ELb0ELb1ELb1ELb0ELb0ELb0EEENS1_21CollectiveEpilogueFwdINS6_IJSA_SA_SB_EEES9_NS_10bfloat16_tESF_Li256ELb0ELb0ELb0ELb1EEENS1_30DynamicPersistentTileSchedulerILi256ELi128ELb0ELb0ELb1EEEEEEEEEvNT_6ParamsE,(.L_x_71 - _ZN7cutlass13device_kernelIN5flash11enable_sm90INS1_16FlashAttnFwdSm90INS1_25CollectiveMainloopFwdSm90ILi2EN4cute5tupleIJNS5_1CILi1EEES8_S8_EEENS6_IJNS7_ILi128EEENS7_ILi224EEESA_EEELi128ENS_12float_e4m3_tEfNS_4arch4Sm90ELb1ELb0ELb0ELb0ELb0ELb0ELb0ELb1ELb1ELb0ELb0ELb0EEENS1_21CollectiveEpilogueFwdINS6_IJSA_SA_SB_EEES9_NS_10bfloat16_tESF_Li256ELb0ELb0ELb0ELb1EEENS1_30DynamicPersistentTileSchedulerILi256ELi128ELb0ELb0ELb1EEEEEEEEEvNT_6ParamsE)
        .other          _ZN7cutlass13device_kernelIN5flash11enable_sm90INS1_16FlashAttnFwdSm90INS1_25CollectiveMainloopFwdSm90ILi2EN4cute5tupleIJNS5_1CILi1EEES8_S8_EEENS6_IJNS7_ILi128EEENS7_ILi224EEESA_EEELi128ENS_12float_e4m3_tEfNS_4arch4Sm90ELb1ELb0ELb0ELb0ELb0ELb0ELb0ELb1ELb1ELb0ELb0ELb0EEENS1_21CollectiveEpilogueFwdINS6_IJSA_SA_SB_EEES9_NS_10bfloat16_tESF_Li256ELb0ELb0ELb0ELb1EEENS1_30DynamicPersistentTileSchedulerILi256ELi128ELb0ELb0ELb1EEEEEEEEEvNT_6ParamsE,@"STO_CUDA_ENTRY STV_DEFAULT"
_ZN7cutlass13device_kernelIN5flash11enable_sm90INS1_16FlashAttnFwdSm90INS1_25CollectiveMainloopFwdSm90ILi2EN4cute5tupleIJNS5_1CILi1EEES8_S8_EEENS6_IJNS7_ILi128EEENS7_ILi224EEESA_EEELi128ENS_12float_e4m3_tEfNS_4arch4Sm90ELb1ELb0ELb0ELb0ELb0ELb0ELb0ELb1ELb1ELb0ELb0ELb0EEENS1_21CollectiveEpilogueFwdINS6_IJSA_SA_SB_EEES9_NS_10bfloat16_tESF_Li256ELb0ELb0ELb0ELb1EEENS1_30DynamicPersistentTileSchedulerILi256ELi128ELb0ELb0ELb1EEEEEEEEEvNT_6ParamsE:
[----:B------:R-:W-:Y:S01]  /*0000*/  LDC R1, c[0x0][0x37c] ;  /* 0x0000df00ff017b82 */ /* 0x000fe20000000800 */
[----:B------:R-:W-:Y:S05]  /*0010*/  EXIT ;  /* 0x000000000000794d */ /* 0x000fea0003800000 */
.L_x_25:
        /* <DEDUP_REMOVED lines=14> */
.L_x_71:


//--------------------- .text._ZN7cutlass13device_kernelIN5flash11enable_sm90INS1_16FlashAttnFwdSm90INS1_25CollectiveMainloopFwdSm90ILi2EN4cute5tupleIJNS5_1CILi1EEES8_S8_EEENS6_IJNS7_ILi128EEENS7_ILi224EEESA_EEELi128ENS_12float_e4m3_tEfNS_4arch4Sm90ELb1ELb0ELb0ELb1ELb0ELb0ELb0ELb1ELb1ELb0ELb0ELb0EEENS1_21CollectiveEpilogueFwdINS6_IJSA_SA_SB_EEES9_NS_10bfloat16_tESF_Li256ELb1ELb0ELb0ELb1EEENS1_36VarlenDynamicPersistentTileSchedulerILi128ELi224ELi256ELi128ELb0ELb0ELb1ELb1ELb1ELb1EEEEEEEEEvNT_6ParamsE --------------------------
	.section	.text._ZN7cutlass13device_kernelIN5flash11enable_sm90INS1_16FlashAttnFwdSm90INS1_25CollectiveMainloopFwdSm90ILi2EN4cute5tupleIJNS5_1CILi1EEES8_S8_EEENS6_IJNS7_ILi128EEENS7_ILi224EEESA_EEELi128ENS_12float_e4m3_tEfNS_4arch4Sm90ELb1ELb0ELb0ELb1ELb0ELb0ELb0ELb1ELb1ELb0ELb0ELb0EEENS1_21CollectiveEpilogueFwdINS6_IJSA_SA_SB_EEES9_NS_10bfloat16_tESF_Li256ELb1ELb0ELb0ELb1EEENS1_36VarlenDynamicPersistentTileSchedulerILi128ELi224ELi256ELi128ELb0ELb0ELb1ELb1ELb1ELb1EEEEEEEEEvNT_6ParamsE,"ax",@progbits
	.align	128
.text._ZN7cutlass13device_kernelIN5flash11enable_sm90INS1_16FlashAttnFwdSm90INS1_25CollectiveMainloopFwdSm90ILi2EN4cute5tupleIJNS5_1CILi1EEES8_S8_EEENS6_IJNS7_ILi128EEENS7_ILi224EEESA_EEELi128ENS_12float_e4m3_tEfNS_4arch4Sm90ELb1ELb0ELb0ELb1ELb0ELb0ELb0ELb1ELb1ELb0ELb0ELb0EEENS1_21CollectiveEpilogueFwdINS6_IJSA_SA_SB_EEES9_NS_10bfloat16_tESF_Li256ELb1ELb0ELb0ELb1EEENS1_36VarlenDynamicPersistentTileSchedulerILi128ELi224ELi256ELi128ELb0ELb0ELb1ELb1ELb1ELb1EEEEEEEEEvNT_6ParamsE:
        .type           _ZN7cutlass13device_kernelIN5flash11enable_sm90INS1_16FlashAttnFwdSm90INS1_25CollectiveMainloopFwdSm90ILi2EN4cute5tupleIJNS5_1CILi1EEES8_S8_EEENS6_IJNS7_ILi128EEENS7_ILi224EEESA_EEELi128ENS_12float_e4m3_tEfNS_4arch4Sm90ELb1ELb0ELb0ELb1ELb0ELb0ELb0ELb1ELb1ELb0ELb0ELb0EEENS1_21CollectiveEpilogueFwdINS6_IJSA_SA_SB_EEES9_NS_10bfloat16_tESF_Li256ELb1ELb0ELb0ELb1EEENS1_36VarlenDynamicPersistentTileSchedulerILi128ELi224ELi256ELi128ELb0ELb0ELb1ELb1ELb1ELb1EEEEEEEEEvNT_6ParamsE,@function
        .size           _ZN7cutlass13device_kernelIN5flash11enable_sm90INS1_16FlashAttnFwdSm90INS1_25CollectiveMainloopFwdSm90ILi2EN4cute5tupleIJNS5_1CILi1EEES8_S8_EEENS6_IJNS7_ILi128EEENS7_ILi224EEESA_EEELi128ENS_12float_e4m3_tEfNS_4arch4Sm90ELb1ELb0ELb0ELb1ELb0ELb0ELb0ELb1ELb1ELb0ELb0ELb0EEENS1_21CollectiveEpilogueFwdINS6_IJSA_SA_SB_EEES9_NS_10bfloat16_tESF_Li256ELb1ELb0ELb0ELb1EEENS1_36VarlenDynamicPersistentTileSchedulerILi128ELi224ELi256ELi128ELb0ELb0ELb1ELb1ELb1ELb1EEEEEEEEEvNT_6ParamsE,(.L_x_72 - _ZN7cutlass13device_kernelIN5flash11enable_sm90INS1_16FlashAttnFwdSm90INS1_25CollectiveMainloopFwdSm90ILi2EN4cute5tupleIJNS5_1CILi1EEES8_S8_EEENS6_IJNS7_ILi128EEENS7_ILi224EEESA_EEELi128ENS_12float_e4m3_tEfNS_4arch4Sm90ELb1ELb0ELb0ELb1ELb0ELb0ELb0ELb1ELb1ELb0ELb0ELb0EEENS1_21CollectiveEpilogueFwdINS6_IJSA_SA_SB_EEES9_NS_10bfloat16_tESF_Li256ELb1ELb0ELb0ELb1EEENS1_36VarlenDynamicPersistentTileSchedulerILi128ELi224ELi256ELi128ELb0ELb0ELb1ELb1ELb1ELb1EEEEEEEEEvNT_6ParamsE)
        .other          _ZN7cutlass13device_kernelIN5flash11enable_sm90INS1_16FlashAttnFwdSm90INS1_25CollectiveMainloopFwdSm90ILi2EN4cute5tupleIJNS5_1CILi1EEES8_S8_EEENS6_IJNS7_ILi128EEENS7_ILi224EEESA_EEELi128ENS_12float_e4m3_tEfNS_4arch4Sm90ELb1ELb0ELb0ELb1ELb0ELb0ELb0ELb1ELb1ELb0ELb0ELb0EEENS1_21CollectiveEpilogueFwdINS6_IJSA_SA_SB_EEES9_NS_10bfloat16_tESF_Li256ELb1ELb0ELb0ELb1EEENS1_36VarlenDynamicPersistentTileSchedulerILi128ELi224ELi256ELi128ELb0ELb0ELb1ELb1ELb1ELb1EEEEEEEEEvNT_6ParamsE,@"STO_CUDA_ENTRY STV_DEFAULT"
_ZN7cutlass13device_kernelIN5flash11enable_sm90INS1_16FlashAttnFwdSm90INS1_25CollectiveMainloopFwdSm90ILi2EN4cute5tupleIJNS5_1CILi1EEES8_S8_EEENS6_IJNS7_ILi128EEENS7_ILi224EEESA_EEELi128ENS_12float_e4m3_tEfNS_4arch4Sm90ELb1ELb0ELb0ELb1ELb0ELb0ELb0ELb1ELb1ELb0ELb0ELb0EEENS1_21CollectiveEpilogueFwdINS6_IJSA_SA_SB_EEES9_NS_10bfloat16_tESF_Li256ELb1ELb0ELb0ELb1EEENS1_36VarlenDynamicPersistentTileSchedulerILi128ELi224ELi256ELi128ELb0ELb0ELb1ELb1ELb1ELb1EEEEEEEEEvNT_6ParamsE:
[----:B------:R-:W-:Y:S01]  /*0000*/  LDC R1, c[0x0][0x37c] ;  /* 0x0000df00ff017b82 */ /* 0x000fe20000000800 */
[----:B------:R-:W-:Y:S05]  /*0010*/  EXIT ;  /* 0x000000000000794d */ /* 0x000fea0003800000 */
.L_x_26:
        /* <DEDUP_REMOVED lines=14> */
.L_x_72:


//--------------------- .text._ZN7cutlass13device_kernelIN5flash11enable_sm90INS1_16FlashAttnFwdSm90INS1_25CollectiveMainloopFwdSm90ILi2EN4cute5tupleIJNS5_1CILi1EEES8_S8_EEENS6_IJNS7_ILi128EEENS7_ILi224EEESA_EEELi128ENS_12float_e4m3_tEfNS_4arch4Sm90ELb1ELb0ELb0ELb1ELb0ELb1ELb0ELb1ELb1ELb0ELb0ELb0EEENS1_21CollectiveEpilogueFwdINS6_IJSA_SA_SB_EEES9_NS_10bfloat16_tESF_Li256ELb1ELb0ELb0ELb1EEENS1_36VarlenDynamicPersistentTileSchedulerILi128ELi224ELi256ELi128ELb0ELb0ELb1ELb1ELb1ELb1EEEEEEEEEvNT_6ParamsE --------------------------
	.section	.text._ZN7cutlass13device_kernelIN5flash11enable_sm90INS1_16FlashAttnFwdSm90INS1_25CollectiveMainloopFwdSm90ILi2EN4cute5tupleIJNS5_1CILi1EEES8_S8_EEENS6_IJNS7_ILi128EEENS7_ILi224EEESA_EEELi128ENS_12float_e4m3_tEfNS_4arch4Sm90ELb1ELb0ELb0ELb1ELb0ELb1ELb0ELb1ELb1ELb0ELb0ELb0EEENS1_21CollectiveEpilogueFwdINS6_IJSA_SA_SB_EEES9_NS_10bfloat16_tESF_Li256ELb1ELb0ELb0ELb1EEENS1_36VarlenDynamicPersistentTileSchedulerILi128ELi224ELi256ELi128ELb0ELb0ELb1ELb1ELb1ELb1EEEEEEEEEvNT_6ParamsE,"ax",@progbits
	.align	128
.text._ZN7cutlass13device_kernelIN5flash11enable_sm90INS1_16FlashAttnFwdSm90INS1_25CollectiveMainloopFwdSm90ILi2EN4cute5tupleIJNS5_1CILi1EEES8_S8_EEENS6_IJNS7_ILi128EEENS7_ILi224EEESA_EEELi128ENS_12float_e4m3_tEfNS_4arch4Sm90ELb1ELb0ELb0ELb1ELb0ELb1ELb0ELb1ELb1ELb0ELb0ELb0EEENS1_21CollectiveEpilogueFwdINS6_IJSA_SA_SB_EEES9_NS_10bfloat16_tESF_Li256ELb1ELb0ELb0ELb1EEENS1_36VarlenDynamicPersistentTileSchedulerILi128ELi224ELi256ELi128ELb0ELb0ELb1ELb1ELb1ELb1EEEEEEEEEvNT_6ParamsE:
        .type           _ZN7cutlass13device_kernelIN5flash11enable_sm90INS1_16FlashAttnFwdSm90INS1_25CollectiveMainloopFwdSm90ILi2EN4cute5tupleIJNS5_1CILi1EEES8_S8_EEENS6_IJNS7_ILi128EEENS7_ILi224EEESA_EEELi128ENS_12float_e4m3_tEfNS_4arch4Sm90ELb1ELb0ELb0ELb1ELb0ELb1ELb0ELb1ELb1ELb0ELb0ELb0EEENS1_21CollectiveEpilogueFwdINS6_IJSA_SA_SB_EEES9_NS_10bfloat16_tESF_Li256ELb1ELb0ELb0ELb1EEENS1_36VarlenDynamicPersistentTileSchedulerILi128ELi224ELi256ELi128ELb0ELb0ELb1ELb1ELb1ELb1EEEEEEEEEvNT_6ParamsE,@function
        .size           _ZN7cutlass13device_kernelIN5flash11enable_sm90INS1_16FlashAttnFwdSm90INS1_25CollectiveMainloopFwdSm90ILi2EN4cute5tupleIJNS5_1CILi1EEES8_S8_EEENS6_IJNS7_ILi128EEENS7_ILi224EEESA_EEELi128ENS_12float_e4m3_tEfNS_4arch4Sm90ELb1ELb0ELb0ELb1ELb0ELb1ELb0ELb1ELb1ELb0ELb0ELb0EEENS1_21CollectiveEpilogueFwdINS6_IJSA_SA_SB_EEES9_NS_10bfloat16_tESF_Li256ELb1ELb0ELb0ELb1EEENS1_36VarlenDynamicPersistentTileSchedulerILi128ELi224ELi256ELi128ELb0ELb0ELb1ELb1ELb1ELb1EEEEEEEEEvNT_6ParamsE,(.L_x_73 - _ZN7cutlass13device_kernelIN5flash11enable_sm90INS1_16FlashAttnFwdSm90INS1_25CollectiveMainloopFwdSm90ILi2EN4cute5tupleIJNS5_1CILi1EEES8_S8_EEENS6_IJNS7_ILi128EEENS7_ILi224EEESA_EEELi128ENS_12float_e4m3_tEfNS_4arch4Sm90ELb1ELb0ELb0ELb1ELb0ELb1ELb0ELb1ELb1ELb0ELb0ELb0EEENS1_21CollectiveEpilogueFwdINS6_IJSA_SA_SB_EEES9_NS_10bfloat16_tESF_Li256ELb1ELb0ELb0ELb1EEENS1_36VarlenDynamicPersistentTileSchedulerILi128ELi224ELi256ELi128ELb0ELb0ELb1ELb1ELb1ELb1EEEEEEEEEvNT_6ParamsE)
        .other          _ZN7cutlass13device_kernelIN5flash11enable_sm90INS1_16FlashAttnFwdSm90INS1_25CollectiveMainloopFwdSm90ILi2EN4cute5tupleIJNS5_1CILi1EEES8_S8_EEENS6_IJNS7_ILi128EEENS7_ILi224EEESA_EEELi128ENS_12float_e4m3_tEfNS_4arch4Sm90ELb1ELb0ELb0ELb1ELb0ELb1ELb0ELb1ELb1ELb0ELb0ELb0EEENS1_21CollectiveEpilogueFwdINS6_IJSA_SA_SB_EEES9_NS_10bfloat16_tESF_Li256ELb1ELb0ELb0ELb1EEENS1_36VarlenDynamicPersistentTileSchedulerILi128ELi224ELi256ELi128ELb0ELb0ELb1ELb1ELb1ELb1EEEEEEEEEvNT_6ParamsE,@"STO_CUDA_ENTRY STV_DEFAULT"
_ZN7cutlass13device_kernelIN5flash11enable_sm90INS1_16FlashAttnFwdSm90INS1_25CollectiveMainloopFwdSm90ILi2EN4cute5tupleIJNS5_1CILi1EEES8_S8_EEENS6_IJNS7_ILi128EEENS7_ILi224EEESA_EEELi128ENS_12float_e4m3_tEfNS_4arch4Sm90ELb1ELb0ELb0ELb1ELb0ELb1ELb0ELb1ELb1ELb0ELb0ELb0EEENS1_21CollectiveEpilogueFwdINS6_IJSA_SA_SB_EEES9_NS_10bfloat16_tESF_Li256ELb1ELb0ELb0ELb1EEENS1_36VarlenDynamicPersistentTileSchedulerILi128ELi224ELi256ELi128ELb0ELb0ELb1ELb1ELb1ELb1EEEEEEEEEvNT_6ParamsE:
[----:B------:R-:W-:Y:S01]  /*0000*/  LDC R1, c[0x0][0x37c] ;  /* 0x0000df00ff017b82 */ /* 0x000fe20000000800 */
[----:B------:R-:W-:Y:S05]  /*0010*/  EXIT ;  /* 0x000000000000794d */ /* 0x000fea0003800000 */
.L_x_27:
        /* <DEDUP_REMOVED lines=14> */
.L_x_73:


//--------------------- .text._ZN7cutlass13device_kernelIN5flash11enable_sm90INS1_16FlashAttnFwdSm90INS1_25CollectiveMainloopFwdSm90ILi2EN4cute5tupleIJNS5_1CILi1EEES8_S8_EEENS6_IJNS7_ILi192EEENS7_ILi128EEENS7_ILi96EEEEEELi96ENS_12float_e4m3_tEfNS_4arch4Sm90ELb0ELb0ELb0ELb0ELb0ELb0ELb0ELb1ELb1ELb0ELb0ELb0EEENS1_21CollectiveEpilogueFwdINS6_IJSA_SC_SB_EEES9_NS_10bfloat16_tESG_Li384ELb0ELb0ELb0ELb1EEENS1_29StaticPersistentTileSchedulerILb0EEEEEEEEEvNT_6ParamsE --------------------------
	.section	.text._ZN7cutlass13device_kernelIN5flash11enable_sm90INS1_16FlashAttnFwdSm90INS1_25CollectiveMainloopFwdSm90ILi2EN4cute5tupleIJNS5_1CILi1EEES8_S8_EEENS6_IJNS7_ILi192EEENS7_ILi128EEENS7_ILi96EEEEEELi96ENS_12float_e4m3_tEfNS_4arch4Sm90ELb0ELb0ELb0ELb0ELb0ELb0ELb0ELb1ELb1ELb0ELb0ELb0EEENS1_21CollectiveEpilogueFwdINS6_IJSA_SC_SB_EEES9_NS_10bfloat16_tESG_Li384ELb0ELb0ELb0ELb1EEENS1_29StaticPersistentTileSchedulerILb0EEEEEEEEEvNT_6ParamsE,"ax",@progbits
	.align	128
.text._ZN7cutlass13device_kernelIN5flash11enable_sm90INS1_16FlashAttnFwdSm90INS1_25CollectiveMainloopFwdSm90ILi2EN4cute5tupleIJNS5_1CILi1EEES8_S8_EEENS6_IJNS7_ILi192EEENS7_ILi128EEENS7_ILi96EEEEEELi96ENS_12float_e4m3_tEfNS_4arch4Sm90ELb0ELb0ELb0ELb0ELb0ELb0ELb0ELb1ELb1ELb0ELb0ELb0EEENS1_21CollectiveEpilogueFwdINS6_IJSA_SC_SB_EEES9_NS_10bfloat16_tESG_Li384ELb0ELb0ELb0ELb1EEENS1_29StaticPersistentTileSchedulerILb0EEEEEEEEEvNT_6ParamsE:
        .type           _ZN7cutlass13device_kernelIN5flash11enable_sm90INS1_16FlashAttnFwdSm90INS1_25CollectiveMainloopFwdSm90ILi2EN4cute5tupleIJNS5_1CILi1EEES8_S8_EEENS6_IJNS7_ILi192EEENS7_ILi128EEENS7_ILi96EEEEEELi96ENS_12float_e4m3_tEfNS_4arch4Sm90ELb0ELb0ELb0ELb0ELb0ELb0ELb0ELb1ELb1ELb0ELb0ELb0EEENS1_21CollectiveEpilogueFwdINS6_IJSA_SC_SB_EEES9_NS_10bfloat16_tESG_Li384ELb0ELb0ELb0ELb1EEENS1_29StaticPersistentTileSchedulerILb0EEEEEEEEEvNT_6ParamsE,@function
        .size           _ZN7cutlass13device_kernelIN5flash11enable_sm90INS1_16FlashAttnFwdSm90INS1_25CollectiveMainloopFwdSm90ILi2EN4cute5tupleIJNS5_1CILi1EEES8_S8_EEENS6_IJNS7_ILi192EEENS7_ILi128EEENS7_ILi96EEEEEELi96ENS_12float_e4m3_tEfNS_4arch4Sm90ELb0ELb0ELb0ELb0ELb0ELb0ELb0ELb1ELb1ELb0ELb0ELb0EEENS1_21CollectiveEpilogueFwdINS6_IJSA_SC_SB_EEES9_NS_10bfloat16_tESG_Li384ELb0ELb0ELb0ELb1EEENS1_29StaticPersistentTileSchedulerILb0EEEEEEEEEvNT_6ParamsE,(.L_x_74 - _ZN7cutlass13device_kernelIN5flash11enable_sm90INS1_16FlashAttnFwdSm90INS1_25CollectiveMainloopFwdSm90ILi2EN4cute5tupleIJNS5_1CILi1EEES8_S8_EEENS6_IJNS7_ILi192EEENS7_ILi128EEENS7_ILi96EEEEEELi96ENS_12float_e4m3_tEfNS_4arch4Sm90ELb0ELb0ELb0ELb0ELb0ELb0ELb0ELb1ELb1ELb0ELb0ELb0EEENS1_21CollectiveEpilogueFwdINS6_IJSA_SC_SB_EEES9_NS_10bfloat16_tESG_Li384ELb0ELb0ELb0ELb1EEENS1_29StaticPersistentTileSchedulerILb0EEEEEEEEEvNT_6ParamsE)
        .other          _ZN7cutlass13device_kernelIN5flash11enable_sm90INS1_16FlashAttnFwdSm90INS1_25CollectiveMainloopFwdSm90ILi2EN4cute5tupleIJNS5_1CILi1EEES8_S8_EEENS6_IJNS7_ILi192EEENS7_ILi128EEENS7_ILi96EEEEEELi96ENS_12float_e4m3_tEfNS_4arch4Sm90ELb0ELb0ELb0ELb0ELb0ELb0ELb0ELb1ELb1ELb0ELb0ELb0EEENS1_21CollectiveEpilogueFwdINS6_IJSA_SC_SB_EEES9_NS_10bfloat16_tESG_Li384ELb0ELb0ELb0ELb1EEENS1_29StaticPersistentTileSchedulerILb0EEEEEEEEEvNT_6ParamsE,@"STO_CUDA_ENTRY STV_DEFAULT"
_ZN7cutlass13device_kernelIN5flash11enable_sm90INS1_16FlashAttnFwdSm90INS1_25CollectiveMainloopFwdSm90ILi2EN4cute5tupleIJNS5_1CILi1EEES8_S8_EEENS6_IJNS7_ILi192EEENS7_ILi128EEENS7_ILi96EEEEEELi96ENS_12float_e4m3_tEfNS_4arch4Sm90ELb0ELb0ELb0ELb0ELb0ELb0ELb0ELb1ELb1ELb0ELb0ELb0EEENS1_21CollectiveEpilogueFwdINS6_IJSA_SC_SB_EEES9_NS_10bfloat16_tESG_Li384ELb0ELb0ELb0ELb1EEENS1_29StaticPersistentTileSchedulerILb0EEEEEEEEEvNT_6ParamsE:
[----:B------:R-:W-:Y:S01]  /*0000*/  LDC R1, c[0x0][0x37c] ;  /* 0x0000df00ff017b82 */ /* 0x000fe20000000800 */
[----:B------:R-:W-:Y:S05]  /*0010*/  EXIT ;  /* 0x000000000000794d */ /* 0x000fea0003800000 */
.L_x_28:
        /* <DEDUP_REMOVED lines=14> */
.L_x_74:


//--------------------- .text._ZN7cutlass13device_kernelIN5flash11enable_sm90INS1_16FlashAttnFwdSm90INS1_25CollectiveMainloopFwdSm90ILi2EN4cute5tupleIJNS5_1CILi1EEES8_S8_EEENS6_IJNS7_ILi192EEENS7_ILi128EEENS7_ILi96EEEEEELi96ENS_12float_e4m3_tEfNS_4arch4Sm90ELb0ELb0ELb0ELb1ELb0ELb0ELb0ELb1ELb1ELb0ELb0ELb0EEENS1_21CollectiveEpilogueFwdINS6_IJSA_SC_SB_EEES9_NS_10bfloat16_tESG_Li384ELb1ELb0ELb0ELb1EEENS1_36VarlenDynamicPersistentTileSchedulerILi192ELi128ELi384ELi128ELb0ELb0ELb1ELb0ELb1ELb1EEEEEEEEEvNT_6ParamsE --------------------------
	.section	.text._ZN7cutlass13device_kernelIN5flash11enable_sm90INS1_16FlashAttnFwdSm90INS1_25CollectiveMainloopFwdSm90ILi2EN4cute5tupleIJNS5_1CILi1EEES8_S8_EEENS6_IJNS7_ILi192EEENS7_ILi128EEENS7_ILi96EEEEEELi96ENS_12float_e4m3_tEfNS_4arch4Sm90ELb0ELb0ELb0ELb1ELb0ELb0ELb0ELb1ELb1ELb0ELb0ELb0EEENS1_21CollectiveEpilogueFwdINS6_IJSA_SC_SB_EEES9_NS_10bfloat16_tESG_Li384ELb1ELb0ELb0ELb1EEENS1_36VarlenDynamicPersistentTileSchedulerILi192ELi128ELi384ELi128ELb0ELb0ELb1ELb0ELb1ELb1EEEEEEEEEvNT_6ParamsE,"ax",@progbits
	.align	128
.text._ZN7cutlass13device_kernelIN5flash11enable_sm90INS1_16FlashAttnFwdSm90INS1_25CollectiveMainloopFwdSm90ILi2EN4cute5tupleIJNS5_1CILi1EEES8_S8_EEENS6_IJNS7_ILi192EEENS7_ILi128EEENS7_ILi96EEEEEELi96ENS_12float_e4m3_tEfNS_4arch4Sm90ELb0ELb0ELb0ELb1ELb0ELb0ELb0ELb1ELb1ELb0ELb0ELb0EEENS1_21CollectiveEpilogueFwdINS6_IJSA_SC_SB_EEES9_NS_10bfloat16_tESG_Li384ELb1ELb0ELb0ELb1EEENS1_36VarlenDynamicPersistentTileSchedulerILi192ELi128ELi384ELi128ELb0ELb0ELb1ELb0ELb1ELb1EEEEEEEEEvNT_6ParamsE:
        .type           _ZN7cutlass13device_kernelIN5flash11enable_sm90INS1_16FlashAttnFwdSm90INS1_25CollectiveMainloopFwdSm90ILi2EN4cute5tupleIJNS5_1CILi1EEES8_S8_EEENS6_IJNS7_ILi192EEENS7_ILi128EEENS7_ILi96EEEEEELi96ENS_12float_e4m3_tEfNS_4arch4Sm90ELb0ELb0ELb0ELb1ELb0ELb0ELb0ELb1ELb1ELb0ELb0ELb0EEENS1_21CollectiveEpilogueFwdINS6_IJSA_SC_SB_EEES9_NS_10bfloat16_tESG_Li384ELb1ELb0ELb0ELb1EEENS1_36VarlenDynamicPersistentTileSchedulerILi192ELi128ELi384ELi128ELb0ELb0ELb1ELb0ELb1ELb1EEEEEEEEEvNT_6ParamsE,@function
        .size           _ZN7cutlass13device_kernelIN5flash11enable_sm90INS1_16FlashAttnFwdSm90INS1_25CollectiveMainloopFwdSm90ILi2EN4cute5tupleIJNS5_1CILi1EEES8_S8_EEENS6_IJNS7_ILi192EEENS7_ILi128EEENS7_ILi96EEEEEELi96ENS_12float_e4m3_tEfNS_4arch4Sm90ELb0ELb0ELb0ELb1ELb0ELb0ELb0ELb1ELb1ELb0ELb0ELb0EEENS1_21CollectiveEpilogueFwdINS6_IJSA_SC_SB_EEES9_NS_10bfloat16_tESG_Li384ELb1ELb0ELb0ELb1EEENS1_36VarlenDynamicPersistentTileSchedulerILi192ELi128ELi384ELi128ELb0ELb0ELb1ELb0ELb1ELb1EEEEEEEEEvNT_6ParamsE,(.L_x_75 - _ZN7cutlass13device_kernelIN5flash11enable_sm90INS1_16FlashAttnFwdSm90INS1_25CollectiveMainloopFwdSm90ILi2EN4cute5tupleIJNS5_1CILi1EEES8_S8_EEENS6_IJNS7_ILi192EEENS7_ILi128EEENS7_ILi96EEEEEELi96ENS_12float_e4m3_tEfNS_4arch4Sm90ELb0ELb0ELb0ELb1ELb0ELb0ELb0ELb1ELb1ELb0ELb0ELb0EEENS1_21CollectiveEpilogueFwdINS6_IJSA_SC_SB_EEES9_NS_10bfloat16_tESG_Li384ELb1ELb0ELb0ELb1EEENS1_36VarlenDynamicPersistentTileSchedulerILi192ELi128ELi384ELi128ELb0ELb0ELb1ELb0ELb1ELb1EEEEEEEEEvNT_6ParamsE)
        .other          _ZN7cutlass13device_kernelIN5flash11enable_sm90INS1_16FlashAttnFwdSm90INS1_25CollectiveMainloopFwdSm90ILi2EN4cute5tupleIJNS5_1CILi1EEES8_S8_EEENS6_IJNS7_ILi192EEENS7_ILi128EEENS7_ILi96EEEEEELi96ENS_12float_e4m3_tEfNS_4arch4Sm90ELb0ELb0ELb0ELb1ELb0ELb0ELb0ELb1ELb1ELb0ELb0ELb0EEENS1_21CollectiveEpilogueFwdINS6_IJSA_SC_SB_EEES9_NS_10bfloat16_tESG_Li384ELb1ELb0ELb0ELb1EEENS1_36VarlenDynamicPersistentTileSchedulerILi192ELi128ELi384ELi128ELb0ELb0ELb1ELb0ELb1ELb1EEEEEEEEEvNT_6ParamsE,@"STO_CUDA_ENTRY STV_DEFAULT"
_ZN7cutlass13device_kernelIN5flash11enable_sm90INS1_16FlashAttnFwdSm90INS1_25CollectiveMainloopFwdSm90ILi2EN4cute5tupleIJNS5_1CILi1EEES8_S8_EEENS6_IJNS7_ILi192EEENS7_ILi128EEENS7_ILi96EEEEEELi96ENS_12float_e4m3_tEfNS_4arch4Sm90ELb0ELb0ELb0ELb1ELb0ELb0ELb0ELb1ELb1ELb0ELb0ELb0EEENS1_21CollectiveEpilogueFwdINS6_IJSA_SC_SB_EEES9_NS_10bfloat16_tESG_Li384ELb1ELb0ELb0ELb1EEENS1_36VarlenDynamicPersistentTileSchedulerILi192ELi128ELi384ELi128ELb0ELb0ELb1ELb0ELb1ELb1EEEEEEEEEvNT_6ParamsE:
[----:B------:R-:W-:Y:S01]  /*0000*/  LDC R1, c[0x0][0x37c] ;  /* 0x0000df00ff017b82 */ /* 0x000fe20000000800 */
[----:B------:R-:W-:Y:S05]  /*0010*/  EXIT ;  /* 0x000000000000794d */ /* 0x000fea0003800000 */
.L_x_29:
        /* <DEDUP_REMOVED lines=14> */
.L_x_75:


//--------------------- .text._ZN7cutlass13device_kernelIN5flash11enable_sm90INS1_16FlashAttnFwdSm90INS1_25CollectiveMainloopFwdSm90ILi2EN4cute5tupleIJNS5_1CILi1EEES8_S8_EEENS6_IJNS7_ILi192EEENS7_ILi128EEENS7_ILi96EEEEEELi96ENS_12float_e4m3_tEfNS_4arch4Sm90ELb0ELb0ELb0ELb1ELb0ELb1ELb0ELb1ELb1ELb0ELb0ELb0EEENS1_21CollectiveEpilogueFwdINS6_IJSA_SC_SB_EEES9_NS_10bfloat16_tESG_Li384ELb1ELb0ELb0ELb1EEENS1_36VarlenDynamicPersistentTileSchedulerILi192ELi128ELi384ELi128ELb0ELb0ELb1ELb0ELb1ELb1EEEEEEEEEvNT_6ParamsE --------------------------
	.section	.text._ZN7cutlass13device_kernelIN5flash11enable_sm90INS1_16FlashAttnFwdSm90INS1_25CollectiveMainloopFwdSm90ILi2EN4cute5tupleIJNS5_1CILi1EEES8_S8_EEENS6_IJNS7_ILi192EEENS7_ILi128EEENS7_ILi96EEEEEELi96ENS_12float_e4m3_tEfNS_4arch4Sm90ELb0ELb0ELb0ELb1ELb0ELb1ELb0ELb1ELb1ELb0ELb0ELb0EEENS1_21CollectiveEpilogueFwdINS6_IJSA_SC_SB_EEES9_NS_10bfloat16_tESG_Li384ELb1ELb0ELb0ELb1EEENS1_36VarlenDynamicPersistentTileSchedulerILi192ELi128ELi384ELi128ELb0ELb0ELb1ELb0ELb1ELb1EEEEEEEEEvNT_6ParamsE,"ax",@progbits
	.align	128
.text._ZN7cutlass13device_kernelIN5flash11enable_sm90INS1_16FlashAttnFwdSm90INS1_25CollectiveMainloopFwdSm90ILi2EN4cute5tupleIJNS5_1CILi1EEES8_S8_EEENS6_IJNS7_ILi192EEENS7_ILi128EEENS7_ILi96EEEEEELi96ENS_12float_e4m3_tEfNS_4arch4Sm90ELb0ELb0ELb0ELb1ELb0ELb1ELb0ELb1ELb1ELb0ELb0ELb0EEENS1_21CollectiveEpilogueFwdINS6_IJSA_SC_SB_EEES9_NS_10bfloat16_tESG_Li384ELb1ELb0ELb0ELb1EEENS1_36VarlenDynamicPersistentTileSchedulerILi192ELi128ELi384ELi128ELb0ELb0ELb1ELb0ELb1ELb1EEEEEEEEEvNT_6ParamsE:
        .type           _ZN7cutlass13device_kernelIN5flash11enable_sm90INS1_16FlashAttnFwdSm90INS1_25CollectiveMainloopFwdSm90ILi2EN4cute5tupleIJNS5_1CILi1EEES8_S8_EEENS6_IJNS7_ILi192EEENS7_ILi128EEENS7_ILi96EEEEEELi96ENS_12float_e4m3_tEfNS_4arch4Sm90ELb0ELb0ELb0ELb1ELb0ELb1ELb0ELb1ELb1ELb0ELb0ELb0EEENS1_21CollectiveEpilogueFwdINS6_IJSA_SC_SB_EEES9_NS_10bfloat16_tESG_Li384ELb1ELb0ELb0ELb1EEENS1_36VarlenDynamicPersistentTileSchedulerILi192ELi128ELi384ELi128ELb0ELb0ELb1ELb0ELb1ELb1EEEEEEEEEvNT_6ParamsE,@function
        .size           _ZN7cutlass13device_kernelIN5flash11enable_sm90INS1_16FlashAttnFwdSm90INS1_25CollectiveMainloopFwdSm90ILi2EN4cute5tupleIJNS5_1CILi1EEES8_S8_EEENS6_IJNS7_ILi192EEENS7_ILi128EEENS7_ILi96EEEEEELi96ENS_12float_e4m3_tEfNS_4arch4Sm90ELb0ELb0ELb0ELb1ELb0ELb1ELb0ELb1ELb1ELb0ELb0ELb0EEENS1_21CollectiveEpilogueFwdINS6_IJSA_SC_SB_EEES9_NS_10bfloat16_tESG_Li384ELb1ELb0ELb0ELb1EEENS1_36VarlenDynamicPersistentTileSchedulerILi192ELi128ELi384ELi128ELb0ELb0ELb1ELb0ELb1ELb1EEEEEEEEEvNT_6ParamsE,(.L_x_76 - _ZN7cutlass13device_kernelIN5flash11enable_sm90INS1_16FlashAttnFwdSm90INS1_25CollectiveMainloopFwdSm90ILi2EN4cute5tupleIJNS5_1CILi1EEES8_S8_EEENS6_IJNS7_ILi192EEENS7_ILi128EEENS7_ILi96EEEEEELi96ENS_12float_e4m3_tEfNS_4arch4Sm90ELb0ELb0ELb0ELb1ELb0ELb1ELb0ELb1ELb1ELb0ELb0ELb0EEENS1_21CollectiveEpilogueFwdINS6_IJSA_SC_SB_EEES9_NS_10bfloat16_tESG_Li384ELb1ELb0ELb0ELb1EEENS1_36VarlenDynamicPersistentTileSchedulerILi192ELi128ELi384ELi128ELb0ELb0ELb1ELb0ELb1ELb1EEEEEEEEEvNT_6ParamsE)
        .other          _ZN7cutlass13device_kernelIN5flash11enable_sm90INS1_16FlashAttnFwdSm90INS1_25CollectiveMainloopFwdSm90ILi2EN4cute5tupleIJNS5_1CILi1EEES8_S8_EEENS6_IJNS7_ILi192EEENS7_ILi128EEENS7_ILi96EEEEEELi96ENS_12float_e4m3_tEfNS_4arch4Sm90ELb0ELb0ELb0ELb1ELb0ELb1ELb0ELb1ELb1ELb0ELb0ELb0EEENS1_21CollectiveEpilogueFwdINS6_IJSA_SC_SB_EEES9_NS_10bfloat16_tESG_Li384ELb1ELb0ELb0ELb1EEENS1_36VarlenDynamicPersistentTileSchedulerILi192ELi128ELi384ELi128ELb0ELb0ELb1ELb0ELb1ELb1EEEEEEEEEvNT_6ParamsE,@"STO_CUDA_ENTRY STV_DEFAULT"
_ZN7cutlass13device_kernelIN5flash11enable_sm90INS1_16FlashAttnFwdSm90INS1_25CollectiveMainloopFwdSm90ILi2EN4cute5tupleIJNS5_1CILi1EEES8_S8_EEENS6_IJNS7_ILi192EEENS7_ILi128EEENS7_ILi96EEEEEELi96ENS_12float_e4m3_tEfNS_4arch4Sm90ELb0ELb0ELb0ELb1ELb0ELb1ELb0ELb1ELb1ELb0ELb0ELb0EEENS1_21CollectiveEpilogueFwdINS6_IJSA_SC_SB_EEES9_NS_10bfloat16_tESG_Li384ELb1ELb0ELb0ELb1EEENS1_36VarlenDynamicPersistentTileSchedulerILi192ELi128ELi384ELi128ELb0ELb0ELb1ELb0ELb1ELb1EEEEEEEEEvNT_6ParamsE:
[----:B------:R-:W-:Y:S01]  /*0000*/  LDC R1, c[0x0][0x37c] ;  /* 0x0000df00ff017b82 */ /* 0x000fe20000000800 */
[----:B------:R-:W-:Y:S05]  /*0010*/  EXIT ;  /* 0x000000000000794d */ /* 0x000fea0003800000 */
.L_x_30:
        /* <DEDUP_REMOVED lines=14> */
.L_x_76:


//--------------------- .text._ZN7cutlass13device_kernelIN5flash11enable_sm90INS1_16FlashAttnFwdSm90INS1_25CollectiveMainloopFwdSm90ILi2EN4cute5tupleIJNS5_1CILi1EEES8_S8_EEENS6_IJNS7_ILi192EEENS7_ILi128EEENS7_ILi96EEEEEELi96ENS_12float_e4m3_tEfNS_4arch4Sm90ELb0ELb1ELb0ELb0ELb0ELb0ELb0ELb1ELb1ELb0ELb0ELb0EEENS1_21CollectiveEpilogueFwdINS6_IJSA_SC_SB_EEES9_NS_10bfloat16_tESG_Li384ELb0ELb0ELb0ELb1EEENS1_30DynamicPersistentTileSchedulerILi384ELi128ELb0ELb0ELb1EEEEEEEEEvNT_6ParamsE --------------------------
	.section	.text._ZN7cutlass13device_kernelIN5flash11enable_sm90INS1_16FlashAttnFwdSm90INS1_25CollectiveMainloopFwdSm90ILi2EN4cute5tupleIJNS5_1CILi1EEES8_S8_EEENS6_IJNS7_ILi192EEENS7_ILi128EEENS7_ILi96EEEEEELi96ENS_12float_e4m3_tEfNS_4arch4Sm90ELb0ELb1ELb0ELb0ELb0ELb0ELb0ELb1ELb1ELb0ELb0ELb0EEENS1_21CollectiveEpilogueFwdINS6_IJSA_SC_SB_EEES9_NS_10bfloat16_tESG_Li384ELb0ELb0ELb0ELb1EEENS1_30DynamicPersistentTileSchedulerILi384ELi128ELb0ELb0ELb1EEEEEEEEEvNT_6ParamsE,"ax",@progbits
	.align	128
.text._ZN7cutlass13device_kernelIN5flash11enable_sm90INS1_16FlashAttnFwdSm90INS1_25CollectiveMainloopFwdSm90ILi2EN4cute5tupleIJNS5_1CILi1EEES8_S8_EEENS6_IJNS7_ILi192EEENS7_ILi128EEENS7_ILi96EEEEEELi96ENS_12float_e4m3_tEfNS_4arch4Sm90ELb0ELb1ELb0ELb0ELb0ELb0ELb0ELb1ELb1ELb0ELb0ELb0EEENS1_21CollectiveEpilogueFwdINS6_IJSA_SC_SB_EEES9_NS_10bfloat16_tESG_Li384ELb0ELb0ELb0ELb1EEENS1_30DynamicPersistentTileSchedulerILi384ELi128ELb0ELb0ELb1EEEEEEEEEvNT_6ParamsE:
        .type           _ZN7cutlass13device_kernelIN5flash11enable_sm90INS1_16FlashAttnFwdSm90INS1_25CollectiveMainloopFwdSm90ILi2EN4cute5tupleIJNS5_1CILi1EEES8_S8_EEENS6_IJNS7_ILi192EEENS7_ILi128EEENS7_ILi96EEEEEELi96ENS_12float_e4m3_tEfNS_4arch4Sm90ELb0ELb1ELb0ELb0ELb0ELb0ELb0ELb1ELb1ELb0ELb0ELb0EEENS1_21CollectiveEpilogueFwdINS6_IJSA_SC_SB_EEES9_NS_10bfloat16_tESG_Li384ELb0ELb0ELb0ELb1EEENS1_30DynamicPersistentTileSchedulerILi384ELi128ELb0ELb0ELb1EEEEEEEEEvNT_6ParamsE,@function
        .size           _ZN7cutlass13device_kernelIN5flash11enable_sm90INS1_16FlashAttnFwdSm90INS1_25CollectiveMainloopFwdSm90ILi2EN4cute5tupleIJNS5_1CILi1EEES8_S8_EEENS6_IJNS7_ILi192EEENS7_ILi128EEENS7_ILi96EEEEEELi96ENS_12float_e4m3_tEfNS_4arch4Sm90ELb0ELb1ELb0ELb0ELb0ELb0ELb0ELb1ELb1ELb0ELb0ELb0EEENS1_21CollectiveEpilogueFwdINS6_IJSA_SC_SB_EEES9_NS_10bfloat16_tESG_Li384ELb0ELb0ELb0ELb1EEENS1_30DynamicPersistentTileSchedulerILi384ELi128ELb0ELb0ELb1EEEEEEEEEvNT_6ParamsE,(.L_x_77 - _ZN7cutlass13device_kernelIN5flash11enable_sm90INS1_16FlashAttnFwdSm90INS1_25CollectiveMainloopFwdSm90ILi2EN4cute5tupleIJNS5_1CILi1EEES8_S8_EEENS6_IJNS7_ILi192EEENS7_ILi128EEENS7_ILi96EEEEEELi96ENS_12float_e4m3_tEfNS_4arch4Sm90ELb0ELb1ELb0ELb0ELb0ELb0ELb0ELb1ELb1ELb0ELb0ELb0EEENS1_21CollectiveEpilogueFwdINS6_IJSA_SC_SB_EEES9_NS_10bfloat16_tESG_Li384ELb0ELb0ELb0ELb1EEENS1_30DynamicPersistentTileSchedulerILi384ELi128ELb0ELb0ELb1EEEEEEEEEvNT_6ParamsE)
        .other          _ZN7cutlass13device_kernelIN5flash11enable_sm90INS1_16FlashAttnFwdSm90INS1_25CollectiveMainloopFwdSm90ILi2EN4cute5tupleIJNS5_1CILi1EEES8_S8_EEENS6_IJNS7_ILi192EEENS7_ILi128EEENS7_ILi96EEEEEELi96ENS_12float_e4m3_tEfNS_4arch4Sm90ELb0ELb1ELb0ELb0ELb0ELb0ELb0ELb1ELb1ELb0ELb0ELb0EEENS1_21CollectiveEpilogueFwdINS6_IJSA_SC_SB_EEES9_NS_10bfloat16_tESG_Li384ELb0ELb0ELb0ELb1EEENS1_30DynamicPersistentTileSchedulerILi384ELi128ELb0ELb0ELb1EEEEEEEEEvNT_6ParamsE,@"STO_CUDA_ENTRY STV_DEFAULT"
_ZN7cutlass13device_kernelIN5flash11enable_sm90INS1_16FlashAttnFwdSm90INS1_25CollectiveMainloopFwdSm90ILi2EN4cute5tupleIJNS5_1CILi1EEES8_S8_EEENS6_IJNS7_ILi192EEENS7_ILi128EEENS7_ILi96EEEEEELi96ENS_12float_e4m3_tEfNS_4arch4Sm90ELb0ELb1ELb0ELb0ELb0ELb0ELb0ELb1ELb1ELb0ELb0ELb0EEENS1_21CollectiveEpilogueFwdINS6_IJSA_SC_SB_EEES9_NS_10bfloat16_tESG_Li384ELb0ELb0ELb0ELb1EEENS1_30DynamicPersistentTileSchedulerILi384ELi128ELb0ELb0ELb1EEEEEEEEEvNT_6ParamsE:
[----:B------:R-:W-:Y:S01]  /*0000*/  LDC R1, c[0x0][0x37c] ;  /* 0x0000df00ff017b82 */ /* 0x000fe20000000800 */
[----:B------:R-:W-:Y:S05]  /*0010*/  EXIT ;  /* 0x000000000000794d */ /* 0x000fea0003800000 */
.L_x_31:
        /* <DEDUP_REMOVED lines=14> */
.L_x_77:


//--------------------- .text._ZN7cutlass13device_kernelIN5flash11enable_sm90INS1_16FlashAttnFwdSm90INS1_25CollectiveMainloopFwdSm90ILi2EN4cute5tupleIJNS5_1CILi1EEES8_S8_EEENS6_IJNS7_ILi192EEENS7_ILi128EEENS7_ILi96EEEEEELi96ENS_12float_e4m3_tEfNS_4arch4Sm90ELb0ELb1ELb0ELb1ELb0ELb0ELb0ELb1ELb1ELb0ELb0ELb0EEENS1_21CollectiveEpilogueFwdINS6_IJSA_SC_SB_EEES9_NS_10bfloat16_tESG_Li384ELb1ELb0ELb0ELb1EEENS1_36VarlenDynamicPersistentTileSchedulerILi192ELi128ELi384ELi128ELb0ELb0ELb1ELb1ELb0ELb1EEEEEEEEEvNT_6ParamsE --------------------------
	.section	.text._ZN7cutlass13device_kernelIN5flash11enable_sm90INS1_16FlashAttnFwdSm90INS1_25CollectiveMainloopFwdSm90ILi2EN4cute5tupleIJNS5_1CILi1EEES8_S8_EEENS6_IJNS7_ILi192EEENS7_ILi128EEENS7_ILi96EEEEEELi96ENS_12float_e4m3_tEfNS_4arch4Sm90ELb0ELb1ELb0ELb1ELb0ELb0ELb0ELb1ELb1ELb0ELb0ELb0EEENS1_21CollectiveEpilogueFwdINS6_IJSA_SC_SB_EEES9_NS_10bfloat16_tESG_Li384ELb1ELb0ELb0ELb1EEENS1_36VarlenDynamicPersistentTileSchedulerILi192ELi128ELi384ELi128ELb0ELb0ELb1ELb1ELb0ELb1EEEEEEEEEvNT_6ParamsE,"ax",@progbits
	.align	128
.text._ZN7cutlass13device_kernelIN5flash11enable_sm90INS1_16FlashAttnFwdSm90INS1_25CollectiveMainloopFwdSm90ILi2EN4cute5tupleIJNS5_1CILi1EEES8_S8_EEENS6_IJNS7_ILi192EEENS7_ILi128EEENS7_ILi96EEEEEELi96ENS_12float_e4m3_tEfNS_4arch4Sm90ELb0ELb1ELb0ELb1ELb0ELb0ELb0ELb1ELb1ELb0ELb0ELb0EEENS1_21CollectiveEpilogueFwdINS6_IJSA_SC_SB_EEES9_NS_10bfloat16_tESG_Li384ELb1ELb0ELb0ELb1EEENS1_36VarlenDynamicPersistentTileSchedulerILi192ELi128ELi384ELi128ELb0ELb0ELb1ELb1ELb0ELb1EEEEEEEEEvNT_6ParamsE:
        .type           _ZN7cutlass13device_kernelIN5flash11enable_sm90INS1_16FlashAttnFwdSm90INS1_25CollectiveMainloopFwdSm90ILi2EN4cute5tupleIJNS5_1CILi1EEES8_S8_EEENS6_IJNS7_ILi192EEENS7_ILi128EEENS7_ILi96EEEEEELi96ENS_12float_e4m3_tEfNS_4arch4Sm90ELb0ELb1ELb0ELb1ELb0ELb0ELb0ELb1ELb1ELb0ELb0ELb0EEENS1_21CollectiveEpilogueFwdINS6_IJSA_SC_SB_EEES9_NS_10bfloat16_tESG_Li384ELb1ELb0ELb0ELb1EEENS1_36VarlenDynamicPersistentTileSchedulerILi192ELi128ELi384ELi128ELb0ELb0ELb1ELb1ELb0ELb1EEEEEEEEEvNT_6ParamsE,@function
        .size           _ZN7cutlass13device_kernelIN5flash11enable_sm90INS1_16FlashAttnFwdSm90INS1_25CollectiveMainloopFwdSm90ILi2EN4cute5tupleIJNS5_1CILi1EEES8_S8_EEENS6_IJNS7_ILi192EEENS7_ILi128EEENS7_ILi96EEEEEELi96ENS_12float_e4m3_tEfNS_4arch4Sm90ELb0ELb1ELb0ELb1ELb0ELb0ELb0ELb1ELb1ELb0ELb0ELb0EEENS1_21CollectiveEpilogueFwdINS6_IJSA_SC_SB_EEES9_NS_10bfloat16_tESG_Li384ELb1ELb0ELb0ELb1EEENS1_36VarlenDynamicPersistentTileSchedulerILi192ELi128ELi384ELi128ELb0ELb0ELb1ELb1ELb0ELb1EEEEEEEEEvNT_6ParamsE,(.L_x_78 - _ZN7cutlass13device_kernelIN5flash11enable_sm90INS1_16FlashAttnFwdSm90INS1_25CollectiveMainloopFwdSm90ILi2EN4cute5tupleIJNS5_1CILi1EEES8_S8_EEENS6_IJNS7_ILi192EEENS7_ILi128EEENS7_ILi96EEEEEELi96ENS_12float_e4m3_tEfNS_4arch4Sm90ELb0ELb1ELb0ELb1ELb0ELb0ELb0ELb1ELb1ELb0ELb0ELb0EEENS1_21CollectiveEpilogueFwdINS6_IJSA_SC_SB_EEES9_NS_10bfloat16_tESG_Li384ELb1ELb0ELb0ELb1EEENS1_36VarlenDynamicPersistentTileSchedulerILi192ELi128ELi384ELi128ELb0ELb0ELb1ELb1ELb0ELb1EEEEEEEEEvNT_6ParamsE)
        .other          _ZN7cutlass13device_kernelIN5flash11enable_sm90INS1_16FlashAttnFwdSm90INS1_25CollectiveMainloopFwdSm90ILi2EN4cute5tupleIJNS5_1CILi1EEES8_S8_EEENS6_IJNS7_ILi192EEENS7_ILi128EEENS7_ILi96EEEEEELi96ENS_12float_e4m3_tEfNS_4arch4Sm90ELb0ELb1ELb0ELb1ELb0ELb0ELb0ELb1ELb1ELb0ELb0ELb0EEENS1_21CollectiveEpilogueFwdINS6_IJSA_SC_SB_EEES9_NS_10bfloat16_tESG_Li384ELb1ELb0ELb0ELb1EEENS1_36VarlenDynamicPersistentTileSchedulerILi192ELi128ELi384ELi128ELb0ELb0ELb1ELb1ELb0ELb1EEEEEEEEEvNT_6ParamsE,@"STO_CUDA_ENTRY STV_DEFAULT"
_ZN7cutlass13device_kernelIN5flash11enable_sm90INS1_16FlashAttnFwdSm90INS1_25CollectiveMainloopFwdSm90ILi2EN4cute5tupleIJNS5_1CILi1EEES8_S8_EEENS6_IJNS7_ILi192EEENS7_ILi128EEENS7_ILi96EEEEEELi96ENS_12float_e4m3_tEfNS_4arch4Sm90ELb0ELb1ELb0ELb1ELb0ELb0ELb0ELb1ELb1ELb0ELb0ELb0EEENS1_21CollectiveEpilogueFwdINS6_IJSA_SC_SB_EEES9_NS_10bfloat16_tESG_Li384ELb1ELb0ELb0ELb1EEENS1_36VarlenDynamicPersistentTileSchedulerILi192ELi128ELi384ELi128ELb0ELb0ELb1ELb1ELb0ELb1EEEEEEEEEvNT_6ParamsE:
[----:B------:R-:W-:Y:S01]  /*0000*/  LDC R1, c[0x0][0x37c] ;  /* 0x0000df00ff017b82 */ /* 0x000fe20000000800 */
[----:B------:R-:W-:Y:S05]  /*0010*/  EXIT ;  /* 0x000000000000794d */ /* 0x000fea0003800000 */
.L_x_32:
        /* <DEDUP_REMOVED lines=14> */
.L_x_78:


//--------------------- .text._ZN7cutlass13device_kernelIN5flash11enable_sm90INS1_16FlashAttnFwdSm90INS1_25CollectiveMainloopFwdSm90ILi2EN4cute5tupleIJNS5_1CILi1EEES8_S8_EEENS6_IJNS7_ILi192EEENS7_ILi128EEENS7_ILi96EEEEEELi96ENS_12float_e4m3_tEfNS_4arch4Sm90ELb0ELb1ELb0ELb1ELb0ELb1ELb0ELb1ELb1ELb0ELb0ELb0EEENS1_21CollectiveEpilogueFwdINS6_IJSA_SC_SB_EEES9_NS_10bfloat16_tESG_Li384ELb1ELb0ELb0ELb1EEENS1_36VarlenDynamicPersistentTileSchedulerILi192ELi128ELi384ELi128ELb0ELb0ELb1ELb1ELb0ELb1EEEEEEEEEvNT_6ParamsE --------------------------
	.section	.text._ZN7cutlass13device_kernelIN5flash11enable_sm90INS1_16FlashAttnFwdSm90INS1_25CollectiveMainloopFwdSm90ILi2EN4cute5tupleIJNS5_1CILi1EEES8_S8_EEENS6_IJNS7_ILi192EEENS7_ILi128EEENS7_ILi96EEEEEELi96ENS_12float_e4m3_tEfNS_4arch4Sm90ELb0ELb1ELb0ELb1ELb0ELb1ELb0ELb1ELb1ELb0ELb0ELb0EEENS1_21CollectiveEpilogueFwdINS6_IJSA_SC_SB_EEES9_NS_10bfloat16_tESG_Li384ELb1ELb0ELb0ELb1EEENS1_36VarlenDynamicPersistentTileSchedulerILi192ELi128ELi384ELi128ELb0ELb0ELb1ELb1ELb0ELb1EEEEEEEEEvNT_6ParamsE,"ax",@progbits
	.align	128
.text._ZN7cutlass13device_kernelIN5flash11enable_sm90INS1_16FlashAttnFwdSm90INS1_25CollectiveMainloopFwdSm90ILi2EN4cute5tupleIJNS5_1CILi1EEES8_S8_EEENS6_IJNS7_ILi192EEENS7_ILi128EEENS7_ILi96EEEEEELi96ENS_12float_e4m3_tEfNS_4arch4Sm90ELb0ELb1ELb0ELb1ELb0ELb1ELb0ELb1ELb1ELb0ELb0ELb0EEENS1_21CollectiveEpilogueFwdINS6_IJSA_SC_SB_EEES9_NS_10bfloat16_tESG_Li384ELb1ELb0ELb0ELb1EEENS1_36VarlenDynamicPersistentTileSchedulerILi192ELi128ELi384ELi128ELb0ELb0ELb1ELb1ELb0ELb1EEEEEEEEEvNT_6ParamsE:
        .type           _ZN7cutlass13device_kernelIN5flash11enable_sm90INS1_16FlashAttnFwdSm90INS1_25CollectiveMainloopFwdSm90ILi2EN4cute5tupleIJNS5_1CILi1EEES8_S8_EEENS6_IJNS7_ILi192EEENS7_ILi128EEENS7_ILi96EEEEEELi96ENS_12float_e4m3_tEfNS_4arch4Sm90ELb0ELb1ELb0ELb1ELb0ELb1ELb0ELb1ELb1ELb0ELb0ELb0EEENS1_21CollectiveEpilogueFwdINS6_IJSA_SC_SB_EEES9_NS_10bfloat16_tESG_Li384ELb1ELb0ELb0ELb1EEENS1_36VarlenDynamicPersistentTileSchedulerILi192ELi128ELi384ELi128ELb0ELb0ELb1ELb1ELb0ELb1EEEEEEEEEvNT_6ParamsE,@function
        .size           _ZN7cutlass13device_kernelIN5flash11enable_sm90INS1_16FlashAttnFwdSm90INS1_25CollectiveMainloopFwdSm90ILi2EN4cute5tupleIJNS5_1CILi1EEES8_S8_EEENS6_IJNS7_ILi192EEENS7_ILi128EEENS7_ILi96EEEEEELi96ENS_12float_e4m3_tEfNS_4arch4Sm90ELb0ELb1ELb0ELb1ELb0ELb1ELb0ELb1ELb1ELb0ELb0ELb0EEENS1_21CollectiveEpilogueFwdINS6_IJSA_SC_SB_EEES9_NS_10bfloat16_tESG_Li384ELb1ELb0ELb0ELb1EEENS1_36VarlenDynamicPersistentTileSchedulerILi192ELi128ELi384ELi128ELb0ELb0ELb1ELb1ELb0ELb1EEEEEEEEEvNT_6ParamsE,(.L_x_79 - _ZN7cutlass13device_kernelIN5flash11enable_sm90INS1_16FlashAttnFwdSm90INS1_25CollectiveMainloopFwdSm90ILi2EN4cute5tupleIJNS5_1CILi1EEES8_S8_EEENS6_IJNS7_ILi192EEENS7_ILi128EEENS7_ILi96EEEEEELi96ENS_12float_e4m3_tEfNS_4arch4Sm90ELb0ELb1ELb0ELb1ELb0ELb1ELb0ELb1ELb1ELb0ELb0ELb0EEENS1_21CollectiveEpilogueFwdINS6_IJSA_SC_SB_EEES9_NS_10bfloat16_tESG_Li384ELb1ELb0ELb0ELb1EEENS1_36VarlenDynamicPersistentTileSchedulerILi192ELi128ELi384ELi128ELb0ELb0ELb1ELb1ELb0ELb1EEEEEEEEEvNT_6ParamsE)
        .other          _ZN7cutlass13device_kernelIN5flash11enable_sm90INS1_16FlashAttnFwdSm90INS1_25CollectiveMainloopFwdSm90ILi2EN4cute5tupleIJNS5_1CILi1EEES8_S8_EEENS6_IJNS7_ILi192EEENS7_ILi128EEENS7_ILi96EEEEEELi96ENS_12float_e4m3_tEfNS_4arch4Sm90ELb0ELb1ELb0ELb1ELb0ELb1ELb0ELb1ELb1ELb0ELb0ELb0EEENS1_21CollectiveEpilogueFwdINS6_IJSA_SC_SB_EEES9_NS_10bfloat16_tESG_Li384ELb1ELb0ELb0ELb1EEENS1_36VarlenDynamicPersistentTileSchedulerILi192ELi128ELi384ELi128ELb0ELb0ELb1ELb1ELb0ELb1EEEEEEEEEvNT_6ParamsE,@"STO_CUDA_ENTRY STV_DEFAULT"
_ZN7cutlass13device_kernelIN5flash11enable_sm90INS1_16FlashAttnFwdSm90INS1_25CollectiveMainloopFwdSm90ILi2EN4cute5tupleIJNS5_1CILi1EEES8_S8_EEENS6_IJNS7_ILi192EEENS7_ILi128EEENS7_ILi96EEEEEELi96ENS_12float_e4m3_tEfNS_4arch4Sm90ELb0ELb1ELb0ELb1ELb0ELb1ELb0ELb1ELb1ELb0ELb0ELb0EEENS1_21CollectiveEpilogueFwdINS6_IJSA_SC_SB_EEES9_NS_10bfloat16_tESG_Li384ELb1ELb0ELb0ELb1EEENS1_36VarlenDynamicPersistentTileSchedulerILi192ELi128ELi384ELi128ELb0ELb0ELb1ELb1ELb0ELb1EEEEEEEEEvNT_6ParamsE:
[----:B------:R-:W-:Y:S01]  /*0000*/  LDC R1, c[0x0][0x37c] ;  /* 0x0000df00ff017b82 */ /* 0x000fe20000000800 */
[----:B------:R-:W-:Y:S05]  /*0010*/  EXIT ;  /* 0x000000000000794d */ /* 0x000fea0003800000 */
.L_x_33:
        /* <DEDUP_REMOVED lines=14> */
.L_x_79:


//--------------------- .text._ZN7cutlass13device_kernelIN5flash11enable_sm90INS1_16FlashAttnFwdSm90INS1_25CollectiveMainloopFwdSm90ILi2EN4cute5tupleIJNS5_1CILi1EEES8_S8_EEENS6_IJNS7_ILi192EEENS7_ILi128EEENS7_ILi96EEEEEELi96ENS_12float_e4m3_tEfNS_4arch4Sm90ELb1ELb0ELb0ELb0ELb0ELb0ELb0ELb1ELb1ELb0ELb0ELb0EEENS1_21CollectiveEpilogueFwdINS6_IJSA_SC_SB_EEES9_NS_10bfloat16_tESG_Li384ELb0ELb0ELb0ELb1EEENS1_30DynamicPersistentTileSchedulerILi384ELi128ELb0ELb0ELb1EEEEEEEEEvNT_6ParamsE --------------------------
	.section	.text._ZN7cutlass13device_kernelIN5flash11enable_sm90INS1_16FlashAttnFwdSm90INS1_25CollectiveMainloopFwdSm90ILi2EN4cute5tupleIJNS5_1CILi1EEES8_S8_EEENS6_IJNS7_ILi192EEENS7_ILi128EEENS7_ILi96EEEEEELi96ENS_12float_e4m3_tEfNS_4arch4Sm90ELb1ELb0ELb0ELb0ELb0ELb0ELb0ELb1ELb1ELb0ELb0ELb0EEENS1_21CollectiveEpilogueFwdINS6_IJSA_SC_SB_EEES9_NS_10bfloat16_tESG_Li384ELb0ELb0ELb0ELb1EEENS1_30DynamicPersistentTileSchedulerILi384ELi128ELb0ELb0ELb1EEEEEEEEEvNT_6ParamsE,"ax",@progbits
	.align	128
.text._ZN7cutlass13device_kernelIN5flash11enable_sm90INS1_16FlashAttnFwdSm90INS1_25CollectiveMainloopFwdSm90ILi2EN4cute5tupleIJNS5_1CILi1EEES8_S8_EEENS6_IJNS7_ILi192EEENS7_ILi128EEENS7_ILi96EEEEEELi96ENS_12float_e4m3_tEfNS_4arch4Sm90ELb1ELb0ELb0ELb0ELb0ELb0ELb0ELb1ELb1ELb0ELb0ELb0EEENS1_21CollectiveEpilogueFwdINS6_IJSA_SC_SB_EEES9_NS_10bfloat16_tESG_Li384ELb0ELb0ELb0ELb1EEENS1_30DynamicPersistentTileSchedulerILi384ELi128ELb0ELb0ELb1EEEEEEEEEvNT_6ParamsE:
        .type           _ZN7cutlass13device_kernelIN5flash11enable_sm90INS1_16FlashAttnFwdSm90INS1_25CollectiveMainloopFwdSm90ILi2EN4cute5tupleIJNS5_1CILi1EEES8_S8_EEENS6_IJNS7_ILi192EEENS7_ILi128EEENS7_ILi96EEEEEELi96ENS_12float_e4m3_tEfNS_4arch4Sm90ELb1ELb0ELb0ELb0ELb0ELb0ELb0ELb1ELb1ELb0ELb0ELb0EEENS1_21CollectiveEpilogueFwdINS6_IJSA_SC_SB_EEES9_NS_10bfloat16_tESG_Li384ELb0ELb0ELb0ELb1EEENS1_30DynamicPersistentTileSchedulerILi384ELi128ELb0ELb0ELb1EEEEEEEEEvNT_6ParamsE,@function
        .size           _ZN7cutlass13device_kernelIN5flash11enable_sm90INS1_16FlashAttnFwdSm90INS1_25CollectiveMainloopFwdSm90ILi2EN4cute5tupleIJNS5_1CILi1EEES8_S8_EEENS6_IJNS7_ILi192EEENS7_ILi128EEENS7_ILi96EEEEEELi96ENS_12float_e4m3_tEfNS_4arch4Sm90ELb1ELb0ELb0ELb0ELb0ELb0ELb0ELb1ELb1ELb0ELb0ELb0EEENS1_21CollectiveEpilogueFwdINS6_IJSA_SC_SB_EEES9_NS_10bfloat16_tESG_Li384ELb0ELb0ELb0ELb1EEENS1_30DynamicPersistentTileSchedulerILi384ELi128ELb0ELb0ELb1EEEEEEEEEvNT_6ParamsE,(.L_x_80 - _ZN7cutlass13device_kernelIN5flash11enable_sm90INS1_16FlashAttnFwdSm90INS1_25CollectiveMainloopFwdSm90ILi2EN4cute5tupleIJNS5_1CILi1EEES8_S8_EEENS6_IJNS7_ILi192EEENS7_ILi128EEENS7_ILi96EEEEEELi96ENS_12float_e4m3_tEfNS_4arch4Sm90ELb1ELb0ELb0ELb0ELb0ELb0ELb0ELb1ELb1ELb0ELb0ELb0EEENS1_21CollectiveEpilogueFwdINS6_IJSA_SC_SB_EEES9_NS_10bfloat16_tESG_Li384ELb0ELb0ELb0ELb1EEENS1_30DynamicPersistentTileSchedulerILi384ELi128ELb0ELb0ELb1EEEEEEEEEvNT_6ParamsE)
        .other          _ZN7cutlass13device_kernelIN5flash11enable_sm90INS1_16FlashAttnFwdSm90INS1_25CollectiveMainloopFwdSm90ILi2EN4cute5tupleIJNS5_1CILi1EEES8_S8_EEENS6_IJNS7_ILi192EEENS7_ILi128EEENS7_ILi96EEEEEELi96ENS_12float_e4m3_tEfNS_4arch4Sm90ELb1ELb0ELb0ELb0ELb0ELb0ELb0ELb1ELb1ELb0ELb0ELb0EEENS1_21CollectiveEpilogueFwdINS6_IJSA_SC_SB_EEES9_NS_10bfloat16_tESG_Li384ELb0ELb0ELb0ELb1EEENS1_30DynamicPersistentTileSchedulerILi384ELi128ELb0ELb0ELb1EEEEEEEEEvNT_6ParamsE,@"STO_CUDA_ENTRY STV_DEFAULT"
_ZN7cutlass13device_kernelIN5flash11enable_sm90INS1_16FlashAttnFwdSm90INS1_25CollectiveMainloopFwdSm90ILi2EN4cute5tupleIJNS5_1CILi1EEES8_S8_EEENS6_IJNS7_ILi192EEENS7_ILi128EEENS7_ILi96EEEEEELi96ENS_12float_e4m3_tEfNS_4arch4Sm90ELb1ELb0ELb0ELb0ELb0ELb0ELb0ELb1ELb1ELb0ELb0ELb0EEENS1_21CollectiveEpilogueFwdINS6_IJSA_SC_SB_EEES9_NS_10bfloat16_tESG_Li384ELb0ELb0ELb0ELb1EEENS1_30DynamicPersistentTileSchedulerILi384ELi128ELb0ELb0ELb1EEEEEEEEEvNT_6ParamsE:
[----:B------:R-:W-:Y:S01]  /*0000*/  LDC R1, c[0x0][0x37c] ;  /* 0x0000df00ff017b82 */ /* 0x000fe20000000800 */
[----:B------:R-:W-:Y:S05]  /*0010*/  EXIT ;  /* 0x000000000000794d */ /* 0x000fea0003800000 */
.L_x_34:
        /* <DEDUP_REMOVED lines=14> */
.L_x_80:


//--------------------- .text._ZN7cutlass13device_kernelIN5flash11enable_sm90INS1_16FlashAttnFwdSm90INS1_25CollectiveMainloopFwdSm90ILi2EN4cute5tupleIJNS5_1CILi1EEES8_S8_EEENS6_IJNS7_ILi192EEENS7_ILi128EEENS7_ILi96EEEEEELi96ENS_12float_e4m3_tEfNS_4arch4Sm90ELb1ELb0ELb0ELb1ELb0ELb0ELb0ELb1ELb1ELb0ELb0ELb0EEENS1_21CollectiveEpilogueFwdINS6_IJSA_SC_SB_EEES9_NS_10bfloat16_tESG_Li384ELb1ELb0ELb0ELb1EEENS1_36VarlenDynamicPersistentTileSchedulerILi192ELi128ELi384ELi128ELb0ELb0ELb1ELb1ELb1ELb1EEEEEEEEEvNT_6ParamsE --------------------------
	.section	.text._ZN7cutlass13device_kernelIN5flash11enable_sm90INS1_16FlashAttnFwdSm90INS1_25CollectiveMainloopFwdSm90ILi2EN4cute5tupleIJNS5_1CILi1EEES8_S8_EEENS6_IJNS7_ILi192EEENS7_ILi128EEENS7_ILi96EEEEEELi96ENS_12float_e4m3_tEfNS_4arch4Sm90ELb1ELb0ELb0ELb1ELb0ELb0ELb0ELb1ELb1ELb0ELb0ELb0EEENS1_21CollectiveEpilogueFwdINS6_IJSA_SC_SB_EEES9_NS_10bfloat16_tESG_Li384ELb1ELb0ELb0ELb1EEENS1_36VarlenDynamicPersistentTileSchedulerILi192ELi128ELi384ELi128ELb0ELb0ELb1ELb1ELb1ELb1EEEEEEEEEvNT_6ParamsE,"ax",@progbits
	.align	128
.text._ZN7cutlass13device_kernelIN5flash11enable_sm90INS1_16FlashAttnFwdSm90INS1_25CollectiveMainloopFwdSm90ILi2EN4cute5tupleIJNS5_1CILi1EEES8_S8_EEENS6_IJNS7_ILi192EEENS7_ILi128EEENS7_ILi96EEEEEELi96ENS_12float_e4m3_tEfNS_4arch4Sm90ELb1ELb0ELb0ELb1ELb0ELb0ELb0ELb1ELb1ELb0ELb0ELb0EEENS1_21CollectiveEpilogueFwdINS6_IJSA_SC_SB_EEES9_NS_10bfloat16_tESG_Li384ELb1ELb0ELb0ELb1EEENS1_36VarlenDynamicPersistentTileSchedulerILi192ELi128ELi384ELi128ELb0ELb0ELb1ELb1ELb1ELb1EEEEEEEEEvNT_6ParamsE:
        .type           _ZN7cutlass13device_kernelIN5flash11enable_sm90INS1_16FlashAttnFwdSm90INS1_25CollectiveMainloopFwdSm90ILi2EN4cute5tupleIJNS5_1CILi1EEES8_S8_EEENS6_IJNS7_ILi192EEENS7_ILi128EEENS7_ILi96EEEEEELi96ENS_12float_e4m3_tEfNS_4arch4Sm90ELb1ELb0ELb0ELb1ELb0ELb0ELb0ELb1ELb1ELb0ELb0ELb0EEENS1_21CollectiveEpilogueFwdINS6_IJSA_SC_SB_EEES9_NS_10bfloat16_tESG_Li384ELb1ELb0ELb0ELb1EEENS1_36VarlenDynamicPersistentTileSchedulerILi192ELi128ELi384ELi128ELb0ELb0ELb1ELb1ELb1ELb1EEEEEEEEEvNT_6ParamsE,@function
        .size           _ZN7cutlass13device_kernelIN5flash11enable_sm90INS1_16FlashAttnFwdSm90INS1_25CollectiveMainloopFwdSm90ILi2EN4cute5tupleIJNS5_1CILi1EEES8_S8_EEENS6_IJNS7_ILi192EEENS7_ILi128EEENS7_ILi96EEEEEELi96ENS_12float_e4m3_tEfNS_4arch4Sm90ELb1ELb0ELb0ELb1ELb0ELb0ELb0ELb1ELb1ELb0ELb0ELb0EEENS1_21CollectiveEpilogueFwdINS6_IJSA_SC_SB_EEES9_NS_10bfloat16_tESG_Li384ELb1ELb0ELb0ELb1EEENS1_36VarlenDynamicPersistentTileSchedulerILi192ELi128ELi384ELi128ELb0ELb0ELb1ELb1ELb1ELb1EEEEEEEEEvNT_6ParamsE,(.L_x_81 - _ZN7cutlass13device_kernelIN5flash11enable_sm90INS1_16FlashAttnFwdSm90INS1_25CollectiveMainloopFwdSm90ILi2EN4cute5tupleIJNS5_1CILi1EEES8_S8_EEENS6_IJNS7_ILi192EEENS7_ILi128EEENS7_ILi96EEEEEELi96ENS_12float_e4m3_tEfNS_4arch4Sm90ELb1ELb0ELb0ELb1ELb0ELb0ELb0ELb1ELb1ELb0ELb0ELb0EEENS1_21CollectiveEpilogueFwdINS6_IJSA_SC_SB_EEES9_NS_10bfloat16_tESG_Li384ELb1ELb0ELb0ELb1EEENS1_36VarlenDynamicPersistentTileSchedulerILi192ELi128ELi384ELi128ELb0ELb0ELb1ELb1ELb1ELb1EEEEEEEEEvNT_6ParamsE)
        .other          _ZN7cutlass13device_kernelIN5flash11enable_sm90INS1_16FlashAttnFwdSm90INS1_25CollectiveMainloopFwdSm90ILi2EN4cute5tupleIJNS5_1CILi1EEES8_S8_EEENS6_IJNS7_ILi192EEENS7_ILi128EEENS7_ILi96EEEEEELi96ENS_12float_e4m3_tEfNS_4arch4Sm90ELb1ELb0ELb0ELb1ELb0ELb0ELb0ELb1ELb1ELb0ELb0ELb0EEENS1_21CollectiveEpilogueFwdINS6_IJSA_SC_SB_EEES9_NS_10bfloat16_tESG_Li384ELb1ELb0ELb0ELb1EEENS1_36VarlenDynamicPersistentTileSchedulerILi192ELi128ELi384ELi128ELb0ELb0ELb1ELb1ELb1ELb1EEEEEEEEEvNT_6ParamsE,@"STO_CUDA_ENTRY STV_DEFAULT"
_ZN7cutlass13device_kernelIN5flash11enable_sm90INS1_16FlashAttnFwdSm90INS1_25CollectiveMainloopFwdSm90ILi2EN4cute5tupleIJNS5_1CILi1EEES8_S8_EEENS6_IJNS7_ILi192EEENS7_ILi128EEENS7_ILi96EEEEEELi96ENS_12float_e4m3_tEfNS_4arch4Sm90ELb1ELb0ELb0ELb1ELb0ELb0ELb0ELb1ELb1ELb0ELb0ELb0EEENS1_21CollectiveEpilogueFwdINS6_IJSA_SC_SB_EEES9_NS_10bfloat16_tESG_Li384ELb1ELb0ELb0ELb1EEENS1_36VarlenDynamicPersistentTileSchedulerILi192ELi128ELi384ELi128ELb0ELb0ELb1ELb1ELb1ELb1EEEEEEEEEvNT_6ParamsE:
[----:B------:R-:W-:Y:S01]  /*0000*/  LDC R1, c[0x0][0x37c] ;  /* 0x0000df00ff017b82 */ /* 0x000fe20000000800 */
[----:B------:R-:W-:Y:S05]  /*0010*/  EXIT ;  /* 0x000000000000794d */ /* 0x000fea0003800000 */
.L_x_35:
        /* <DEDUP_REMOVED lines=14> */
.L_x_81:


//--------------------- .text._ZN7cutlass13device_kernelIN5flash11enable_sm90INS1_16FlashAttnFwdSm90INS1_25CollectiveMainloopFwdSm90ILi2EN4cute5tupleIJNS5_1CILi1EEES8_S8_EEENS6_IJNS7_ILi192EEENS7_ILi128EEENS7_ILi96EEEEEELi96ENS_12float_e4m3_tEfNS_4arch4Sm90ELb1ELb0ELb0ELb1ELb0ELb1ELb0ELb1ELb1ELb0ELb0ELb0EEENS1_21CollectiveEpilogueFwdINS6_IJSA_SC_SB_EEES9_NS_10bfloat16_tESG_Li384ELb1ELb0ELb0ELb1EEENS1_36VarlenDynamicPersistentTileSchedulerILi192ELi128ELi384ELi128ELb0ELb0ELb1ELb1ELb1ELb1EEEEEEEEEvNT_6ParamsE --------------------------
	.section	.text._ZN7cutlass13device_kernelIN5flash11enable_sm90INS1_16FlashAttnFwdSm90INS1_25CollectiveMainloopFwdSm90ILi2EN4cute5tupleIJNS5_1CILi1EEES8_S8_EEENS6_IJNS7_ILi192EEENS7_ILi128EEENS7_ILi96EEEEEELi96ENS_12float_e4m3_tEfNS_4arch4Sm90ELb1ELb0ELb0ELb1ELb0ELb1ELb0ELb1ELb1ELb0ELb0ELb0EEENS1_21CollectiveEpilogueFwdINS6_IJSA_SC_SB_EEES9_NS_10bfloat16_tESG_Li384ELb1ELb0ELb0ELb1EEENS1_36VarlenDynamicPersistentTileSchedulerILi192ELi128ELi384ELi128ELb0ELb0ELb1ELb1ELb1ELb1EEEEEEEEEvNT_6ParamsE,"ax",@progbits
	.align	128
.text._ZN7cutlass13device_kernelIN5flash11enable_sm90INS1_16FlashAttnFwdSm90INS1_25CollectiveMainloopFwdSm90ILi2EN4cute5tupleIJNS5_1CILi1EEES8_S8_EEENS6_IJNS7_ILi192EEENS7_ILi128EEENS7_ILi96EEEEEELi96ENS_12float_e4m3_tEfNS_4arch4Sm90ELb1ELb0ELb0ELb1ELb0ELb1ELb0ELb1ELb1ELb0ELb0ELb0EEENS1_21CollectiveEpilogueFwdINS6_IJSA_SC_SB_EEES9_NS_10bfloat16_tESG_Li384ELb1ELb0ELb0ELb1EEENS1_36VarlenDynamicPersistentTileSchedulerILi192ELi128ELi384ELi128ELb0ELb0ELb1ELb1ELb1ELb1EEEEEEEEEvNT_6ParamsE:
        .type           _ZN7cutlass13device_kernelIN5flash11enable_sm90INS1_16FlashAttnFwdSm90INS1_25CollectiveMainloopFwdSm90ILi2EN4cute5tupleIJNS5_1CILi1EEES8_S8_EEENS6_IJNS7_ILi192EEENS7_ILi128EEENS7_ILi96EEEEEELi96ENS_12float_e4m3_tEfNS_4arch4Sm90ELb1ELb0ELb0ELb1ELb0ELb1ELb0ELb1ELb1ELb0ELb0ELb0EEENS1_21CollectiveEpilogueFwdINS6_IJSA_SC_SB_EEES9_NS_10bfloat16_tESG_Li384ELb1ELb0ELb0ELb1EEENS1_36VarlenDynamicPersistentTileSchedulerILi192ELi128ELi384ELi128ELb0ELb0ELb1ELb1ELb1ELb1EEEEEEEEEvNT_6ParamsE,@function
        .size           _ZN7cutlass13device_kernelIN5flash11enable_sm90INS1_16FlashAttnFwdSm90INS1_25CollectiveMainloopFwdSm90ILi2EN4cute5tupleIJNS5_1CILi1EEES8_S8_EEENS6_IJNS7_ILi192EEENS7_ILi128EEENS7_ILi96EEEEEELi96ENS_12float_e4m3_tEfNS_4arch4Sm90ELb1ELb0ELb0ELb1ELb0ELb1ELb0ELb1ELb1ELb0ELb0ELb0EEENS1_21CollectiveEpilogueFwdINS6_IJSA_SC_SB_EEES9_NS_10bfloat16_tESG_Li384ELb1ELb0ELb0ELb1EEENS1_36VarlenDynamicPersistentTileSchedulerILi192ELi128ELi384ELi128ELb0ELb0ELb1ELb1ELb1ELb1EEEEEEEEEvNT_6ParamsE,(.L_x_82 - _ZN7cutlass13device_kernelIN5flash11enable_sm90INS1_16FlashAttnFwdSm90INS1_25CollectiveMainloopFwdSm90ILi2EN4cute5tupleIJNS5_1CILi1EEES8_S8_EEENS6_IJNS7_ILi192EEENS7_ILi128EEENS7_ILi96EEEEEELi96ENS_12float_e4m3_tEfNS_4arch4Sm90ELb1ELb0ELb0ELb1ELb0ELb1ELb0ELb1ELb1ELb0ELb0ELb0EEENS1_21CollectiveEpilogueFwdINS6_IJSA_SC_SB_EEES9_NS_10bfloat16_tESG_Li384ELb1ELb0ELb0ELb1EEENS1_36VarlenDynamicPersistentTileSchedulerILi192ELi128ELi384ELi128ELb0ELb0ELb1ELb1ELb1ELb1EEEEEEEEEvNT_6ParamsE)
        .other          _ZN7cutlass13device_kernelIN5flash11enable_sm90INS1_16FlashAttnFwdSm90INS1_25CollectiveMainloopFwdSm90ILi2EN4cute5tupleIJNS5_1CILi1EEES8_S8_EEENS6_IJNS7_ILi192EEENS7_ILi128EEENS7_ILi96EEEEEELi96ENS_12float_e4m3_tEfNS_4arch4Sm90ELb1ELb0ELb0ELb1ELb0ELb1ELb0ELb1ELb1ELb0ELb0ELb0EEENS1_21CollectiveEpilogueFwdINS6_IJSA_SC_SB_EEES9_NS_10bfloat16_tESG_Li384ELb1ELb0ELb0ELb1EEENS1_36VarlenDynamicPersistentTileSchedulerILi192ELi128ELi384ELi128ELb0ELb0ELb1ELb1ELb1ELb1EEEEEEEEEvNT_6ParamsE,@"STO_CUDA_ENTRY STV_DEFAULT"
_ZN7cutlass13device_kernelIN5flash11enable_sm90INS1_16FlashAttnFwdSm90INS1_25CollectiveMainloopFwdSm90ILi2EN4cute5tupleIJNS5_1CILi1EEES8_S8_EEENS6_IJNS7_ILi192EEENS7_ILi128EEENS7_ILi96EEEEEELi96ENS_12float_e4m3_tEfNS_4arch4Sm90ELb1ELb0ELb0ELb1ELb0ELb1ELb0ELb1ELb1ELb0ELb0ELb0EEENS1_21CollectiveEpilogueFwdINS6_IJSA_SC_SB_EEES9_NS_10bfloat16_tESG_Li384ELb1ELb0ELb0ELb1EEENS1_36VarlenDynamicPersistentTileSchedulerILi192ELi128ELi384ELi128ELb0ELb0ELb1ELb1ELb1ELb1EEEEEEEEEvNT_6ParamsE:
[----:B------:R-:W-:Y:S01]  /*0000*/  LDC R1, c[0x0][0x37c] ;  /* 0x0000df00ff017b82 */ /* 0x000fe20000000800 */
[----:B------:R-:W-:Y:S05]  /*0010*/  EXIT ;  /* 0x000000000000794d */ /* 0x000fea0003800000 */
.L_x_36:
        /* <DEDUP_REMOVED lines=14> */
.L_x_82:


//--------------------- .text._ZN7cutlass13device_kernelIN5flash11enable_sm90INS1_16FlashAttnFwdSm90INS1_25CollectiveMainloopFwdSm90ILi2EN4cute5tupleIJNS5_1CILi1EEES8_S8_EEENS6_IJNS7_ILi192EEENS7_ILi160EEENS7_ILi64EEEEEELi64ENS_12float_e4m3_tEfNS_4arch4Sm90ELb0ELb0ELb0ELb0ELb0ELb0ELb0ELb1ELb1ELb0ELb0ELb0EEENS1_21CollectiveEpilogueFwdINS6_IJSA_SC_SB_EEES9_NS_10bfloat16_tESG_Li384ELb0ELb0ELb0ELb1EEENS1_29StaticPersistentTileSchedulerILb0EEEEEEEEEvNT_6ParamsE --------------------------
	.section	.text._ZN7cutlass13device_kernelIN5flash11enable_sm90INS1_16FlashAttnFwdSm90INS1_25CollectiveMainloopFwdSm90ILi2EN4cute5tupleIJNS5_1CILi1EEES8_S8_EEENS6_IJNS7_ILi192EEENS7_ILi160EEENS7_ILi64EEEEEELi64ENS_12float_e4m3_tEfNS_4arch4Sm90ELb0ELb0ELb0ELb0ELb0ELb0ELb0ELb1ELb1ELb0ELb0ELb0EEENS1_21CollectiveEpilogueFwdINS6_IJSA_SC_SB_EEES9_NS_10bfloat16_tESG_Li384ELb0ELb0ELb0ELb1EEENS1_29StaticPersistentTileSchedulerILb0EEEEEEEEEvNT_6ParamsE,"ax",@progbits
	.align	128
.text._ZN7cutlass13device_kernelIN5flash11enable_sm90INS1_16FlashAttnFwdSm90INS1_25CollectiveMainloopFwdSm90ILi2EN4cute5tupleIJNS5_1CILi1EEES8_S8_EEENS6_IJNS7_ILi192EEENS7_ILi160EEENS7_ILi64EEEEEELi64ENS_12float_e4m3_tEfNS_4arch4Sm90ELb0ELb0ELb0ELb0ELb0ELb0ELb0ELb1ELb1ELb0ELb0ELb0EEENS1_21CollectiveEpilogueFwdINS6_IJSA_SC_SB_EEES9_NS_10bfloat16_tESG_Li384ELb0ELb0ELb0ELb1EEENS1_29StaticPersistentTileSchedulerILb0EEEEEEEEEvNT_6ParamsE:
        .type           _ZN7cutlass13device_kernelIN5flash11enable_sm90INS1_16FlashAttnFwdSm90INS1_25CollectiveMainloopFwdSm90ILi2EN4cute5tupleIJNS5_1CILi1EEES8_S8_EEENS6_IJNS7_ILi192EEENS7_ILi160EEENS7_ILi64EEEEEELi64ENS_12float_e4m3_tEfNS_4arch4Sm90ELb0ELb0ELb0ELb0ELb0ELb0ELb0ELb1ELb1ELb0ELb0ELb0EEENS1_21CollectiveEpilogueFwdINS6_IJSA_SC_SB_EEES9_NS_10bfloat16_tESG_Li384ELb0ELb0ELb0ELb1EEENS1_29StaticPersistentTileSchedulerILb0EEEEEEEEEvNT_6ParamsE,@function
        .size           _ZN7cutlass13device_kernelIN5flash11enable_sm90INS1_16FlashAttnFwdSm90INS1_25CollectiveMainloopFwdSm90ILi2EN4cute5tupleIJNS5_1CILi1EEES8_S8_EEENS6_IJNS7_ILi192EEENS7_ILi160EEENS7_ILi64EEEEEELi64ENS_12float_e4m3_tEfNS_4arch4Sm90ELb0ELb0ELb0ELb0ELb0ELb0ELb0ELb1ELb1ELb0ELb0ELb0EEENS1_21CollectiveEpilogueFwdINS6_IJSA_SC_SB_EEES9_NS_10bfloat16_tESG_Li384ELb0ELb0ELb0ELb1EEENS1_29StaticPersistentTileSchedulerILb0EEEEEEEEEvNT_6ParamsE,(.L_x_83 - _ZN7cutlass13device_kernelIN5flash11enable_sm90INS1_16FlashAttnFwdSm90INS1_25CollectiveMainloopFwdSm90ILi2EN4cute5tupleIJNS5_1CILi1EEES8_S8_EEENS6_IJNS7_ILi192EEENS7_ILi160EEENS7_ILi64EEEEEELi64ENS_12float_e4m3_tEfNS_4arch4Sm90ELb0ELb0ELb0ELb0ELb0ELb0ELb0ELb1ELb1ELb0ELb0ELb0EEENS1_21CollectiveEpilogueFwdINS6_IJSA_SC_SB_EEES9_NS_10bfloat16_tESG_Li384ELb0ELb0ELb0ELb1EEENS1_29StaticPersistentTileSchedulerILb0EEEEEEEEEvNT_6ParamsE)
        .other          _ZN7cutlass13device_kernelIN5flash11enable_sm90INS1_16FlashAttnFwdSm90INS1_25CollectiveMainloopFwdSm90ILi2EN4cute5tupleIJNS5_1CILi1EEES8_S8_EEENS6_IJNS7_ILi192EEENS7_ILi160EEENS7_ILi64EEEEEELi64ENS_12float_e4m3_tEfNS_4arch4Sm90ELb0ELb0ELb0ELb0ELb0ELb0ELb0ELb1ELb1ELb0ELb0ELb0EEENS1_21CollectiveEpilogueFwdINS6_IJSA_SC_SB_EEES9_NS_10bfloat16_tESG_Li384ELb0ELb0ELb0ELb1EEENS1_29StaticPersistentTileSchedulerILb0EEEEEEEEEvNT_6ParamsE,@"STO_CUDA_ENTRY STV_DEFAULT"
_ZN7cutlass13device_kernelIN5flash11enable_sm90INS1_16FlashAttnFwdSm90INS1_25CollectiveMainloopFwdSm90ILi2EN4cute5tupleIJNS5_1CILi1EEES8_S8_EEENS6_IJNS7_ILi192EEENS7_ILi160EEENS7_ILi64EEEEEELi64ENS_12float_e4m3_tEfNS_4arch4Sm90ELb0ELb0ELb0ELb0ELb0ELb0ELb0ELb1ELb1ELb0ELb0ELb0EEENS1_21CollectiveEpilogueFwdINS6_IJSA_SC_SB_EEES9_NS_10bfloat16_tESG_Li384ELb0ELb0ELb0ELb1EEENS1_29StaticPersistentTileSchedulerILb0EEEEEEEEEvNT_6ParamsE:
[----:B------:R-:W-:Y:S01]  /*0000*/  LDC R1, c[0x0][0x37c] ;  /* 0x0000df00ff017b82 */ /* 0x000fe20000000800 */
[----:B------:R-:W-:Y:S05]  /*0010*/  EXIT ;  /* 0x000000000000794d */ /* 0x000fea0003800000 */
.L_x_37:
        /* <DEDUP_REMOVED lines=14> */
.L_x_83:


//--------------------- .text._ZN7cutlass13device_kernelIN5flash11enable_sm90INS1_16FlashAttnFwdSm90INS1_25CollectiveMainloopFwdSm90ILi2EN4cute5tupleIJNS5_1CILi1EEES8_S8_EEENS6_IJNS7_ILi192EEENS7_ILi160EEENS7_ILi64EEEEEELi64ENS_12float_e4m3_tEfNS_4arch4Sm90ELb0ELb0ELb0ELb1ELb0ELb0ELb0ELb1ELb1ELb0ELb0ELb0EEENS1_21CollectiveEpilogueFwdINS6_IJSA_SC_SB_EEES9_NS_10bfloat16_tESG_Li384ELb1ELb0ELb0ELb1EEENS1_36VarlenDynamicPersistentTileSchedulerILi192ELi160ELi384ELi128ELb0ELb0ELb1ELb0ELb1ELb1EEEEEEEEEvNT_6ParamsE --------------------------
	.section	.text._ZN7cutlass13device_kernelIN5flash11enable_sm90INS1_16FlashAttnFwdSm90INS1_25CollectiveMainloopFwdSm90ILi2EN4cute5tupleIJNS5_1CILi1EEES8_S8_EEENS6_IJNS7_ILi192EEENS7_ILi160EEENS7_ILi64EEEEEELi64ENS_12float_e4m3_tEfNS_4arch4Sm90ELb0ELb0ELb0ELb1ELb0ELb0ELb0ELb1ELb1ELb0ELb0ELb0EEENS1_21CollectiveEpilogueFwdINS6_IJSA_SC_SB_EEES9_NS_10bfloat16_tESG_Li384ELb1ELb0ELb0ELb1EEENS1_36VarlenDynamicPersistentTileSchedulerILi192ELi160ELi384ELi128ELb0ELb0ELb1ELb0ELb1ELb1EEEEEEEEEvNT_6ParamsE,"ax",@progbits
	.align	128
.text._ZN7cutlass13device_kernelIN5flash11enable_sm90INS1_16FlashAttnFwdSm90INS1_25CollectiveMainloopFwdSm90ILi2EN4cute5tupleIJNS5_1CILi1EEES8_S8_EEENS6_IJNS7_ILi192EEENS7_ILi160EEENS7_ILi64EEEEEELi64ENS_12float_e4m3_tEfNS_4arch4Sm90ELb0ELb0ELb0ELb1ELb0ELb0ELb0ELb1ELb1ELb0ELb0ELb0EEENS1_21CollectiveEpilogueFwdINS6_IJSA_SC_SB_EEES9_NS_10bfloat16_tESG_Li384ELb1ELb0ELb0ELb1EEENS1_36VarlenDynamicPersistentTileSchedulerILi192ELi160ELi384ELi128ELb0ELb0ELb1ELb0ELb1ELb1EEEEEEEEEvNT_6ParamsE:
        .type           _ZN7cutlass13device_kernelIN5flash11enable_sm90INS1_16FlashAttnFwdSm90INS1_25CollectiveMainloopFwdSm90ILi2EN4cute5tupleIJNS5_1CILi1EEES8_S8_EEENS6_IJNS7_ILi192EEENS7_ILi160EEENS7_ILi64EEEEEELi64ENS_12float_e4m3_tEfNS_4arch4Sm90ELb0ELb0ELb0ELb1ELb0ELb0ELb0ELb1ELb1ELb0ELb0ELb0EEENS1_21CollectiveEpilogueFwdINS6_IJSA_SC_SB_EEES9_NS_10bfloat16_tESG_Li384ELb1ELb0ELb0ELb1EEENS1_36VarlenDynamicPersistentTileSchedulerILi192ELi160ELi384ELi128ELb0ELb0ELb1ELb0ELb1ELb1EEEEEEEEEvNT_6ParamsE,@function
        .size           _ZN7cutlass13device_kernelIN5flash11enable_sm90INS1_16FlashAttnFwdSm90INS1_25CollectiveMainloopFwdSm90ILi2EN4cute5tupleIJNS5_1CILi1EEES8_S8_EEENS6_IJNS7_ILi192EEENS7_ILi160EEENS7_ILi64EEEEEELi64ENS_12float_e4m3_tEfNS_4arch4Sm90ELb0ELb0ELb0ELb1ELb0ELb0ELb0ELb1ELb1ELb0ELb0ELb0EEENS1_21CollectiveEpilogueFwdINS6_IJSA_SC_SB_EEES9_NS_10bfloat16_tESG_Li384ELb1ELb0ELb0ELb1EEENS1_36VarlenDynamicPersistentTileSchedulerILi192ELi160ELi384ELi128ELb0ELb0ELb1ELb0ELb1ELb1EEEEEEEEEvNT_6ParamsE,(.L_x_84 - _ZN7cutlass13device_kernelIN5flash11enable_sm90INS1_16FlashAttnFwdSm90INS1_25CollectiveMainloopFwdSm90ILi2EN4cute5tupleIJNS5_1CILi1EEES8_S8_EEENS6_IJNS7_ILi192EEENS7_ILi160EEENS7_ILi64EEEEEELi64ENS_12float_e4m3_tEfNS_4arch4Sm90ELb0ELb0ELb0ELb1ELb0ELb0ELb0ELb1ELb1ELb0ELb0ELb0EEENS1_21CollectiveEpilogueFwdINS6_IJSA_SC_SB_EEES9_NS_10bfloat16_tESG_Li384ELb1ELb0ELb0ELb1EEENS1_36VarlenDynamicPersistentTileSchedulerILi192ELi160ELi384ELi128ELb0ELb0ELb1ELb0ELb1ELb1EEEEEEEEEvNT_6ParamsE)
        .other          _ZN7cutlass13device_kernelIN5flash11enable_sm90INS1_16FlashAttnFwdSm90INS1_25CollectiveMainloopFwdSm90ILi2EN4cute5tupleIJNS5_1CILi1EEES8_S8_EEENS6_IJNS7_ILi192EEENS7_ILi160EEENS7_ILi64EEEEEELi64ENS_12float_e4m3_tEfNS_4arch4Sm90ELb0ELb0ELb0ELb1ELb0ELb0ELb0ELb1ELb1ELb0ELb0ELb0EEENS1_21CollectiveEpilogueFwdINS6_IJSA_SC_SB_EEES9_NS_10bfloat16_tESG_Li384ELb1ELb0ELb0ELb1EEENS1_36VarlenDynamicPersistentTileSchedulerILi192ELi160ELi384ELi128ELb0ELb0ELb1ELb0ELb1ELb1EEEEEEEEEvNT_6ParamsE,@"STO_CUDA_ENTRY STV_DEFAULT"
_ZN7cutlass13device_kernelIN5flash11enable_sm90INS1_16FlashAttnFwdSm90INS1_25CollectiveMainloopFwdSm90ILi2EN4cute5tupleIJNS5_1CILi1EEES8_S8_EEENS6_IJNS7_ILi192EEENS7_ILi160EEENS7_ILi64EEEEEELi64ENS_12float_e4m3_tEfNS_4arch4Sm90ELb0ELb0ELb0ELb1ELb0ELb0ELb0ELb1ELb1ELb0ELb0ELb0EEENS1_21CollectiveEpilogueFwdINS6_IJSA_SC_SB_EEES9_NS_10bfloat16_tESG_Li384ELb1ELb0ELb0ELb1EEENS1_36VarlenDynamicPersistentTileSchedulerILi192ELi160ELi384ELi128ELb0ELb0ELb1ELb0ELb1ELb1EEEEEEEEEvNT_6ParamsE:
[----:B------:R-:W-:Y:S01]  /*0000*/  LDC R1, c[0x0][0x37c] ;  /* 0x0000df00ff017b82 */ /* 0x000fe20000000800 */
[----:B------:R-:W-:Y:S05]  /*0010*/  EXIT ;  /* 0x000000000000794d */ /* 0x000fea0003800000 */
.L_x_38:
        /* <DEDUP_REMOVED lines=14> */
.L_x_84:


//--------------------- .text._ZN7cutlass13device_kernelIN5flash11enable_sm90INS1_16FlashAttnFwdSm90INS1_25CollectiveMainloopFwdSm90ILi2EN4cute5tupleIJNS5_1CILi1EEES8_S8_EEENS6_IJNS7_ILi192EEENS7_ILi160EEENS7_ILi64EEEEEELi64ENS_12float_e4m3_tEfNS_4arch4Sm90ELb0ELb0ELb0ELb1ELb0ELb1ELb0ELb1ELb1ELb0ELb0ELb0EEENS1_21CollectiveEpilogueFwdINS6_IJSA_SC_SB_EEES9_NS_10bfloat16_tESG_Li384ELb1ELb0ELb0ELb1EEENS1_36VarlenDynamicPersistentTileSchedulerILi192ELi160ELi384ELi128ELb0ELb0ELb1ELb0ELb1ELb1EEEEEEEEEvNT_6ParamsE --------------------------
	.section	.text._ZN7cutlass13device_kernelIN5flash11enable_sm90INS1_16FlashAttnFwdSm90INS1_25CollectiveMainloopFwdSm90ILi2EN4cute5tupleIJNS5_1CILi1EEES8_S8_EEENS6_IJNS7_ILi192EEENS7_ILi160EEENS7_ILi64EEEEEELi64ENS_12float_e4m3_tEfNS_4arch4Sm90ELb0ELb0ELb0ELb1ELb0ELb1ELb0ELb1ELb1ELb0ELb0ELb0EEENS1_21CollectiveEpilogueFwdINS6_IJSA_SC_SB_EEES9_NS_10bfloat16_tESG_Li384ELb1ELb0ELb0ELb1EEENS1_36VarlenDynamicPersistentTileSchedulerILi192ELi160ELi384ELi128ELb0ELb0ELb1ELb0ELb1ELb1EEEEEEEEEvNT_6ParamsE,"ax",@progbits
	.align	128
.text._ZN7cutlass13device_kernelIN5flash11enable_sm90INS1_16FlashAttnFwdSm90INS1_25CollectiveMainloopFwdSm90ILi2EN4cute5tupleIJNS5_1CILi1EEES8_S8_EEENS6_IJNS7_ILi192EEENS7_ILi160EEENS7_ILi64EEEEEELi64ENS_12float_e4m3_tEfNS_4arch4Sm90ELb0ELb0ELb0ELb1ELb0ELb1ELb0ELb1ELb1ELb0ELb0ELb0EEENS1_21CollectiveEpilogueFwdINS6_IJSA_SC_SB_EEES9_NS_10bfloat16_tESG_Li384ELb1ELb0ELb0ELb1EEENS1_36VarlenDynamicPersistentTileSchedulerILi192ELi160ELi384ELi128ELb0ELb0ELb1ELb0ELb1ELb1EEEEEEEEEvNT_6ParamsE:
        .type           _ZN7cutlass13device_kernelIN5flash11enable_sm90INS1_16FlashAttnFwdSm90INS1_25CollectiveMainloopFwdSm90ILi2EN4cute5tupleIJNS5_1CILi1EEES8_S8_EEENS6_IJNS7_ILi192EEENS7_ILi160EEENS7_ILi64EEEEEELi64ENS_12float_e4m3_tEfNS_4arch4Sm90ELb0ELb0ELb0ELb1ELb0ELb1ELb0ELb1ELb1ELb0ELb0ELb0EEENS1_21CollectiveEpilogueFwdINS6_IJSA_SC_SB_EEES9_NS_10bfloat16_tESG_Li384ELb1ELb0ELb0ELb1EEENS1_36VarlenDynamicPersistentTileSchedulerILi192ELi160ELi384ELi128ELb0ELb0ELb1ELb0ELb1ELb1EEEEEEEEEvNT_6ParamsE,@function
        .size           _ZN7cutlass13device_kernelIN5flash11enable_sm90INS1_16FlashAttnFwdSm90INS1_25CollectiveMainloopFwdSm90ILi2EN4cute5tupleIJNS5_1CILi1EEES8_S8_EEENS6_IJNS7_ILi192EEENS7_ILi160EEENS7_ILi64EEEEEELi64ENS_12float_e4m3_tEfNS_4arch4Sm90ELb0ELb0ELb0ELb1ELb0ELb1ELb0ELb1ELb1ELb0ELb0ELb0EEENS1_21CollectiveEpilogueFwdINS6_IJSA_SC_SB_EEES9_NS_10bfloat16_tESG_Li384ELb1ELb0ELb0ELb1EEENS1_36VarlenDynamicPersistentTileSchedulerILi192ELi160ELi384ELi128ELb0ELb0ELb1ELb0ELb1ELb1EEEEEEEEEvNT_6ParamsE,(.L_x_85 - _ZN7cutlass13device_kernelIN5flash11enable_sm90INS1_16FlashAttnFwdSm90INS1_25CollectiveMainloopFwdSm90ILi2EN4cute5tupleIJNS5_1CILi1EEES8_S8_EEENS6_IJNS7_ILi192EEENS7_ILi160EEENS7_ILi64EEEEEELi64ENS_12float_e4m3_tEfNS_4arch4Sm90ELb0ELb0ELb0ELb1ELb0ELb1ELb0ELb1ELb1ELb0ELb0ELb0EEENS1_21CollectiveEpilogueFwdINS6_IJSA_SC_SB_EEES9_NS_10bfloat16_tESG_Li384ELb1ELb0ELb0ELb1EEENS1_36VarlenDynamicPersistentTileSchedulerILi192ELi160ELi384ELi128ELb0ELb0ELb1ELb0ELb1ELb1EEEEEEEEEvNT_6ParamsE)
        .other          _ZN7cutlass13device_kernelIN5flash11enable_sm90INS1_16FlashAttnFwdSm90INS1_25CollectiveMainloopFwdSm90ILi2EN4cute5tupleIJNS5_1CILi1EEES8_S8_EEENS6_IJNS7_ILi192EEENS7_ILi160EEENS7_ILi64EEEEEELi64ENS_12float_e4m3_tEfNS_4arch4Sm90ELb0ELb0ELb0ELb1ELb0ELb1ELb0ELb1ELb1ELb0ELb0ELb0EEENS1_21CollectiveEpilogueFwdINS6_IJSA_SC_SB_EEES9_NS_10bfloat16_tESG_Li384ELb1ELb0ELb0ELb1EEENS1_36VarlenDynamicPersistentTileSchedulerILi192ELi160ELi384ELi128ELb0ELb0ELb1ELb0ELb1ELb1EEEEEEEEEvNT_6ParamsE,@"STO_CUDA_ENTRY STV_DEFAULT"
_ZN7cutlass13device_kernelIN5flash11enable_sm90INS1_16FlashAttnFwdSm90INS1_25CollectiveMainloopFwdSm90ILi2EN4cute5tupleIJNS5_1CILi1EEES8_S8_EEENS6_IJNS7_ILi192EEENS7_ILi160EEENS7_ILi64EEEEEELi64ENS_12float_e4m3_tEfNS_4arch4Sm90ELb0ELb0ELb0ELb1ELb0ELb1ELb0ELb1ELb1ELb0ELb0ELb0EEENS1_21CollectiveEpilogueFwdINS6_IJSA_SC_SB_EEES9_NS_10bfloat16_tESG_Li384ELb1ELb0ELb0ELb1EEENS1_36VarlenDynamicPersistentTileSchedulerILi192ELi160ELi384ELi128ELb0ELb0ELb1ELb0ELb1ELb1EEEEEEEEEvNT_6ParamsE:
[----:B------:R-:W-:Y:S01]  /*0000*/  LDC R1, c[0x0][0x37c] ;  /* 0x0000df00ff017b82 */ /* 0x000fe20000000800 */
[----:B------:R-:W-:Y:S05]  /*0010*/  EXIT ;  /* 0x000000000000794d */ /* 0x000fea0003800000 */
.L_x_39:
        /* <DEDUP_REMOVED lines=14> */
.L_x_85:


//--------------------- .text._ZN7cutlass13device_kernelIN5flash11enable_sm90INS1_16FlashAttnFwdSm90INS1_25CollectiveMainloopFwdSm90ILi2EN4cute5tupleIJNS5_1CILi1EEES8_S8_EEENS6_IJNS7_ILi192EEENS7_ILi160EEENS7_ILi64EEEEEELi64ENS_12float_e4m3_tEfNS_4arch4Sm90ELb0ELb1ELb0ELb0ELb0ELb0ELb0ELb1ELb1ELb0ELb0ELb0EEENS1_21CollectiveEpilogueFwdINS6_IJSA_SC_SB_EEES9_NS_10bfloat16_tESG_Li384ELb0ELb0ELb0ELb1EEENS1_30DynamicPersistentTileSchedulerILi384ELi128ELb0ELb0ELb1EEEEEEEEEvNT_6ParamsE --------------------------
	.section	.text._ZN7cutlass13device_kernelIN5flash11enable_sm90INS1_16FlashAttnFwdSm90INS1_25CollectiveMainloopFwdSm90ILi2EN4cute5tupleIJNS5_1CILi1EEES8_S8_EEENS6_IJNS7_ILi192EEENS7_ILi160EEENS7_ILi64EEEEEELi64ENS_12float_e4m3_tEfNS_4arch4Sm90ELb0ELb1ELb0ELb0ELb0ELb0ELb0ELb1ELb1ELb0ELb0ELb0EEENS1_21CollectiveEpilogueFwdINS6_IJSA_SC_SB_EEES9_NS_10bfloat16_tESG_Li384ELb0ELb0ELb0ELb1EEENS1_30DynamicPersistentTileSchedulerILi384ELi128ELb0ELb0ELb1EEEEEEEEEvNT_6ParamsE,"ax",@progbits
	.align	128
.text._ZN7cutlass13device_kernelIN5flash11enable_sm90INS1_16FlashAttnFwdSm90INS1_25CollectiveMainloopFwdSm90ILi2EN4cute5tupleIJNS5_1CILi1EEES8_S8_EEENS6_IJNS7_ILi192EEENS7_ILi160EEENS7_ILi64EEEEEELi64ENS_12float_e4m3_tEfNS_4arch4Sm90ELb0ELb1ELb0ELb0ELb0ELb0ELb0ELb1ELb1ELb0ELb0ELb0EEENS1_21CollectiveEpilogueFwdINS6_IJSA_SC_SB_EEES9_NS_10bfloat16_tESG_Li384ELb0ELb0ELb0ELb1EEENS1_30DynamicPersistentTileSchedulerILi384ELi128ELb0ELb0ELb1EEEEEEEEEvNT_6ParamsE:
        .type           _ZN7cutlass13device_kernelIN5flash11enable_sm90INS1_16FlashAttnFwdSm90INS1_25CollectiveMainloopFwdSm90ILi2EN4cute5tupleIJNS5_1CILi1EEES8_S8_EEENS6_IJNS7_ILi192EEENS7_ILi160EEENS7_ILi64EEEEEELi64ENS_12float_e4m3_tEfNS_4arch4Sm90ELb0ELb1ELb0ELb0ELb0ELb0ELb0ELb1ELb1ELb0ELb0ELb0EEENS1_21CollectiveEpilogueFwdINS6_IJSA_SC_SB_EEES9_NS_10bfloat16_tESG_Li384ELb0ELb0ELb0ELb1EEENS1_30DynamicPersistentTileSchedulerILi384ELi128ELb0ELb0ELb1EEEEEEEEEvNT_6ParamsE,@function
        .size           _ZN7cutlass13device_kernelIN5flash11enable_sm90INS1_16FlashAttnFwdSm90INS1_25CollectiveMainloopFwdSm90ILi2EN4cute5tupleIJNS5_1CILi1EEES8_S8_EEENS6_IJNS7_ILi192EEENS7_ILi160EEENS7_ILi64EEEEEELi64ENS_12float_e4m3_tEfNS_4arch4Sm90ELb0ELb1ELb0ELb0ELb0ELb0ELb0ELb1ELb1ELb0ELb0ELb0EEENS1_21CollectiveEpilogueFwdINS6_IJSA_SC_SB_EEES9_NS_10bfloat16_tESG_Li384ELb0ELb0ELb0ELb1EEENS1_30DynamicPersistentTileSchedulerILi384ELi128ELb0ELb0ELb1EEEEEEEEEvNT_6ParamsE,(.L_x_86 - _ZN7cutlass13device_kernelIN5flash11enable_sm90INS1_16FlashAttnFwdSm90INS1_25CollectiveMainloopFwdSm90ILi2EN4cute5tupleIJNS5_1CILi1EEES8_S8_EEENS6_IJNS7_ILi192EEENS7_ILi160EEENS7_ILi64EEEEEELi64ENS_12float_e4m3_tEfNS_4arch4Sm90ELb0ELb1ELb0ELb0ELb0ELb0ELb0ELb1ELb1ELb0ELb0ELb0EEENS1_21CollectiveEpilogueFwdINS6_IJSA_SC_SB_EEES9_NS_10bfloat16_tESG_Li384ELb0ELb0ELb0ELb1EEENS1_30DynamicPersistentTileSchedulerILi384ELi128ELb0ELb0ELb1EEEEEEEEEvNT_6ParamsE)
        .other          _ZN7cutlass13device_kernelIN5flash11enable_sm90INS1_16FlashAttnFwdSm90INS1_25CollectiveMainloopFwdSm90ILi2EN4cute5tupleIJNS5_1CILi1EEES8_S8_EEENS6_IJNS7_ILi192EEENS7_ILi160EEENS7_ILi64EEEEEELi64ENS_12float_e4m3_tEfNS_4arch4Sm90ELb0ELb1ELb0ELb0ELb0ELb0ELb0ELb1ELb1ELb0ELb0ELb0EEENS1_21CollectiveEpilogueFwdINS6_IJSA_SC_SB_EEES9_NS_10bfloat16_tESG_Li384ELb0ELb0ELb0ELb1EEENS1_30DynamicPersistentTileSchedulerILi384ELi128ELb0ELb0ELb1EEEEEEEEEvNT_6ParamsE,@"STO_CUDA_ENTRY STV_DEFAULT"
_ZN7cutlass13device_kernelIN5flash11enable_sm90INS1_16FlashAttnFwdSm90INS1_25CollectiveMainloopFwdSm90ILi2EN4cute5tupleIJNS5_1CILi1EEES8_S8_EEENS6_IJNS7_ILi192EEENS7_ILi160EEENS7_ILi64EEEEEELi64ENS_12float_e4m3_tEfNS_4arch4Sm90ELb0ELb1ELb0ELb0ELb0ELb0ELb0ELb1ELb1ELb0ELb0ELb0EEENS1_21CollectiveEpilogueFwdINS6_IJSA_SC_SB_EEES9_NS_10bfloat16_tESG_Li384ELb0ELb0ELb0ELb1EEENS1_30DynamicPersistentTileSchedulerILi384ELi128ELb0ELb0ELb1EEEEEEEEEvNT_6ParamsE:
[----:B------:R-:W-:Y:S01]  /*0000*/  LDC R1, c[0x0][0x37c] ;  /* 0x0000df00ff017b82 */ /* 0x000fe20000000800 */
[----:B------:R-:W-:Y:S05]  /*0010*/  EXIT ;  /* 0x000000000000794d */ /* 0x000fea0003800000 */
.L_x_40:
        /* <DEDUP_REMOVED lines=14> */
.L_x_86:


//--------------------- .text._ZN7cutlass13device_kernelIN5flash11enable_sm90INS1_16FlashAttnFwdSm90INS1_25CollectiveMainloopFwdSm90ILi2EN4cute5tupleIJNS5_1CILi1EEES8_S8_EEENS6_IJNS7_ILi192EEENS7_ILi160EEENS7_ILi64EEEEEELi64ENS_12float_e4m3_tEfNS_4arch4Sm90ELb0ELb1ELb0ELb1ELb0ELb0ELb0ELb1ELb1ELb0ELb0ELb0EEENS1_21CollectiveEpilogueFwdINS6_IJSA_SC_SB_EEES9_NS_10bfloat16_tESG_Li384ELb1ELb0ELb0ELb1EEENS1_36VarlenDynamicPersistentTileSchedulerILi192ELi160ELi384ELi128ELb0ELb0ELb1ELb1ELb0ELb1EEEEEEEEEvNT_6ParamsE --------------------------
	.section	.text._ZN7cutlass13device_kernelIN5flash11enable_sm90INS1_16FlashAttnFwdSm90INS1_25CollectiveMainloopFwdSm90ILi2EN4cute5tupleIJNS5_1CILi1EEES8_S8_EEENS6_IJNS7_ILi192EEENS7_ILi160EEENS7_ILi64EEEEEELi64ENS_12float_e4m3_tEfNS_4arch4Sm90ELb0ELb1ELb0ELb1ELb0ELb0ELb0ELb1ELb1ELb0ELb0ELb0EEENS1_21CollectiveEpilogueFwdINS6_IJSA_SC_SB_EEES9_NS_10bfloat16_tESG_Li384ELb1ELb0ELb0ELb1EEENS1_36VarlenDynamicPersistentTileSchedulerILi192ELi160ELi384ELi128ELb0ELb0ELb1ELb1ELb0ELb1EEEEEEEEEvNT_6ParamsE,"ax",@progbits
	.align	128
.text._ZN7cutlass13device_kernelIN5flash11enable_sm90INS1_16FlashAttnFwdSm90INS1_25CollectiveMainloopFwdSm90ILi2EN4cute5tupleIJNS5_1CILi1EEES8_S8_EEENS6_IJNS7_ILi192EEENS7_ILi160EEENS7_ILi64EEEEEELi64ENS_12float_e4m3_tEfNS_4arch4Sm90ELb0ELb1ELb0ELb1ELb0ELb0ELb0ELb1ELb1ELb0ELb0ELb0EEENS1_21CollectiveEpilogueFwdINS6_IJSA_SC_SB_EEES9_NS_10bfloat16_tESG_Li384ELb1ELb0ELb0ELb1EEENS1_36VarlenDynamicPersistentTileSchedulerILi192ELi160ELi384ELi128ELb0ELb0ELb1ELb1ELb0ELb1EEEEEEEEEvNT_6ParamsE:
        .type           _ZN7cutlass13device_kernelIN5flash11enable_sm90INS1_16FlashAttnFwdSm90INS1_25CollectiveMainloopFwdSm90ILi2EN4cute5tupleIJNS5_1CILi1EEES8_S8_EEENS6_IJNS7_ILi192EEENS7_ILi160EEENS7_ILi64EEEEEELi64ENS_12float_e4m3_tEfNS_4arch4Sm90ELb0ELb1ELb0ELb1ELb0ELb0ELb0ELb1ELb1ELb0ELb0ELb0EEENS1_21CollectiveEpilogueFwdINS6_IJSA_SC_SB_EEES9_NS_10bfloat16_tESG_Li384ELb1ELb0ELb0ELb1EEENS1_36VarlenDynamicPersistentTileSchedulerILi192ELi160ELi384ELi128ELb0ELb0ELb1ELb1ELb0ELb1EEEEEEEEEvNT_6ParamsE,@function
        .size           _ZN7cutlass13device_kernelIN5flash11enable_sm90INS1_16FlashAttnFwdSm90INS1_25CollectiveMainloopFwdSm90ILi2EN4cute5tupleIJNS5_1CILi1EEES8_S8_EEENS6_IJNS7_ILi192EEENS7_ILi160EEENS7_ILi64EEEEEELi64ENS_12float_e4m3_tEfNS_4arch4Sm90ELb0ELb1ELb0ELb1ELb0ELb0ELb0ELb1ELb1ELb0ELb0ELb0EEENS1_21CollectiveEpilogueFwdINS6_IJSA_SC_SB_EEES9_NS_10bfloat16_tESG_Li384ELb1ELb0ELb0ELb1EEENS1_36VarlenDynamicPersistentTileSchedulerILi192ELi160ELi384ELi128ELb0ELb0ELb1ELb1ELb0ELb1EEEEEEEEEvNT_6ParamsE,(.L_x_87 - _ZN7cutlass13device_kernelIN5flash11enable_sm90INS1_16FlashAttnFwdSm90INS1_25CollectiveMainloopFwdSm90ILi2EN4cute5tupleIJNS5_1CILi1EEES8_S8_EEENS6_IJNS7_ILi192EEENS7_ILi160EEENS7_ILi64EEEEEELi64ENS_12float_e4m3_tEfNS_4arch4Sm90ELb0ELb1ELb0ELb1ELb0ELb0ELb0ELb1ELb1ELb0ELb0ELb0EEENS1_21CollectiveEpilogueFwdINS6_IJSA_SC_SB_EEES9_NS_10bfloat16_tESG_Li384ELb1ELb0ELb0ELb1EEENS1_36VarlenDynamicPersistentTileSchedulerILi192ELi160ELi384ELi128ELb0ELb0ELb1ELb1ELb0ELb1EEEEEEEEEvNT_6ParamsE)
        .other          _ZN7cutlass13device_kernelIN5flash11enable_sm90INS1_16FlashAttnFwdSm90INS1_25CollectiveMainloopFwdSm90ILi2EN4cute5tupleIJNS5_1CILi1EEES8_S8_EEENS6_IJNS7_ILi192EEENS7_ILi160EEENS7_ILi64EEEEEELi64ENS_12float_e4m3_tEfNS_4arch4Sm90ELb0ELb1ELb0ELb1ELb0ELb0ELb0ELb1ELb1ELb0ELb0ELb0EEENS1_21CollectiveEpilogueFwdINS6_IJSA_SC_SB_EEES9_NS_10bfloat16_tESG_Li384ELb1ELb0ELb0ELb1EEENS1_36VarlenDynamicPersistentTileSchedulerILi192ELi160ELi384ELi128ELb0ELb0ELb1ELb1ELb0ELb1EEEEEEEEEvNT_6ParamsE,@"STO_CUDA_ENTRY STV_DEFAULT"
_ZN7cutlass13device_kernelIN5flash11enable_sm90INS1_16FlashAttnFwdSm90INS1_25CollectiveMainloopFwdSm90ILi2EN4cute5tupleIJNS5_1CILi1EEES8_S8_EEENS6_IJNS7_ILi192EEENS7_ILi160EEENS7_ILi64EEEEEELi64ENS_12float_e4m3_tEfNS_4arch4Sm90ELb0ELb1ELb0ELb1ELb0ELb0ELb0ELb1ELb1ELb0ELb0ELb0EEENS1_21CollectiveEpilogueFwdINS6_IJSA_SC_SB_EEES9_NS_10bfloat16_tESG_Li384ELb1ELb0ELb0ELb1EEENS1_36VarlenDynamicPersistentTileSchedulerILi192ELi160ELi384ELi128ELb0ELb0ELb1ELb1ELb0ELb1EEEEEEEEEvNT_6ParamsE:
[----:B------:R-:W-:Y:S01]  /*0000*/  LDC R1, c[0x0][0x37c] ;  /* 0x0000df00ff017b82 */ /* 0x000fe20000000800 */
[----:B------:R-:W-:Y:S05]  /*0010*/  EXIT ;  /* 0x000000000000794d */ /* 0x000fea0003800000 */
.L_x_41:
        /* <DEDUP_REMOVED lines=14> */
.L_x_87:


//--------------------- .text._ZN7cutlass13device_kernelIN5flash11enable_sm90INS1_16FlashAttnFwdSm90INS1_25CollectiveMainloopFwdSm90ILi2EN4cute5tupleIJNS5_1CILi1EEES8_S8_EEENS6_IJNS7_ILi192EEENS7_ILi160EEENS7_ILi64EEEEEELi64ENS_12float_e4m3_tEfNS_4arch4Sm90ELb0ELb1ELb0ELb1ELb0ELb1ELb0ELb1ELb1ELb0ELb0ELb0EEENS1_21CollectiveEpilogueFwdINS6_IJSA_SC_SB_EEES9_NS_10bfloat16_tESG_Li384ELb1ELb0ELb0ELb1EEENS1_36VarlenDynamicPersistentTileSchedulerILi192ELi160ELi384ELi128ELb0ELb0ELb1ELb1ELb0ELb1EEEEEEEEEvNT_6ParamsE --------------------------
	.section	.text._ZN7cutlass13device_kernelIN5flash11enable_sm90INS1_16FlashAttnFwdSm90INS1_25CollectiveMainloopFwdSm90ILi2EN4cute5tupleIJNS5_1CILi1EEES8_S8_EEENS6_IJNS7_ILi192EEENS7_ILi160EEENS7_ILi64EEEEEELi64ENS_12float_e4m3_tEfNS_4arch4Sm90ELb0ELb1ELb0ELb1ELb0ELb1ELb0ELb1ELb1ELb0ELb0ELb0EEENS1_21CollectiveEpilogueFwdINS6_IJSA_SC_SB_EEES9_NS_10bfloat16_tESG_Li384ELb1ELb0ELb0ELb1EEENS1_36VarlenDynamicPersistentTileSchedulerILi192ELi160ELi384ELi128ELb0ELb0ELb1ELb1ELb0ELb1EEEEEEEEEvNT_6ParamsE,"ax",@progbits
	.align	128
.text._ZN7cutlass13device_kernelIN5flash11enable_sm90INS1_16FlashAttnFwdSm90INS1_25CollectiveMainloopFwdSm90ILi2EN4cute5tupleIJNS5_1CILi1EEES8_S8_EEENS6_IJNS7_ILi192EEENS7_ILi160EEENS7_ILi64EEEEEELi64ENS_12float_e4m3_tEfNS_4arch4Sm90ELb0ELb1ELb0ELb1ELb0ELb1ELb0ELb1ELb1ELb0ELb0ELb0EEENS1_21CollectiveEpilogueFwdINS6_IJSA_SC_SB_EEES9_NS_10bfloat16_tESG_Li384ELb1ELb0ELb0ELb1EEENS1_36VarlenDynamicPersistentTileSchedulerILi192ELi160ELi384ELi128ELb0ELb0ELb1ELb1ELb0ELb1EEEEEEEEEvNT_6ParamsE:
        .type           _ZN7cutlass13device_kernelIN5flash11enable_sm90INS1_16FlashAttnFwdSm90INS1_25CollectiveMainloopFwdSm90ILi2EN4cute5tupleIJNS5_1CILi1EEES8_S8_EEENS6_IJNS7_ILi192EEENS7_ILi160EEENS7_ILi64EEEEEELi64ENS_12float_e4m3_tEfNS_4arch4Sm90ELb0ELb1ELb0ELb1ELb0ELb1ELb0ELb1ELb1ELb0ELb0ELb0EEENS1_21CollectiveEpilogueFwdINS6_IJSA_SC_SB_EEES9_NS_10bfloat16_tESG_Li384ELb1ELb0ELb0ELb1EEENS1_36VarlenDynamicPersistentTileSchedulerILi192ELi160ELi384ELi128ELb0ELb0ELb1ELb1ELb0ELb1EEEEEEEEEvNT_6ParamsE,@function
        .size           _ZN7cutlass13device_kernelIN5flash11enable_sm90INS1_16FlashAttnFwdSm90INS1_25CollectiveMainloopFwdSm90ILi2EN4cute5tupleIJNS5_1CILi1EEES8_S8_EEENS6_IJNS7_ILi192EEENS7_ILi160EEENS7_ILi64EEEEEELi64ENS_12float_e4m3_tEfNS_4arch4Sm90ELb0ELb1ELb0ELb1ELb0ELb1ELb0ELb1ELb1ELb0ELb0ELb0EEENS1_21CollectiveEpilogueFwdINS6_IJSA_SC_SB_EEES9_NS_10bfloat16_tESG_Li384ELb1ELb0ELb0ELb1EEENS1_36VarlenDynamicPersistentTileSchedulerILi192ELi160ELi384ELi128ELb0ELb0ELb1ELb1ELb0ELb1EEEEEEEEEvNT_6ParamsE,(.L_x_88 - _ZN7cutlass13device_kernelIN5flash11enable_sm90INS1_16FlashAttnFwdSm90INS1_25CollectiveMainloopFwdSm90ILi2EN4cute5tupleIJNS5_1CILi1EEES8_S8_EEENS6_IJNS7_ILi192EEENS7_ILi160EEENS7_ILi64EEEEEELi64ENS_12float_e4m3_tEfNS_4arch4Sm90ELb0ELb1ELb0ELb1ELb0ELb1ELb0ELb1ELb1ELb0ELb0ELb0EEENS1_21CollectiveEpilogueFwdINS6_IJSA_SC_SB_EEES9_NS_10bfloat16_tESG_Li384ELb1ELb0ELb0ELb1EEENS1_36VarlenDynamicPersistentTileSchedulerILi192ELi160ELi384ELi128ELb0ELb0ELb1ELb1ELb0ELb1EEEEEEEEEvNT_6ParamsE)
        .other          _ZN7cutlass13device_kernelIN5flash11enable_sm90INS1_16FlashAttnFwdSm90INS1_25CollectiveMainloopFwdSm90ILi2EN4cute5tupleIJNS5_1CILi1EEES8_S8_EEENS6_IJNS7_ILi192EEENS7_ILi160EEENS7_ILi64EEEEEELi64ENS_12float_e4m3_tEfNS_4arch4Sm90ELb0ELb1ELb0ELb1ELb0ELb1ELb0ELb1ELb1ELb0ELb0ELb0EEENS1_21CollectiveEpilogueFwdINS6_IJSA_SC_SB_EEES9_NS_10bfloat16_tESG_Li384ELb1ELb0ELb0ELb1EEENS1_36VarlenDynamicPersistentTileSchedulerILi192ELi160ELi384ELi128ELb0ELb0ELb1ELb1ELb0ELb1EEEEEEEEEvNT_6ParamsE,@"STO_CUDA_ENTRY STV_DEFAULT"
_ZN7cutlass13device_kernelIN5flash11enable_sm90INS1_16FlashAttnFwdSm90INS1_25CollectiveMainloopFwdSm90ILi2EN4cute5tupleIJNS5_1CILi1EEES8_S8_EEENS6_IJNS7_ILi192EEENS7_ILi160EEENS7_ILi64EEEEEELi64ENS_12float_e4m3_tEfNS_4arch4Sm90ELb0ELb1ELb0ELb1ELb0ELb1ELb0ELb1ELb1ELb0ELb0ELb0EEENS1_21CollectiveEpilogueFwdINS6_IJSA_SC_SB_EEES9_NS_10bfloat16_tESG_Li384ELb1ELb0ELb0ELb1EEENS1_36VarlenDynamicPersistentTileSchedulerILi192ELi160ELi384ELi128ELb0ELb0ELb1ELb1ELb0ELb1EEEEEEEEEvNT_6ParamsE:
[----:B------:R-:W-:Y:S01]  /*0000*/  LDC R1, c[0x0][0x37c] ;  /* 0x0000df00ff017b82 */ /* 0x000fe20000000800 */
[----:B------:R-:W-:Y:S05]  /*0010*/  EXIT ;  /* 0x000000000000794d */ /* 0x000fea0003800000 */
.L_x_42:
        /* <DEDUP_REMOVED lines=14> */
.L_x_88:


//--------------------- .text._ZN7cutlass13device_kernelIN5flash11enable_sm90INS1_16FlashAttnFwdSm90INS1_25CollectiveMainloopFwdSm90ILi2EN4cute5tupleIJNS5_1CILi1EEES8_S8_EEENS6_IJNS7_ILi192EEENS7_ILi160EEENS7_ILi64EEEEEELi64ENS_12float_e4m3_tEfNS_4arch4Sm90ELb1ELb0ELb0ELb0ELb0ELb0ELb0ELb1ELb1ELb0ELb0ELb0EEENS1_21CollectiveEpilogueFwdINS6_IJSA_SC_SB_EEES9_NS_10bfloat16_tESG_Li384ELb0ELb0ELb0ELb1EEENS1_30DynamicPersistentTileSchedulerILi384ELi128ELb0ELb0ELb1EEEEEEEEEvNT_6ParamsE --------------------------
	.section	.text._ZN7cutlass13device_kernelIN5flash11enable_sm90INS1_16FlashAttnFwdSm90INS1_25CollectiveMainloopFwdSm90ILi2EN4cute5tupleIJNS5_1CILi1EEES8_S8_EEENS6_IJNS7_ILi192EEENS7_ILi160EEENS7_ILi64EEEEEELi64ENS_12float_e4m3_tEfNS_4arch4Sm90ELb1ELb0ELb0ELb0ELb0ELb0ELb0ELb1ELb1ELb0ELb0ELb0EEENS1_21CollectiveEpilogueFwdINS6_IJSA_SC_SB_EEES9_NS_10bfloat16_tESG_Li384ELb0ELb0ELb0ELb1EEENS1_30DynamicPersistentTileSchedulerILi384ELi128ELb0ELb0ELb1EEEEEEEEEvNT_6ParamsE,"ax",@progbits
	.align	128
.text._ZN7cutlass13device_kernelIN5flash11enable_sm90INS1_16FlashAttnFwdSm90INS1_25CollectiveMainloopFwdSm90ILi2EN4cute5tupleIJNS5_1CILi1EEES8_S8_EEENS6_IJNS7_ILi192EEENS7_ILi160EEENS7_ILi64EEEEEELi64ENS_12float_e4m3_tEfNS_4arch4Sm90ELb1ELb0ELb0ELb0ELb0ELb0ELb0ELb1ELb1ELb0ELb0ELb0EEENS1_21CollectiveEpilogueFwdINS6_IJSA_SC_SB_EEES9_NS_10bfloat16_tESG_Li384ELb0ELb0ELb0ELb1EEENS1_30DynamicPersistentTileSchedulerILi384ELi128ELb0ELb0ELb1EEEEEEEEEvNT_6ParamsE:
        .type           _ZN7cutlass13device_kernelIN5flash11enable_sm90INS1_16FlashAttnFwdSm90INS1_25CollectiveMainloopFwdSm90ILi2EN4cute5tupleIJNS5_1CILi1EEES8_S8_EEENS6_IJNS7_ILi192EEENS7_ILi160EEENS7_ILi64EEEEEELi64ENS_12float_e4m3_tEfNS_4arch4Sm90ELb1ELb0ELb0ELb0ELb0ELb0ELb0ELb1ELb1ELb0ELb0ELb0EEENS1_21CollectiveEpilogueFwdINS6_IJSA_SC_SB_EEES9_NS_10bfloat16_tESG_Li384ELb0ELb0ELb0ELb1EEENS1_30DynamicPersistentTileSchedulerILi384ELi128ELb0ELb0ELb1EEEEEEEEEvNT_6ParamsE,@function
        .size           _ZN7cutlass13device_kernelIN5flash11enable_sm90INS1_16FlashAttnFwdSm90INS1_25CollectiveMainloopFwdSm90ILi2EN4cute5tupleIJNS5_1CILi1EEES8_S8_EEENS6_IJNS7_ILi192EEENS7_ILi160EEENS7_ILi64EEEEEELi64ENS_12float_e4m3_tEfNS_4arch4Sm90ELb1ELb0ELb0ELb0ELb0ELb0ELb0ELb1ELb1ELb0ELb0ELb0EEENS1_21CollectiveEpilogueFwdINS6_IJSA_SC_SB_EEES9_NS_10bfloat16_tESG_Li384ELb0ELb0ELb0ELb1EEENS1_30DynamicPersistentTileSchedulerILi384ELi128ELb0ELb0ELb1EEEEEEEEEvNT_6ParamsE,(.L_x_89 - _ZN7cutlass13device_kernelIN5flash11enable_sm90INS1_16FlashAttnFwdSm90INS1_25CollectiveMainloopFwdSm90ILi2EN4cute5tupleIJNS5_1CILi1EEES8_S8_EEENS6_IJNS7_ILi192EEENS7_ILi160EEENS7_ILi64EEEEEELi64ENS_12float_e4m3_tEfNS_4arch4Sm90ELb1ELb0ELb0ELb0ELb0ELb0ELb0ELb1ELb1ELb0ELb0ELb0EEENS1_21CollectiveEpilogueFwdINS6_IJSA_SC_SB_EEES9_NS_10bfloat16_tESG_Li384ELb0ELb0ELb0ELb1EEENS1_30DynamicPersistentTileSchedulerILi384ELi128ELb0ELb0ELb1EEEEEEEEEvNT_6ParamsE)
        .other          _ZN7cutlass13device_kernelIN5flash11enable_sm90INS1_16FlashAttnFwdSm90INS1_25CollectiveMainloopFwdSm90ILi2EN4cute5tupleIJNS5_1CILi1EEES8_S8_EEENS6_IJNS7_ILi192EEENS7_ILi160EEENS7_ILi64EEEEEELi64ENS_12float_e4m3_tEfNS_4arch4Sm90ELb1ELb0ELb0ELb0ELb0ELb0ELb0ELb1ELb1ELb0ELb0ELb0EEENS1_21CollectiveEpilogueFwdINS6_IJSA_SC_SB_EEES9_NS_10bfloat16_tESG_Li384ELb0ELb0ELb0ELb1EEENS1_30DynamicPersistentTileSchedulerILi384ELi128ELb0ELb0ELb1EEEEEEEEEvNT_6ParamsE,@"STO_CUDA_ENTRY STV_DEFAULT"
_ZN7cutlass13device_kernelIN5flash11enable_sm90INS1_16FlashAttnFwdSm90INS1_25CollectiveMainloopFwdSm90ILi2EN4cute5tupleIJNS5_1CILi1EEES8_S8_EEENS6_IJNS7_ILi192EEENS7_ILi160EEENS7_ILi64EEEEEELi64ENS_12float_e4m3_tEfNS_4arch4Sm90ELb1ELb0ELb0ELb0ELb0ELb0ELb0ELb1ELb1ELb0ELb0ELb0EEENS1_21CollectiveEpilogueFwdINS6_IJSA_SC_SB_EEES9_NS_10bfloat16_tESG_Li384ELb0ELb0ELb0ELb1EEENS1_30DynamicPersistentTileSchedulerILi384ELi128ELb0ELb0ELb1EEEEEEEEEvNT_6ParamsE:
[----:B------:R-:W-:Y:S01]  /*0000*/  LDC R1, c[0x0][0x37c] ;  /* 0x0000df00ff017b82 */ /* 0x000fe20000000800 */
[----:B------:R-:W-:Y:S05]  /*0010*/  EXIT ;  /* 0x000000000000794d */ /* 0x000fea0003800000 */
.L_x_43:
        /* <DEDUP_REMOVED lines=14> */
.L_x_89:


//--------------------- .text._ZN7cutlass13device_kernelIN5flash11enable_sm90INS1_16FlashAttnFwdSm90INS1_25CollectiveMainloopFwdSm90ILi2EN4cute5tupleIJNS5_1CILi1EEES8_S8_EEENS6_IJNS7_ILi192EEENS7_ILi160EEENS7_ILi64EEEEEELi64ENS_12float_e4m3_tEfNS_4arch4Sm90ELb1ELb0ELb0ELb1ELb0ELb0ELb0ELb1ELb1ELb0ELb0ELb0EEENS1_21CollectiveEpilogueFwdINS6_IJSA_SC_SB_EEES9_NS_10bfloat16_tESG_Li384ELb1ELb0ELb0ELb1EEENS1_36VarlenDynamicPersistentTileSchedulerILi192ELi160ELi384ELi128ELb0ELb0ELb1ELb1ELb1ELb1EEEEEEEEEvNT_6ParamsE --------------------------
	.section	.text._ZN7cutlass13device_kernelIN5flash11enable_sm90INS1_16FlashAttnFwdSm90INS1_25CollectiveMainloopFwdSm90ILi2EN4cute5tupleIJNS5_1CILi1EEES8_S8_EEENS6_IJNS7_ILi192EEENS7_ILi160EEENS7_ILi64EEEEEELi64ENS_12float_e4m3_tEfNS_4arch4Sm90ELb1ELb0ELb0ELb1ELb0ELb0ELb0ELb1ELb1ELb0ELb0ELb0EEENS1_21CollectiveEpilogueFwdINS6_IJSA_SC_SB_EEES9_NS_10bfloat16_tESG_Li384ELb1ELb0ELb0ELb1EEENS1_36VarlenDynamicPersistentTileSchedulerILi192ELi160ELi384ELi128ELb0ELb0ELb1ELb1ELb1ELb1EEEEEEEEEvNT_6ParamsE,"ax",@progbits
	.align	128
.text._ZN7cutlass13device_kernelIN5flash11enable_sm90INS1_16FlashAttnFwdSm90INS1_25CollectiveMainloopFwdSm90ILi2EN4cute5tupleIJNS5_1CILi1EEES8_S8_EEENS6_IJNS7_ILi192EEENS7_ILi160EEENS7_ILi64EEEEEELi64ENS_12float_e4m3_tEfNS_4arch4Sm90ELb1ELb0ELb0ELb1ELb0ELb0ELb0ELb1ELb1ELb0ELb0ELb0EEENS1_21CollectiveEpilogueFwdINS6_IJSA_SC_SB_EEES9_NS_10bfloat16_tESG_Li384ELb1ELb0ELb0ELb1EEENS1_36VarlenDynamicPersistentTileSchedulerILi192ELi160ELi384ELi128ELb0ELb0ELb1ELb1ELb1ELb1EEEEEEEEEvNT_6ParamsE:
        .type           _ZN7cutlass13device_kernelIN5flash11enable_sm90INS1_16FlashAttnFwdSm90INS1_25CollectiveMainloopFwdSm90ILi2EN4cute5tupleIJNS5_1CILi1EEES8_S8_EEENS6_IJNS7_ILi192EEENS7_ILi160EEENS7_ILi64EEEEEELi64ENS_12float_e4m3_tEfNS_4arch4Sm90ELb1ELb0ELb0ELb1ELb0ELb0ELb0ELb1ELb1ELb0ELb0ELb0EEENS1_21CollectiveEpilogueFwdINS6_IJSA_SC_SB_EEES9_NS_10bfloat16_tESG_Li384ELb1ELb0ELb0ELb1EEENS1_36VarlenDynamicPersistentTileSchedulerILi192ELi160ELi384ELi128ELb0ELb0ELb1ELb1ELb1ELb1EEEEEEEEEvNT_6ParamsE,@function
        .size           _ZN7cutlass13device_kernelIN5flash11enable_sm90INS1_16FlashAttnFwdSm90INS1_25CollectiveMainloopFwdSm90ILi2EN4cute5tupleIJNS5_1CILi1EEES8_S8_EEENS6_IJNS7_ILi192EEENS7_ILi160EEENS7_ILi64EEEEEELi64ENS_12float_e4m3_tEfNS_4arch4Sm90ELb1ELb0ELb0ELb1ELb0ELb0ELb0ELb1ELb1ELb0ELb0ELb0EEENS1_21CollectiveEpilogueFwdINS6_IJSA_SC_SB_EEES9_NS_10bfloat16_tESG_Li384ELb1ELb0ELb0ELb1EEENS1_36VarlenDynamicPersistentTileSchedulerILi192ELi160ELi384ELi128ELb0ELb0ELb1ELb1ELb1ELb1EEEEEEEEEvNT_6ParamsE,(.L_x_90 - _ZN7cutlass13device_kernelIN5flash11enable_sm90INS1_16FlashAttnFwdSm90INS1_25CollectiveMainloopFwdSm90ILi2EN4cute5tupleIJNS5_1CILi1EEES8_S8_EEENS6_IJNS7_ILi192EEENS7_ILi160EEENS7_ILi64EEEEEELi64ENS_12float_e4m3_tEfNS_4arch4Sm90ELb1ELb0ELb0ELb1ELb0ELb0ELb0ELb1ELb1ELb0ELb0ELb0EEENS1_21CollectiveEpilogueFwdINS6_IJSA_SC_SB_EEES9_NS_10bfloat16_tESG_Li384ELb1ELb0ELb0ELb1EEENS1_36VarlenDynamicPersistentTileSchedulerILi192ELi160ELi384ELi128ELb0ELb0ELb1ELb1ELb1ELb1EEEEEEEEEvNT_6ParamsE)
        .other          _ZN7cutlass13device_kernelIN5flash11enable_sm90INS1_16FlashAttnFwdSm90INS1_25CollectiveMainloopFwdSm90ILi2EN4cute5tupleIJNS5_1CILi1EEES8_S8_EEENS6_IJNS7_ILi192EEENS7_ILi160EEENS7_ILi64EEEEEELi64ENS_12float_e4m3_tEfNS_4arch4Sm90ELb1ELb0ELb0ELb1ELb0ELb0ELb0ELb1ELb1ELb0ELb0ELb0EEENS1_21CollectiveEpilogueFwdINS6_IJSA_SC_SB_EEES9_NS_10bfloat16_tESG_Li384ELb1ELb0ELb0ELb1EEENS1_36VarlenDynamicPersistentTileSchedulerILi192ELi160ELi384ELi128ELb0ELb0ELb1ELb1ELb1ELb1EEEEEEEEEvNT_6ParamsE,@"STO_CUDA_ENTRY STV_DEFAULT"
_ZN7cutlass13device_kernelIN5flash11enable_sm90INS1_16FlashAttnFwdSm90INS1_25CollectiveMainloopFwdSm90ILi2EN4cute5tupleIJNS5_1CILi1EEES8_S8_EEENS6_IJNS7_ILi192EEENS7_ILi160EEENS7_ILi64EEEEEELi64ENS_12float_e4m3_tEfNS_4arch4Sm90ELb1ELb0ELb0ELb1ELb0ELb0ELb0ELb1ELb1ELb0ELb0ELb0EEENS1_21CollectiveEpilogueFwdINS6_IJSA_SC_SB_EEES9_NS_10bfloat16_tESG_Li384ELb1ELb0ELb0ELb1EEENS1_36VarlenDynamicPersistentTileSchedulerILi192ELi160ELi384ELi128ELb0ELb0ELb1ELb1ELb1ELb1EEEEEEEEEvNT_6ParamsE:
[----:B------:R-:W-:Y:S01]  /*0000*/  LDC R1, c[0x0][0x37c] ;  /* 0x0000df00ff017b82 */ /* 0x000fe20000000800 */
[----:B------:R-:W-:Y:S05]  /*0010*/  EXIT ;  /* 0x000000000000794d */ /* 0x000fea0003800000 */
.L_x_44:
        /* <DEDUP_REMOVED lines=14> */
.L_x_90:


//--------------------- .text._ZN7cutlass13device_kernelIN5flash11enable_sm90INS1_16FlashAttnFwdSm90INS1_25CollectiveMainloopFwdSm90ILi2EN4cute5tupleIJNS5_1CILi1EEES8_S8_EEENS6_IJNS7_ILi192EEENS7_ILi160EEENS7_ILi64EEEEEELi64ENS_12float_e4m3_tEfNS_4arch4Sm90ELb1ELb0ELb0ELb1ELb0ELb1ELb0ELb1ELb1ELb0ELb0ELb0EEENS1_21CollectiveEpilogueFwdINS6_IJSA_SC_SB_EEES9_NS_10bfloat16_tESG_Li384ELb1ELb0ELb0ELb1EEENS1_36VarlenDynamicPersistentTileSchedulerILi192ELi160ELi384ELi128ELb0ELb0ELb1ELb1ELb1ELb1EEEEEEEEEvNT_6ParamsE --------------------------
	.section	.text._ZN7cutlass13device_kernelIN5flash11enable_sm90INS1_16FlashAttnFwdSm90INS1_25CollectiveMainloopFwdSm90ILi2EN4cute5tupleIJNS5_1CILi1EEES8_S8_EEENS6_IJNS7_ILi192EEENS7_ILi160EEENS7_ILi64EEEEEELi64ENS_12float_e4m3_tEfNS_4arch4Sm90ELb1ELb0ELb0ELb1ELb0ELb1ELb0ELb1ELb1ELb0ELb0ELb0EEENS1_21CollectiveEpilogueFwdINS6_IJSA_SC_SB_EEES9_NS_10bfloat16_tESG_Li384ELb1ELb0ELb0ELb1EEENS1_36VarlenDynamicPersistentTileSchedulerILi192ELi160ELi384ELi128ELb0ELb0ELb1ELb1ELb1ELb1EEEEEEEEEvNT_6ParamsE,"ax",@progbits
	.align	128
.text._ZN7cutlass13device_kernelIN5flash11enable_sm90INS1_16FlashAttnFwdSm90INS1_25CollectiveMainloopFwdSm90ILi2EN4cute5tupleIJNS5_1CILi1EEES8_S8_EEENS6_IJNS7_ILi192EEENS7_ILi160EEENS7_ILi64EEEEEELi64ENS_12float_e4m3_tEfNS_4arch4Sm90ELb1ELb0ELb0ELb1ELb0ELb1ELb0ELb1ELb1ELb0ELb0ELb0EEENS1_21CollectiveEpilogueFwdINS6_IJSA_SC_SB_EEES9_NS_10bfloat16_tESG_Li384ELb1ELb0ELb0ELb1EEENS1_36VarlenDynamicPersistentTileSchedulerILi192ELi160ELi384ELi128ELb0ELb0ELb1ELb1ELb1ELb1EEEEEEEEEvNT_6ParamsE:
        .type           _ZN7cutlass13device_kernelIN5flash11enable_sm90INS1_16FlashAttnFwdSm90INS1_25CollectiveMainloopFwdSm90ILi2EN4cute5tupleIJNS5_1CILi1EEES8_S8_EEENS6_IJNS7_ILi192EEENS7_ILi160EEENS7_ILi64EEEEEELi64ENS_12float_e4m3_tEfNS_4arch4Sm90ELb1ELb0ELb0ELb1ELb0ELb1ELb0ELb1ELb1ELb0ELb0ELb0EEENS1_21CollectiveEpilogueFwdINS6_IJSA_SC_SB_EEES9_NS_10bfloat16_tESG_Li384ELb1ELb0ELb0ELb1EEENS1_36VarlenDynamicPersistentTileSchedulerILi192ELi160ELi384ELi128ELb0ELb0ELb1ELb1ELb1ELb1EEEEEEEEEvNT_6ParamsE,@function
        .size           _ZN7cutlass13device_kernelIN5flash11enable_sm90INS1_16FlashAttnFwdSm90INS1_25CollectiveMainloopFwdSm90ILi2EN4cute5tupleIJNS5_1CILi1EEES8_S8_EEENS6_IJNS7_ILi192EEENS7_ILi160EEENS7_ILi64EEEEEELi64ENS_12float_e4m3_tEfNS_4arch4Sm90ELb1ELb0ELb0ELb1ELb0ELb1ELb0ELb1ELb1ELb0ELb0ELb0EEENS1_21CollectiveEpilogueFwdINS6_IJSA_SC_SB_EEES9_NS_10bfloat16_tESG_Li384ELb1ELb0ELb0ELb1EEENS1_36VarlenDynamicPersistentTileSchedulerILi192ELi160ELi384ELi128ELb0ELb0ELb1ELb1ELb1ELb1EEEEEEEEEvNT_6ParamsE,(.L_x_91 - _ZN7cutlass13device_kernelIN5flash11enable_sm90INS1_16FlashAttnFwdSm90INS1_25CollectiveMainloopFwdSm90ILi2EN4cute5tupleIJNS5_1CILi1EEES8_S8_EEENS6_IJNS7_ILi192EEENS7_ILi160EEENS7_ILi64EEEEEELi64ENS_12float_e4m3_tEfNS_4arch4Sm90ELb1ELb0ELb0ELb1ELb0ELb1ELb0ELb1ELb1ELb0ELb0ELb0EEENS1_21CollectiveEpilogueFwdINS6_IJSA_SC_SB_EEES9_NS_10bfloat16_tESG_Li384ELb1ELb0ELb0ELb1EEENS1_36VarlenDynamicPersistentTileSchedulerILi192ELi160ELi384ELi128ELb0ELb0ELb1ELb1ELb1ELb1EEEEEEEEEvNT_6ParamsE)
        .other          _ZN7cutlass13device_kernelIN5flash11enable_sm90INS1_16FlashAttnFwdSm90INS1_25CollectiveMainloopFwdSm90ILi2EN4cute5tupleIJNS5_1CILi1EEES8_S8_EEENS6_IJNS7_ILi192EEENS7_ILi160EEENS7_ILi64EEEEEELi64ENS_12float_e4m3_tEfNS_4arch4Sm90ELb1ELb0ELb0ELb1ELb0ELb1ELb0ELb1ELb1ELb0ELb0ELb0EEENS1_21CollectiveEpilogueFwdINS6_IJSA_SC_SB_EEES9_NS_10bfloat16_tESG_Li384ELb1ELb0ELb0ELb1EEENS1_36VarlenDynamicPersistentTileSchedulerILi192ELi160ELi384ELi128ELb0ELb0ELb1ELb1ELb1ELb1EEEEEEEEEvNT_6ParamsE,@"STO_CUDA_ENTRY STV_DEFAULT"
_ZN7cutlass13device_kernelIN5flash11enable_sm90INS1_16FlashAttnFwdSm90INS1_25CollectiveMainloopFwdSm90ILi2EN4cute5tupleIJNS5_1CILi1EEES8_S8_EEENS6_IJNS7_ILi192EEENS7_ILi160EEENS7_ILi64EEEEEELi64ENS_12float_e4m3_tEfNS_4arch4Sm90ELb1ELb0ELb0ELb1ELb0ELb1ELb0ELb1ELb1ELb0ELb0ELb0EEENS1_21CollectiveEpilogueFwdINS6_IJSA_SC_SB_EEES9_NS_10bfloat16_tESG_Li384ELb1ELb0ELb0ELb1EEENS1_36VarlenDynamicPersistentTileSchedulerILi192ELi160ELi384ELi128ELb0ELb0ELb1ELb1ELb1ELb1EEEEEEEEEvNT_6ParamsE:
[----:B------:R-:W-:Y:S01]  /*0000*/  LDC R1, c[0x0][0x37c] ;  /* 0x0000df00ff017b82 */ /* 0x000fe20000000800 */
[----:B------:R-:W-:Y:S05]  /*0010*/  EXIT ;  /* 0x000000000000794d */ /* 0x000fea0003800000 */
.L_x_45:
        /* <DEDUP_REMOVED lines=14> */
.L_x_91:


//--------------------- .nv.shared.reserved.0     --------------------------
	.section	.nv.shared.reserved.0,"aw",@nobits
	.weak		__nv_reservedSMEM_offset_0_alias
	.size		__nv_reservedSMEM_offset_0_alias, 0, 64
	.other		__nv_reservedSMEM_offset_0_alias,@"STO_CUDA_RESERVED_SHARED STV_DEFAULT"
__nv_reservedSMEM_offset_0_alias:
	.zero		0
	.zero		64


//--------------------- .nv.global                --------------------------
	.section	.nv.global,"aw",@nobits
.nv.global:
	.type		_ZN66_INTERNAL_5675badc_30_flash_fwd_hdimall_e4m3_sm90_cu_f3e6f9ee_38824cute1_E,@object
	.size		_ZN66_INTERNAL_5675badc_30_flash_fwd_hdimall_e4m3_sm90_cu_f3e6f9ee_38824cute1_E,(_ZN66_INTERNAL_5675badc_30_flash_fwd_hdimall_e4m3_sm90_cu_f3e6f9ee_38824cuda3std3__45__cpo6cbeginE - _ZN66_INTERNAL_5675badc_30_flash_fwd_hdimall_e4m3_sm90_cu_f3e6f9ee_38824cute1_E)
_ZN66_INTERNAL_5675badc_30_flash_fwd_hdimall_e4m3_sm90_cu_f3e6f9ee_38824cute1_E:
	.zero		1
	.type		_ZN66_INTERNAL_5675badc_30_flash_fwd_hdimall_e4m3_sm90_cu_f3e6f9ee_38824cuda3std3__45__cpo6cbeginE,@object
	.size		_ZN66_INTERNAL_5675badc_30_flash_fwd_hdimall_e4m3_sm90_cu_f3e6f9ee_38824cuda3std3__45__cpo6cbeginE,(_ZN66_INTERNAL_5675badc_30_flash_fwd_hdimall_e4m3_sm90_cu_f3e6f9ee_38824cuda3std3__48in_placeE - _ZN66_INTERNAL_5675badc_30_flash_fwd_hdimall_e4m3_sm90_cu_f3e6f9ee_38824cuda3std3__45__cpo6cbeginE)
_ZN66_INTERNAL_5675badc_30_flash_fwd_hdimall_e4m3_sm90_cu_f3e6f9ee_38824cuda3std3__45__cpo6cbeginE:
	.zero		1
	.type		_ZN66_INTERNAL_5675badc_30_flash_fwd_hdimall_e4m3_sm90_cu_f3e6f9ee_38824cuda3std3__48in_placeE,@object
	.size		_ZN66_INTERNAL_5675badc_30_flash_fwd_hdimall_e4m3_sm90_cu_f3e6f9ee_38824cuda3std3__48in_placeE,(_ZN66_INTERNAL_5675badc_30_flash_fwd_hdimall_e4m3_sm90_cu_f3e6f9ee_38824cuda3std6ranges3__45__cpo9iter_moveE - _ZN66_INTERNAL_5675badc_30_flash_fwd_hdimall_e4m3_sm90_cu_f3e6f9ee_38824cuda3std3__48in_placeE)
_ZN66_INTERNAL_5675badc_30_flash_fwd_hdimall_e4m3_sm90_cu_f3e6f9ee_38824cuda3std3__48in_placeE:
	.zero		1
	.type		_ZN66_INTERNAL_5675badc_30_flash_fwd_hdimall_e4m3_sm90_cu_f3e6f9ee_38824cuda3std6ranges3__45__cpo9iter_moveE,@object
	.size		_ZN66_INTERNAL_5675badc_30_flash_fwd_hdimall_e4m3_sm90_cu_f3e6f9ee_38824cuda3std6ranges3__45__cpo9iter_moveE,(_ZN66_INTERNAL_5675badc_30_flash_fwd_hdimall_e4m3_sm90_cu_f3e6f9ee_38824cuda3std3__45__cpo5beginE - _ZN66_INTERNAL_5675badc_30_flash_fwd_hdimall_e4m3_sm90_cu_f3e6f9ee_38824cuda3std6ranges3__45__cpo9iter_moveE)
_ZN66_INTERNAL_5675badc_30_flash_fwd_hdimall_e4m3_sm90_cu_f3e6f9ee_38824cuda3std6ranges3__45__cpo9iter_moveE:
	.zero		1
	.type		_ZN66_INTERNAL_5675badc_30_flash_fwd_hdimall_e4m3_sm90_cu_f3e6f9ee_38824cuda3std3__45__cpo5beginE,@object
	.size		_ZN66_INTERNAL_5675badc_30_flash_fwd_hdimall_e4m3_sm90_cu_f3e6f9ee_38824cuda3std3__45__cpo5beginE,(_ZN66_INTERNAL_5675badc_30_flash_fwd_hdimall_e4m3_sm90_cu_f3e6f9ee_38824cuda3std3__468_GLOBAL__N__5675badc_30_flash_fwd_hdimall_e4m3_sm90_cu_f3e6f9ee_38826ignoreE - _ZN66_INTERNAL_5675badc_30_flash_fwd_hdimall_e4m3_sm90_cu_f3e6f9ee_38824cuda3std3__45__cpo5beginE)
_ZN66_INTERNAL_5675badc_30_flash_fwd_hdimall_e4m3_sm90_cu_f3e6f9ee_38824cuda3std3__45__cpo5beginE:
	.zero		1
	.type		_ZN66_INTERNAL_5675badc_30_flash_fwd_hdimall_e4m3_sm90_cu_f3e6f9ee_38824cuda3std3__468_GLOBAL__N__5675badc_30_flash_fwd_hdimall_e4m3_sm90_cu_f3e6f9ee_38826ignoreE,@object
	.size		_ZN66_INTERNAL_5675badc_30_flash_fwd_hdimall_e4m3_sm90_cu_f3e6f9ee_38824cuda3std3__468_GLOBAL__N__5675badc_30_flash_fwd_hdimall_e4m3_sm90_cu_f3e6f9ee_38826ignoreE,(_ZN66_INTERNAL_5675badc_30_flash_fwd_hdimall_e4m3_sm90_cu_f3e6f9ee_38824cute7productE - _ZN66_INTERNAL_5675badc_30_flash_fwd_hdimall_e4m3_sm90_cu_f3e6f9ee_38824cuda3std3__468_GLOBAL__N__5675badc_30_flash_fwd_hdimall_e4m3_sm90_cu_f3e6f9ee_38826ignoreE)
_ZN66_INTERNAL_5675badc_30_flash_fwd_hdimall_e4m3_sm90_cu_f3e6f9ee_38824cuda3std3__468_GLOBAL__N__5675badc_30_flash_fwd_hdimall_e4m3_sm90_cu_f3e6f9ee_38826ignoreE:
	.zero		1
	.type		_ZN66_INTERNAL_5675badc_30_flash_fwd_hdimall_e4m3_sm90_cu_f3e6f9ee_38824cute7productE,@object
	.size		_ZN66_INTERNAL_5675badc_30_flash_fwd_hdimall_e4m3_sm90_cu_f3e6f9ee_38824cute7productE,(_ZN66_INTERNAL_5675badc_30_flash_fwd_hdimall_e4m3_sm90_cu_f3e6f9ee_38824cuda3std3__45__cpo3endE - _ZN66_INTERNAL_5675badc_30_flash_fwd_hdimall_e4m3_sm90_cu_f3e6f9ee_38824cute7productE)
_ZN66_INTERNAL_5675badc_30_flash_fwd_hdimall_e4m3_sm90_cu_f3e6f9ee_38824cute7productE:
	.zero		1
	.type		_ZN66_INTERNAL_5675badc_30_flash_fwd_hdimall_e4m3_sm90_cu_f3e6f9ee_38824cuda3std3__45__cpo3endE,@object
	.size		_ZN66_INTERNAL_5675badc_30_flash_fwd_hdimall_e4m3_sm90_cu_f3e6f9ee_38824cuda3std3__45__cpo3endE,(_ZN66_INTERNAL_5675badc_30_flash_fwd_hdimall_e4m3_sm90_cu_f3e6f9ee_38824cuda3std3__419piecewise_constructE - _ZN66_INTERNAL_5675badc_30_flash_fwd_hdimall_e4m3_sm90_cu_f3e6f9ee_38824cuda3std3__45__cpo3endE)
_ZN66_INTERNAL_5675badc_30_flash_fwd_hdimall_e4m3_sm90_cu_f3e6f9ee_38824cuda3std3__45__cpo3endE:
	.zero		1
	.type		_ZN66_INTERNAL_5675badc_30_flash_fwd_hdimall_e4m3_sm90_cu_f3e6f9ee_38824cuda3std3__419piecewise_constructE,@object
	.size		_ZN66_INTERNAL_5675badc_30_flash_fwd_hdimall_e4m3_sm90_cu_f3e6f9ee_38824cuda3std3__419piecewise_constructE,(_ZN66_INTERNAL_5675badc_30_flash_fwd_hdimall_e4m3_sm90_cu_f3e6f9ee_38824cuda3std3__45__cpo4cendE - _ZN66_INTERNAL_5675badc_30_flash_fwd_hdimall_e4m3_sm90_cu_f3e6f9ee_38824cuda3std3__419piecewise_constructE)
_ZN66_INTERNAL_5675badc_30_flash_fwd_hdimall_e4m3_sm90_cu_f3e6f9ee_38824cuda3std3__419piecewise_constructE:
	.zero		1
	.type		_ZN66_INTERNAL_5675badc_30_flash_fwd_hdimall_e4m3_sm90_cu_f3e6f9ee_38824cuda3std3__45__cpo4cendE,@object
	.size		_ZN66_INTERNAL_5675badc_30_flash_fwd_hdimall_e4m3_sm90_cu_f3e6f9ee_38824cuda3std3__45__cpo4cendE,(_ZN66_INTERNAL_5675badc_30_flash_fwd_hdimall_e4m3_sm90_cu_f3e6f9ee_38824cuda3std6ranges3__45__cpo4swapE - _ZN66_INTERNAL_5675badc_30_flash_fwd_hdimall_e4m3_sm90_cu_f3e6f9ee_38824cuda3std3__45__cpo4cendE)
_ZN66_INTERNAL_5675badc_30_flash_fwd_hdimall_e4m3_sm90_cu_f3e6f9ee_38824cuda3std3__45__cpo4cendE:
	.zero		1
	.type		_ZN66_INTERNAL_5675badc_30_flash_fwd_hdimall_e4m3_sm90_cu_f3e6f9ee_38824cuda3std6ranges3__45__cpo4swapE,@object
	.size		_ZN66_INTERNAL_5675badc_30_flash_fwd_hdimall_e4m3_sm90_cu_f3e6f9ee_38824cuda3std6ranges3__45__cpo4swapE,(.L_7 - _ZN66_INTERNAL_5675badc_30_flash_fwd_hdimall_e4m3_sm90_cu_f3e6f9ee_38824cuda3std6ranges3__45__cpo4swapE)
_ZN66_INTERNAL_5675badc_30_flash_fwd_hdimall_e4m3_sm90_cu_f3e6f9ee_38824cuda3std6ranges3__45__cpo4swapE:
	.zero		1
.L_7:


//--------------------- .nv.constant0._ZN7cutlass13device_kernelIN5flash11enable_sm90INS1_16FlashAttnFwdSm90INS1_25CollectiveMainloopFwdSm90ILi2EN4cute5tupleIJNS5_1CILi1EEES8_S8_EEENS6_IJNS7_ILi128EEESA_NS7_ILi256EEEEEELi256ENS_12float_e4m3_tEfNS_4arch4Sm90ELb0ELb0ELb0ELb0ELb0ELb0ELb0ELb1ELb1ELb0ELb0ELb0EEENS1_21CollectiveEpilogueFwdINS6_IJSA_SB_SA_EEES9_NS_10bfloat16_tESF_Li256ELb0ELb0ELb0ELb1EEENS1_29StaticPersistentTileSchedulerILb0EEEEEEEEEvNT_6ParamsE --------------------------
	.section	.nv.constant0._ZN7cutlass13device_kernelIN5flash11enable_sm90INS1_16FlashAttnFwdSm90INS1_25CollectiveMainloopFwdSm90ILi2EN4cute5tupleIJNS5_1CILi1EEES8_S8_EEENS6_IJNS7_ILi128EEESA_NS7_ILi256EEEEEELi256ENS_12float_e4m3_tEfNS_4arch4Sm90ELb0ELb0ELb0ELb0ELb0ELb0ELb0ELb1ELb1ELb0ELb0ELb0EEENS1_21CollectiveEpilogueFwdINS6_IJSA_SB_SA_EEES9_NS_10bfloat16_tESF_Li256ELb0ELb0ELb0ELb1EEENS1_29StaticPersistentTileSchedulerILb0EEEEEEEEEvNT_6ParamsE,"a",@progbits
	.sectionflags	@""
	.align	4
.nv.constant0._ZN7cutlass13device_kernelIN5flash11enable_sm90INS1_16FlashAttnFwdSm90INS1_25CollectiveMainloopFwdSm90ILi2EN4cute5tupleIJNS5_1CILi1EEES8_S8_EEENS6_IJNS7_ILi128EEESA_NS7_ILi256EEEEEELi256ENS_12float_e4m3_tEfNS_4arch4Sm90ELb0ELb0ELb0ELb0ELb0ELb0ELb0ELb1ELb1ELb0ELb0ELb0EEENS1_21CollectiveEpilogueFwdINS6_IJSA_SB_SA_EEES9_NS_10bfloat16_tESF_Li256ELb0ELb0ELb0ELb1EEENS1_29StaticPersistentTileSchedulerILb0EEEEEEEEEvNT_6ParamsE:
	.zero		3840


//--------------------- .nv.constant0._ZN7cutlass13device_kernelIN5flash11enable_sm90INS1_16FlashAttnFwdSm90INS1_25CollectiveMainloopFwdSm90ILi2EN4cute5tupleIJNS5_1CILi1EEES8_S8_EEENS6_IJNS7_ILi128EEESA_NS7_ILi256EEEEEELi256ENS_12float_e4m3_tEfNS_4arch4Sm90ELb0ELb0ELb0ELb1ELb0ELb0ELb0ELb1ELb1ELb0ELb0ELb0EEENS1_21CollectiveEpilogueFwdINS6_IJSA_SB_SA_EEES9_NS_10bfloat16_tESF_Li256ELb1ELb0ELb0ELb1EEENS1_36VarlenDynamicPersistentTileSchedulerILi128ELi128ELi256ELi128ELb0ELb0ELb1ELb0ELb1ELb1EEEEEEEEEvNT_6ParamsE --------------------------
	.section	.nv.constant0._ZN7cutlass13device_kernelIN5flash11enable_sm90INS1_16FlashAttnFwdSm90INS1_25CollectiveMainloopFwdSm90ILi2EN4cute5tupleIJNS5_1CILi1EEES8_S8_EEENS6_IJNS7_ILi128EEESA_NS7_ILi256EEEEEELi256ENS_12float_e4m3_tEfNS_4arch4Sm90ELb0ELb0ELb0ELb1ELb0ELb0ELb0ELb1ELb1ELb0ELb0ELb0EEENS1_21CollectiveEpilogueFwdINS6_IJSA_SB_SA_EEES9_NS_10bfloat16_tESF_Li256ELb1ELb0ELb0ELb1EEENS1_36VarlenDynamicPersistentTileSchedulerILi128ELi128ELi256ELi128ELb0ELb0ELb1ELb0ELb1ELb1EEEEEEEEEvNT_6ParamsE,"a",@progbits
	.sectionflags	@""
	.align	4
.nv.constant0._ZN7cutlass13device_kernelIN5flash11enable_sm90INS1_16FlashAttnFwdSm90INS1_25CollectiveMainloopFwdSm90ILi2EN4cute5tupleIJNS5_1CILi1EEES8_S8_EEENS6_IJNS7_ILi128EEESA_NS7_ILi256EEEEEELi256ENS_12float_e4m3_tEfNS_4arch4Sm90ELb0ELb0ELb0ELb1ELb0ELb0ELb0ELb1ELb1ELb0ELb0ELb0EEENS1_21CollectiveEpilogueFwdINS6_IJSA_SB_SA_EEES9_NS_10bfloat16_tESF_Li256ELb1ELb0ELb0ELb1EEENS1_36VarlenDynamicPersistentTileSchedulerILi128ELi128ELi256ELi128ELb0ELb0ELb1ELb0ELb1ELb1EEEEEEEEEvNT_6ParamsE:
	.zero		3456


//--------------------- .nv.constant0._ZN7cutlass13device_kernelIN5flash11enable_sm90INS1_16FlashAttnFwdSm90INS1_25CollectiveMainloopFwdSm90ILi2EN4cute5tupleIJNS5_1CILi1EEES8_S8_EEENS6_IJNS7_ILi128EEESA_NS7_ILi256EEEEEELi256ENS_12float_e4m3_tEfNS_4arch4Sm90ELb0ELb0ELb0ELb1ELb0ELb1ELb0ELb1ELb1ELb0ELb0ELb0EEENS1_21CollectiveEpilogueFwdINS6_IJSA_SB_SA_EEES9_NS_10bfloat16_tESF_Li256ELb1ELb0ELb0ELb1EEENS1_36VarlenDynamicPersistentTileSchedulerILi128ELi128ELi256ELi128ELb0ELb0ELb1ELb0ELb1ELb1EEEEEEEEEvNT_6ParamsE --------------------------
	.section	.nv.constant0._ZN7cutlass13device_kernelIN5flash11enable_sm90INS1_16FlashAttnFwdSm90INS1_25CollectiveMainloopFwdSm90ILi2EN4cute5tupleIJNS5_1CILi1EEES8_S8_EEENS6_IJNS7_ILi128EEESA_NS7_ILi256EEEEEELi256ENS_12float_e4m3_tEfNS_4arch4Sm90ELb0ELb0ELb0ELb1ELb0ELb1ELb0ELb1ELb1ELb0ELb0ELb0EEENS1_21CollectiveEpilogueFwdINS6_IJSA_SB_SA_EEES9_NS_10bfloat16_tESF_Li256ELb1ELb0ELb0ELb1EEENS1_36VarlenDynamicPersistentTileSchedulerILi128ELi128ELi256ELi128ELb0ELb0ELb1ELb0ELb1ELb1EEEEEEEEEvNT_6ParamsE,"a",@progbits
	.sectionflags	@""
	.align	4
.nv.constant0._ZN7cutlass13device_kernelIN5flash11enable_sm90INS1_16FlashAttnFwdSm90INS1_25CollectiveMainloopFwdSm90ILi2EN4cute5tupleIJNS5_1CILi1EEES8_S8_EEENS6_IJNS7_ILi128EEESA_NS7_ILi256EEEEEELi256ENS_12float_e4m3_tEfNS_4arch4Sm90ELb0ELb0ELb0ELb1ELb0ELb1ELb0ELb1ELb1ELb0ELb0ELb0EEENS1_21CollectiveEpilogueFwdINS6_IJSA_SB_SA_EEES9_NS_10bfloat16_tESF_Li256ELb1ELb0ELb0ELb1EEENS1_36VarlenDynamicPersistentTileSchedulerILi128ELi128ELi256ELi128ELb0ELb0ELb1ELb0ELb1ELb1EEEEEEEEEvNT_6ParamsE:
	.zero		3456


//--------------------- .nv.constant0._ZN7cutlass13device_kernelIN5flash11enable_sm90INS1_16FlashAttnFwdSm90INS1_25CollectiveMainloopFwdSm90ILi2EN4cute5tupleIJNS5_1CILi1EEES8_S8_EEENS6_IJNS7_ILi128EEENS7_ILi64EEENS7_ILi256EEEEEELi256ENS_12float_e4m3_tEfNS_4arch4Sm90ELb0ELb1ELb0ELb0ELb0ELb0ELb0ELb1ELb1ELb0ELb0ELb0EEENS1_21CollectiveEpilogueFwdINS6_IJSA_SC_SB_EEES9_NS_10bfloat16_tESG_Li256ELb0ELb0ELb0ELb1EEENS1_30DynamicPersistentTileSchedulerILi256ELi128ELb0ELb0ELb1EEEEEEEEEvNT_6ParamsE --------------------------
	.section	.nv.constant0._ZN7cutlass13device_kernelIN5flash11enable_sm90INS1_16FlashAttnFwdSm90INS1_25CollectiveMainloopFwdSm90ILi2EN4cute5tupleIJNS5_1CILi1EEES8_S8_EEENS6_IJNS7_ILi128EEENS7_ILi64EEENS7_ILi256EEEEEELi256ENS_12float_e4m3_tEfNS_4arch4Sm90ELb0ELb1ELb0ELb0ELb0ELb0ELb0ELb1ELb1ELb0ELb0ELb0EEENS1_21CollectiveEpilogueFwdINS6_IJSA_SC_SB_EEES9_NS_10bfloat16_tESG_Li256ELb0ELb0ELb0ELb1EEENS1_30DynamicPersistentTileSchedulerILi256ELi128ELb0ELb0ELb1EEEEEEEEEvNT_6ParamsE,"a",@progbits
	.sectionflags	@""
	.align	4
.nv.constant0._ZN7cutlass13device_kernelIN5flash11enable_sm90INS1_16FlashAttnFwdSm90INS1_25CollectiveMainloopFwdSm90ILi2EN4cute5tupleIJNS5_1CILi1EEES8_S8_EEENS6_IJNS7_ILi128EEENS7_ILi64EEENS7_ILi256EEEEEELi256ENS_12float_e4m3_tEfNS_4arch4Sm90ELb0ELb1ELb0ELb0ELb0ELb0ELb0ELb1ELb1ELb0ELb0ELb0EEENS1_21CollectiveEpilogueFwdINS6_IJSA_SC_SB_EEES9_NS_10bfloat16_tESG_Li256ELb0ELb0ELb0ELb1EEENS1_30DynamicPersistentTileSchedulerILi256ELi128ELb0ELb0ELb1EEEEEEEEEvNT_6ParamsE:
	.zero		3840


//--------------------- .nv.constant0._ZN7cutlass13device_kernelIN5flash11enable_sm90INS1_16FlashAttnFwdSm90INS1_25CollectiveMainloopFwdSm90ILi2EN4cute5tupleIJNS5_1CILi1EEES8_S8_EEENS6_IJNS7_ILi128EEENS7_ILi64EEENS7_ILi256EEEEEELi256ENS_12float_e4m3_tEfNS_4arch4Sm90ELb0ELb1ELb0ELb1ELb0ELb0ELb0ELb1ELb1ELb0ELb0ELb0EEENS1_21CollectiveEpilogueFwdINS6_IJSA_SC_SB_EEES9_NS_10bfloat16_tESG_Li256ELb1ELb0ELb0ELb1EEENS1_36VarlenDynamicPersistentTileSchedulerILi128ELi64ELi256ELi128ELb0ELb0ELb1ELb1ELb0ELb1EEEEEEEEEvNT_6ParamsE --------------------------
	.section	.nv.constant0._ZN7cutlass13device_kernelIN5flash11enable_sm90INS1_16FlashAttnFwdSm90INS1_25CollectiveMainloopFwdSm90ILi2EN4cute5tupleIJNS5_1CILi1EEES8_S8_EEENS6_IJNS7_ILi128EEENS7_ILi64EEENS7_ILi256EEEEEELi256ENS_12float_e4m3_tEfNS_4arch4Sm90ELb0ELb1ELb0ELb1ELb0ELb0ELb0ELb1ELb1ELb0ELb0ELb0EEENS1_21CollectiveEpilogueFwdINS6_IJSA_SC_SB_EEES9_NS_10bfloat16_tESG_Li256ELb1ELb0ELb0ELb1EEENS1_36VarlenDynamicPersistentTileSchedulerILi128ELi64ELi256ELi128ELb0ELb0ELb1ELb1ELb0ELb1EEEEEEEEEvNT_6ParamsE,"a",@progbits
	.sectionflags	@""
	.align	4
.nv.constant0._ZN7cutlass13device_kernelIN5flash11enable_sm90INS1_16FlashAttnFwdSm90INS1_25CollectiveMainloopFwdSm90ILi2EN4cute5tupleIJNS5_1CILi1EEES8_S8_EEENS6_IJNS7_ILi128EEENS7_ILi64EEENS7_ILi256EEEEEELi256ENS_12float_e4m3_tEfNS_4arch4Sm90ELb0ELb1ELb0ELb1ELb0ELb0ELb0ELb1ELb1ELb0ELb0ELb0EEENS1_21CollectiveEpilogueFwdINS6_IJSA_SC_SB_EEES9_NS_10bfloat16_tESG_Li256ELb1ELb0ELb0ELb1EEENS1_36VarlenDynamicPersistentTileSchedulerILi128ELi64ELi256ELi128ELb0ELb0ELb1ELb1ELb0ELb1EEEEEEEEEvNT_6ParamsE:
	.zero		3456


//--------------------- .nv.constant0._ZN7cutlass13device_kernelIN5flash11enable_sm90INS1_16FlashAttnFwdSm90INS1_25CollectiveMainloopFwdSm90ILi2EN4cute5tupleIJNS5_1CILi1EEES8_S8_EEENS6_IJNS7_ILi128EEENS7_ILi64EEENS7_ILi256EEEEEELi256ENS_12float_e4m3_tEfNS_4arch4Sm90ELb0ELb1ELb0ELb1ELb0ELb1ELb0ELb1ELb1ELb0ELb0ELb0EEENS1_21CollectiveEpilogueFwdINS6_IJSA_SC_SB_EEES9_NS_10bfloat16_tESG_Li256ELb1ELb0ELb0ELb1EEENS1_36VarlenDynamicPersistentTileSchedulerILi128ELi64ELi256ELi128ELb0ELb0ELb1ELb1ELb0ELb1EEEEEEEEEvNT_6ParamsE --------------------------
	.section	.nv.constant0._ZN7cutlass13device_kernelIN5flash11enable_sm90INS1_16FlashAttnFwdSm90INS1_25CollectiveMainloopFwdSm90ILi2EN4cute5tupleIJNS5_1CILi1EEES8_S8_EEENS6_IJNS7_ILi128EEENS7_ILi64EEENS7_ILi256EEEEEELi256ENS_12float_e4m3_tEfNS_4arch4Sm90ELb0ELb1ELb0ELb1ELb0ELb1ELb0ELb1ELb1ELb0ELb0ELb0EEENS1_21CollectiveEpilogueFwdINS6_IJSA_SC_SB_EEES9_NS_10bfloat16_tESG_Li256ELb1ELb0ELb0ELb1EEENS1_36VarlenDynamicPersistentTileSchedulerILi128ELi64ELi256ELi128ELb0ELb0ELb1ELb1ELb0ELb1EEEEEEEEEvNT_6ParamsE,"a",@progbits
	.sectionflags	@""
	.align	4
.nv.constant0._ZN7cutlass13device_kernelIN5flash11enable_sm90INS1_16FlashAttnFwdSm90INS1_25CollectiveMainloopFwdSm90ILi2EN4cute5tupleIJNS5_1CILi1EEES8_S8_EEENS6_IJNS7_ILi128EEENS7_ILi64EEENS7_ILi256EEEEEELi256ENS_12float_e4m3_tEfNS_4arch4Sm90ELb0ELb1ELb0ELb1ELb0ELb1ELb0ELb1ELb1ELb0ELb0ELb0EEENS1_21CollectiveEpilogueFwdINS6_IJSA_SC_SB_EEES9_NS_10bfloat16_tESG_Li256ELb1ELb0ELb0ELb1EEENS1_36VarlenDynamicPersistentTileSchedulerILi128ELi64ELi256ELi128ELb0ELb0ELb1ELb1ELb0ELb1EEEEEEEEEvNT_6ParamsE:
	.zero		3456


//--------------------- .nv.constant0._ZN7cutlass13device_kernelIN5flash11enable_sm90INS1_16FlashAttnFwdSm90INS1_25CollectiveMainloopFwdSm90ILi2EN4cute5tupleIJNS5_1CILi1EEES8_S8_EEENS6_IJNS7_ILi128EEESA_NS7_ILi256EEEEEELi256ENS_12float_e4m3_tEfNS_4arch4Sm90ELb1ELb0ELb0ELb0ELb0ELb0ELb0ELb1ELb1ELb0ELb0ELb0EEENS1_21CollectiveEpilogueFwdINS6_IJSA_SB_SA_EEES9_NS_10bfloat16_tESF_Li256ELb0ELb0ELb0ELb1EEENS1_30DynamicPersistentTileSchedulerILi256ELi128ELb0ELb0ELb1EEEEEEEEEvNT_6ParamsE --------------------------
	.section	.nv.constant0._ZN7cutlass13device_kernelIN5flash11enable_sm90INS1_16FlashAttnFwdSm90INS1_25CollectiveMainloopFwdSm90ILi2EN4cute5tupleIJNS5_1CILi1EEES8_S8_EEENS6_IJNS7_ILi128EEESA_NS7_ILi256EEEEEELi256ENS_12float_e4m3_tEfNS_4arch4Sm90ELb1ELb0ELb0ELb0ELb0ELb0ELb0ELb1ELb1ELb0ELb0ELb0EEENS1_21CollectiveEpilogueFwdINS6_IJSA_SB_SA_EEES9_NS_10bfloat16_tESF_Li256ELb0ELb0ELb0ELb1EEENS1_30DynamicPersistentTileSchedulerILi256ELi128ELb0ELb0ELb1EEEEEEEEEvNT_6ParamsE,"a",@progbits
	.sectionflags	@""
	.align	4
.nv.constant0._ZN7cutlass13device_kernelIN5flash11enable_sm90INS1_16FlashAttnFwdSm90INS1_25CollectiveMainloopFwdSm90ILi2EN4cute5tupleIJNS5_1CILi1EEES8_S8_EEENS6_IJNS7_ILi128EEESA_NS7_ILi256EEEEEELi256ENS_12float_e4m3_tEfNS_4arch4Sm90ELb1ELb0ELb0ELb0ELb0ELb0ELb0ELb1ELb1ELb0ELb0ELb0EEENS1_21CollectiveEpilogueFwdINS6_IJSA_SB_SA_EEES9_NS_10bfloat16_tESF_Li256ELb0ELb0ELb0ELb1EEENS1_30DynamicPersistentTileSchedulerILi256ELi128ELb0ELb0ELb1EEEEEEEEEvNT_6ParamsE:
	.zero		3840


//--------------------- .nv.constant0._ZN7cutlass13device_kernelIN5flash11enable_sm90INS1_16FlashAttnFwdSm90INS1_25CollectiveMainloopFwdSm90ILi2EN4cute5tupleIJNS5_1CILi1EEES8_S8_EEENS6_IJNS7_ILi128EEESA_NS7_ILi256EEEEEELi256ENS_12float_e4m3_tEfNS_4arch4Sm90ELb1ELb0ELb0ELb1ELb0ELb0ELb0ELb1ELb1ELb0ELb0ELb0EEENS1_21CollectiveEpilogueFwdINS6_IJSA_SB_SA_EEES9_NS_10bfloat16_tESF_Li256ELb1ELb0ELb0ELb1EEENS1_36VarlenDynamicPersistentTileSchedulerILi128ELi128ELi256ELi128ELb0ELb0ELb1ELb1ELb1ELb1EEEEEEEEEvNT_6ParamsE --------------------------
	.section	.nv.constant0._ZN7cutlass13device_kernelIN5flash11enable_sm90INS1_16FlashAttnFwdSm90INS1_25CollectiveMainloopFwdSm90ILi2EN4cute5tupleIJNS5_1CILi1EEES8_S8_EEENS6_IJNS7_ILi128EEESA_NS7_ILi256EEEEEELi256ENS_12float_e4m3_tEfNS_4arch4Sm90ELb1ELb0ELb0ELb1ELb0ELb0ELb0ELb1ELb1ELb0ELb0ELb0EEENS1_21CollectiveEpilogueFwdINS6_IJSA_SB_SA_EEES9_NS_10bfloat16_tESF_Li256ELb1ELb0ELb0ELb1EEENS1_36VarlenDynamicPersistentTileSchedulerILi128ELi128ELi256ELi128ELb0ELb0ELb1ELb1ELb1ELb1EEEEEEEEEvNT_6ParamsE,"a",@progbits
	.sectionflags	@""
	.align	4
.nv.constant0._ZN7cutlass13device_kernelIN5flash11enable_sm90INS1_16FlashAttnFwdSm90INS1_25CollectiveMainloopFwdSm90ILi2EN4cute5tupleIJNS5_1CILi1EEES8_S8_EEENS6_IJNS7_ILi128EEESA_NS7_ILi256EEEEEELi256ENS_12float_e4m3_tEfNS_4arch4Sm90ELb1ELb0ELb0ELb1ELb0ELb0ELb0ELb1ELb1ELb0ELb0ELb0EEENS1_21CollectiveEpilogueFwdINS6_IJSA_SB_SA_EEES9_NS_10bfloat16_tESF_Li256ELb1ELb0ELb0ELb1EEENS1_36VarlenDynamicPersistentTileSchedulerILi128ELi128ELi256ELi128ELb0ELb0ELb1ELb1ELb1ELb1EEEEEEEEEvNT_6ParamsE:
	.zero		3456


//--------------------- .nv.constant0._ZN7cutlass13device_kernelIN5flash11enable_sm90INS1_16FlashAttnFwdSm90INS1_25CollectiveMainloopFwdSm90ILi2EN4cute5tupleIJNS5_1CILi1EEES8_S8_EEENS6_IJNS7_ILi128EEESA_NS7_ILi256EEEEEELi256ENS_12float_e4m3_tEfNS_4arch4Sm90ELb1ELb0ELb0ELb1ELb0ELb1ELb0ELb1ELb1ELb0ELb0ELb0EEENS1_21CollectiveEpilogueFwdINS6_IJSA_SB_SA_EEES9_NS_10bfloat16_tESF_Li256ELb1ELb0ELb0ELb1EEENS1_36VarlenDynamicPersistentTileSchedulerILi128ELi128ELi256ELi128ELb0ELb0ELb1ELb1ELb1ELb1EEEEEEEEEvNT_6ParamsE --------------------------
	.section	.nv.constant0._ZN7cutlass13device_kernelIN5flash11enable_sm90INS1_16FlashAttnFwdSm90INS1_25CollectiveMainloopFwdSm90ILi2EN4cute5tupleIJNS5_1CILi1EEES8_S8_EEENS6_IJNS7_ILi128EEESA_NS7_ILi256EEEEEELi256ENS_12float_e4m3_tEfNS_4arch4Sm90ELb1ELb0ELb0ELb1ELb0ELb1ELb0ELb1ELb1ELb0ELb0ELb0EEENS1_21CollectiveEpilogueFwdINS6_IJSA_SB_SA_EEES9_NS_10bfloat16_tESF_Li256ELb1ELb0ELb0ELb1EEENS1_36VarlenDynamicPersistentTileSchedulerILi128ELi128ELi256ELi128ELb0ELb0ELb1ELb1ELb1ELb1EEEEEEEEEvNT_6ParamsE,"a",@progbits
	.sectionflags	@""
	.align	4
.nv.constant0._ZN7cutlass13device_kernelIN5flash11enable_sm90INS1_16FlashAttnFwdSm90INS1_25CollectiveMainloopFwdSm90ILi2EN4cute5tupleIJNS5_1CILi1EEES8_S8_EEENS6_IJNS7_ILi128EEESA_NS7_ILi256EEEEEELi256ENS_12float_e4m3_tEfNS_4arch4Sm90ELb1ELb0ELb0ELb1ELb0ELb1ELb0ELb1ELb1ELb0ELb0ELb0EEENS1_21CollectiveEpilogueFwdINS6_IJSA_SB_SA_EEES9_NS_10bfloat16_tESF_Li256ELb1ELb0ELb0ELb1EEENS1_36VarlenDynamicPersistentTileSchedulerILi128ELi128ELi256ELi128ELb0ELb0ELb1ELb1ELb1ELb1EEEEEEEEEvNT_6ParamsE:
	.zero		3456


//--------------------- .nv.constant0._ZN7cutlass13device_kernelIN5flash11enable_sm90INS1_16FlashAttnFwdSm90INS1_25CollectiveMainloopFwdSm90ILi2EN4cute5tupleIJNS5_1CILi1EEES8_S8_EEENS6_IJNS7_ILi128EEENS7_ILi160EEENS7_ILi192EEEEEELi192ENS_12float_e4m3_tEfNS_4arch4Sm90ELb0ELb0ELb0ELb0ELb0ELb0ELb0ELb1ELb1ELb0ELb0ELb0EEENS1_21CollectiveEpilogueFwdINS6_IJSA_SC_SB_EEES9_NS_10bfloat16_tESG_Li256ELb0ELb0ELb0ELb1EEENS1_29StaticPersistentTileSchedulerILb0EEEEEEEEEvNT_6ParamsE --------------------------
	.section	.nv.constant0._ZN7cutlass13device_kernelIN5flash11enable_sm90INS1_16FlashAttnFwdSm90INS1_25CollectiveMainloopFwdSm90ILi2EN4cute5tupleIJNS5_1CILi1EEES8_S8_EEENS6_IJNS7_ILi128EEENS7_ILi160EEENS7_ILi192EEEEEELi192ENS_12float_e4m3_tEfNS_4arch4Sm90ELb0ELb0ELb0ELb0ELb0ELb0ELb0ELb1ELb1ELb0ELb0ELb0EEENS1_21CollectiveEpilogueFwdINS6_IJSA_SC_SB_EEES9_NS_10bfloat16_tESG_Li256ELb0ELb0ELb0ELb1EEENS1_29StaticPersistentTileSchedulerILb0EEEEEEEEEvNT_6ParamsE,"a",@progbits
	.sectionflags	@""
	.align	4
.nv.constant0._ZN7cutlass13device_kernelIN5flash11enable_sm90INS1_16FlashAttnFwdSm90INS1_25CollectiveMainloopFwdSm90ILi2EN4cute5tupleIJNS5_1CILi1EEES8_S8_EEENS6_IJNS7_ILi128EEENS7_ILi160EEENS7_ILi192EEEEEELi192ENS_12float_e4m3_tEfNS_4arch4Sm90ELb0ELb0ELb0ELb0ELb0ELb0ELb0ELb1ELb1ELb0ELb0ELb0EEENS1_21CollectiveEpilogueFwdINS6_IJSA_SC_SB_EEES9_NS_10bfloat16_tESG_Li256ELb0ELb0ELb0ELb1EEENS1_29StaticPersistentTileSchedulerILb0EEEEEEEEEvNT_6ParamsE:
	.zero		3840


//--------------------- .nv.constant0._ZN7cutlass13device_kernelIN5flash11enable_sm90INS1_16FlashAttnFwdSm90INS1_25CollectiveMainloopFwdSm90ILi2EN4cute5tupleIJNS5_1CILi2EEENS7_ILi1EEES9_EEENS6_IJNS7_ILi128EEENS7_ILi160EEENS7_ILi192EEEEEELi192ENS_12float_e4m3_tEfNS_4arch4Sm90ELb0ELb0ELb0ELb0ELb0ELb0ELb0ELb1ELb1ELb0ELb0ELb0EEENS1_21CollectiveEpilogueFwdINS6_IJSB_SD_SC_EEESA_NS_10bfloat16_tESH_Li256ELb0ELb0ELb0ELb1EEENS1_29StaticPersistentTileSchedulerILb0EEEEEEEEEvNT_6ParamsE --------------------------
	.section	.nv.constant0._ZN7cutlass13device_kernelIN5flash11enable_sm90INS1_16FlashAttnFwdSm90INS1_25CollectiveMainloopFwdSm90ILi2EN4cute5tupleIJNS5_1CILi2EEENS7_ILi1EEES9_EEENS6_IJNS7_ILi128EEENS7_ILi160EEENS7_ILi192EEEEEELi192ENS_12float_e4m3_tEfNS_4arch4Sm90ELb0ELb0ELb0ELb0ELb0ELb0ELb0ELb1ELb1ELb0ELb0ELb0EEENS1_21CollectiveEpilogueFwdINS6_IJSB_SD_SC_EEESA_NS_10bfloat16_tESH_Li256ELb0ELb0ELb0ELb1EEENS1_29StaticPersistentTileSchedulerILb0EEEEEEEEEvNT_6ParamsE,"a",@progbits
	.sectionflags	@""
	.align	4
.nv.constant0._ZN7cutlass13device_kernelIN5flash11enable_sm90INS1_16FlashAttnFwdSm90INS1_25CollectiveMainloopFwdSm90ILi2EN4cute5tupleIJNS5_1CILi2EEENS7_ILi1EEES9_EEENS6_IJNS7_ILi128EEENS7_ILi160EEENS7_ILi192EEEEEELi192ENS_12float_e4m3_tEfNS_4arch4Sm90ELb0ELb0ELb0ELb0ELb0ELb0ELb0ELb1ELb1ELb0ELb0ELb0EEENS1_21CollectiveEpilogueFwdINS6_IJSB_SD_SC_EEESA_NS_10bfloat16_tESH_Li256ELb0ELb0ELb0ELb1EEENS1_29StaticPersistentTileSchedulerILb0EEEEEEEEEvNT_6ParamsE:
	.zero		3840


//--------------------- .nv.constant0._ZN7cutlass13device_kernelIN5flash11enable_sm90INS1_16FlashAttnFwdSm90INS1_25CollectiveMainloopFwdSm90ILi2EN4cute5tupleIJNS5_1CILi1EEES8_S8_EEENS6_IJNS7_ILi128EEENS7_ILi160EEENS7_ILi192EEEEEELi192ENS_12float_e4m3_tEfNS_4arch4Sm90ELb0ELb0ELb0ELb1ELb0ELb0ELb0ELb1ELb1ELb0ELb0ELb0EEENS1_21CollectiveEpilogueFwdINS6_IJSA_SC_SB_EEES9_NS_10bfloat16_tESG_Li256ELb1ELb0ELb0ELb1EEENS1_36VarlenDynamicPersistentTileSchedulerILi128ELi160ELi256ELi128ELb0ELb0ELb1ELb0ELb1ELb1EEEEEEEEEvNT_6ParamsE --------------------------
	.section	.nv.constant0._ZN7cutlass13device_kernelIN5flash11enable_sm90INS1_16FlashAttnFwdSm90INS1_25CollectiveMainloopFwdSm90ILi2EN4cute5tupleIJNS5_1CILi1EEES8_S8_EEENS6_IJNS7_ILi128EEENS7_ILi160EEENS7_ILi192EEEEEELi192ENS_12float_e4m3_tEfNS_4arch4Sm90ELb0ELb0ELb0ELb1ELb0ELb0ELb0ELb1ELb1ELb0ELb0ELb0EEENS1_21CollectiveEpilogueFwdINS6_IJSA_SC_SB_EEES9_NS_10bfloat16_tESG_Li256ELb1ELb0ELb0ELb1EEENS1_36VarlenDynamicPersistentTileSchedulerILi128ELi160ELi256ELi128ELb0ELb0ELb1ELb0ELb1ELb1EEEEEEEEEvNT_6ParamsE,"a",@progbits
	.sectionflags	@""
	.align	4
.nv.constant0._ZN7cutlass13device_kernelIN5flash11enable_sm90INS1_16FlashAttnFwdSm90INS1_25CollectiveMainloopFwdSm90ILi2EN4cute5tupleIJNS5_1CILi1EEES8_S8_EEENS6_IJNS7_ILi128EEENS7_ILi160EEENS7_ILi192EEEEEELi192ENS_12float_e4m3_tEfNS_4arch4Sm90ELb0ELb0ELb0ELb1ELb0ELb0ELb0ELb1ELb1ELb0ELb0ELb0EEENS1_21CollectiveEpilogueFwdINS6_IJSA_SC_SB_EEES9_NS_10bfloat16_tESG_Li256ELb1ELb0ELb0ELb1EEENS1_36VarlenDynamicPersistentTileSchedulerILi128ELi160ELi256ELi128ELb0ELb0ELb1ELb0ELb1ELb1EEEEEEEEEvNT_6ParamsE:
	.zero		3456


//--------------------- .nv.constant0._ZN7cutlass13device_kernelIN5flash11enable_sm90INS1_16FlashAttnFwdSm90INS1_25CollectiveMainloopFwdSm90ILi2EN4cute5tupleIJNS5_1CILi1EEES8_S8_EEENS6_IJNS7_ILi128EEENS7_ILi160EEENS7_ILi192EEEEEELi192ENS_12float_e4m3_tEfNS_4arch4Sm90ELb0ELb0ELb0ELb1ELb0ELb1ELb0ELb1ELb1ELb0ELb0ELb0EEENS1_21CollectiveEpilogueFwdINS6_IJSA_SC_SB_EEES9_NS_10bfloat16_tESG_Li256ELb1ELb0ELb0ELb1EEENS1_36VarlenDynamicPersistentTileSchedulerILi128ELi160ELi256ELi128ELb0ELb0ELb1ELb0ELb1ELb1EEEEEEEEEvNT_6ParamsE --------------------------
	.section	.nv.constant0._ZN7cutlass13device_kernelIN5flash11enable_sm90INS1_16FlashAttnFwdSm90INS1_25CollectiveMainloopFwdSm90ILi2EN4cute5tupleIJNS5_1CILi1EEES8_S8_EEENS6_IJNS7_ILi128EEENS7_ILi160EEENS7_ILi192EEEEEELi192ENS_12float_e4m3_tEfNS_4arch4Sm90ELb0ELb0ELb0ELb1ELb0ELb1ELb0ELb1ELb1ELb0ELb0ELb0EEENS1_21CollectiveEpilogueFwdINS6_IJSA_SC_SB_EEES9_NS_10bfloat16_tESG_Li256ELb1ELb0ELb0ELb1EEENS1_36VarlenDynamicPersistentTileSchedulerILi128ELi160ELi256ELi128ELb0ELb0ELb1ELb0ELb1ELb1EEEEEEEEEvNT_6ParamsE,"a",@progbits
	.sectionflags	@""
	.align	4
.nv.constant0._ZN7cutlass13device_kernelIN5flash11enable_sm90INS1_16FlashAttnFwdSm90INS1_25CollectiveMainloopFwdSm90ILi2EN4cute5tupleIJNS5_1CILi1EEES8_S8_EEENS6_IJNS7_ILi128EEENS7_ILi160EEENS7_ILi192EEEEEELi192ENS_12float_e4m3_tEfNS_4arch4Sm90ELb0ELb0ELb0ELb1ELb0ELb1ELb0ELb1ELb1ELb0ELb0ELb0EEENS1_21CollectiveEpilogueFwdINS6_IJSA_SC_SB_EEES9_NS_10bfloat16_tESG_Li256ELb1ELb0ELb0ELb1EEENS1_36VarlenDynamicPersistentTileSchedulerILi128ELi160ELi256ELi128ELb0ELb0ELb1ELb0ELb1ELb1EEEEEEEEEvNT_6ParamsE:
	.zero		3456


//--------------------- .nv.constant0._ZN7cutlass13device_kernelIN5flash11enable_sm90INS1_16FlashAttnFwdSm90INS1_25CollectiveMainloopFwdSm90ILi2EN4cute5tupleIJNS5_1CILi1EEES8_S8_EEENS6_IJNS7_ILi128EEENS7_ILi160EEENS7_ILi192EEEEEELi192ENS_12float_e4m3_tEfNS_4arch4Sm90ELb0ELb1ELb0ELb0ELb0ELb0ELb0ELb1ELb1ELb0ELb0ELb0EEENS1_21CollectiveEpilogueFwdINS6_IJSA_SC_SB_EEES9_NS_10bfloat16_tESG_Li256ELb0ELb0ELb0ELb1EEENS1_30DynamicPersistentTileSchedulerILi256ELi128ELb0ELb0ELb1EEEEEEEEEvNT_6ParamsE --------------------------
	.section	.nv.constant0._ZN7cutlass13device_kernelIN5flash11enable_sm90INS1_16FlashAttnFwdSm90INS1_25CollectiveMainloopFwdSm90ILi2EN4cute5tupleIJNS5_1CILi1EEES8_S8_EEENS6_IJNS7_ILi128EEENS7_ILi160EEENS7_ILi192EEEEEELi192ENS_12float_e4m3_tEfNS_4arch4Sm90ELb0ELb1ELb0ELb0ELb0ELb0ELb0ELb1ELb1ELb0ELb0ELb0EEENS1_21CollectiveEpilogueFwdINS6_IJSA_SC_SB_EEES9_NS_10bfloat16_tESG_Li256ELb0ELb0ELb0ELb1EEENS1_30DynamicPersistentTileSchedulerILi256ELi128ELb0ELb0ELb1EEEEEEEEEvNT_6ParamsE,"a",@progbits
	.sectionflags	@""
	.align	4
.nv.constant0._ZN7cutlass13device_kernelIN5flash11enable_sm90INS1_16FlashAttnFwdSm90INS1_25CollectiveMainloopFwdSm90ILi2EN4cute5tupleIJNS5_1CILi1EEES8_S8_EEENS6_IJNS7_ILi128EEENS7_ILi160EEENS7_ILi192EEEEEELi192ENS_12float_e4m3_tEfNS_4arch4Sm90ELb0ELb1ELb0ELb0ELb0ELb0ELb0ELb1ELb1ELb0ELb0ELb0EEENS1_21CollectiveEpilogueFwdINS6_IJSA_SC_SB_EEES9_NS_10bfloat16_tESG_Li256ELb0ELb0ELb0ELb1EEENS1_30DynamicPersistentTileSchedulerILi256ELi128ELb0ELb0ELb1EEEEEEEEEvNT_6ParamsE:
	.zero		3840


//--------------------- .nv.constant0._ZN7cutlass13device_kernelIN5flash11enable_sm90INS1_16FlashAttnFwdSm90INS1_25CollectiveMainloopFwdSm90ILi2EN4cute5tupleIJNS5_1CILi1EEES8_S8_EEENS6_IJNS7_ILi128EEENS7_ILi160EEENS7_ILi192EEEEEELi192ENS_12float_e4m3_tEfNS_4arch4Sm90ELb0ELb1ELb0ELb1ELb0ELb0ELb0ELb1ELb1ELb0ELb0ELb0EEENS1_21CollectiveEpilogueFwdINS6_IJSA_SC_SB_EEES9_NS_10bfloat16_tESG_Li256ELb1ELb0ELb0ELb1EEENS1_36VarlenDynamicPersistentTileSchedulerILi128ELi160ELi256ELi128ELb0ELb0ELb1ELb1ELb0ELb1EEEEEEEEEvNT_6ParamsE --------------------------
	.section	.nv.constant0._ZN7cutlass13device_kernelIN5flash11enable_sm90INS1_16FlashAttnFwdSm90INS1_25CollectiveMainloopFwdSm90ILi2EN4cute5tupleIJNS5_1CILi1EEES8_S8_EEENS6_IJNS7_ILi128EEENS7_ILi160EEENS7_ILi192EEEEEELi192ENS_12float_e4m3_tEfNS_4arch4Sm90ELb0ELb1ELb0ELb1ELb0ELb0ELb0ELb1ELb1ELb0ELb0ELb0EEENS1_21CollectiveEpilogueFwdINS6_IJSA_SC_SB_EEES9_NS_10bfloat16_tESG_Li256ELb1ELb0ELb0ELb1EEENS1_36VarlenDynamicPersistentTileSchedulerILi128ELi160ELi256ELi128ELb0ELb0ELb1ELb1ELb0ELb1EEEEEEEEEvNT_6ParamsE,"a",@progbits
	.sectionflags	@""
	.align	4
.nv.constant0._ZN7cutlass13device_kernelIN5flash11enable_sm90INS1_16FlashAttnFwdSm90INS1_25CollectiveMainloopFwdSm90ILi2EN4cute5tupleIJNS5_1CILi1EEES8_S8_EEENS6_IJNS7_ILi128EEENS7_ILi160EEENS7_ILi192EEEEEELi192ENS_12float_e4m3_tEfNS_4arch4Sm90ELb0ELb1ELb0ELb1ELb0ELb0ELb0ELb1ELb1ELb0ELb0ELb0EEENS1_21CollectiveEpilogueFwdINS6_IJSA_SC_SB_EEES9_NS_10bfloat16_tESG_Li256ELb1ELb0ELb0ELb1EEENS1_36VarlenDynamicPersistentTileSchedulerILi128ELi160ELi256ELi128ELb0ELb0ELb1ELb1ELb0ELb1EEEEEEEEEvNT_6ParamsE:
	.zero		3456


//--------------------- .nv.constant0._ZN7cutlass13device_kernelIN5flash11enable_sm90INS1_16FlashAttnFwdSm90INS1_25CollectiveMainloopFwdSm90ILi2EN4cute5tupleIJNS5_1CILi1EEES8_S8_EEENS6_IJNS7_ILi128EEENS7_ILi160EEENS7_ILi192EEEEEELi192ENS_12float_e4m3_tEfNS_4arch4Sm90ELb0ELb1ELb0ELb1ELb0ELb1ELb0ELb1ELb1ELb0ELb0ELb0EEENS1_21CollectiveEpilogueFwdINS6_IJSA_SC_SB_EEES9_NS_10bfloat16_tESG_Li256ELb1ELb0ELb0ELb1EEENS1_36VarlenDynamicPersistentTileSchedulerILi128ELi160ELi256ELi128ELb0ELb0ELb1ELb1ELb0ELb1EEEEEEEEEvNT_6ParamsE --------------------------
	.section	.nv.constant0._ZN7cutlass13device_kernelIN5flash11enable_sm90INS1_16FlashAttnFwdSm90INS1_25CollectiveMainloopFwdSm90ILi2EN4cute5tupleIJNS5_1CILi1EEES8_S8_EEENS6_IJNS7_ILi128EEENS7_ILi160EEENS7_ILi192EEEEEELi192ENS_12float_e4m3_tEfNS_4arch4Sm90ELb0ELb1ELb0ELb1ELb0ELb1ELb0ELb1ELb1ELb0ELb0ELb0EEENS1_21CollectiveEpilogueFwdINS6_IJSA_SC_SB_EEES9_NS_10bfloat16_tESG_Li256ELb1ELb0ELb0ELb1EEENS1_36VarlenDynamicPersistentTileSchedulerILi128ELi160ELi256ELi128ELb0ELb0ELb1ELb1ELb0ELb1EEEEEEEEEvNT_6ParamsE,"a",@progbits
	.sectionflags	@""
	.align	4
.nv.constant0._ZN7cutlass13device_kernelIN5flash11enable_sm90INS1_16FlashAttnFwdSm90INS1_25CollectiveMainloopFwdSm90ILi2EN4cute5tupleIJNS5_1CILi1EEES8_S8_EEENS6_IJNS7_ILi128EEENS7_ILi160EEENS7_ILi192EEEEEELi192ENS_12float_e4m3_tEfNS_4arch4Sm90ELb0ELb1ELb0ELb1ELb0ELb1ELb0ELb1ELb1ELb0ELb0ELb0EEENS1_21CollectiveEpilogueFwdINS6_IJSA_SC_SB_EEES9_NS_10bfloat16_tESG_Li256ELb1ELb0ELb0ELb1EEENS1_36VarlenDynamicPersistentTileSchedulerILi128ELi160ELi256ELi128ELb0ELb0ELb1ELb1ELb0ELb1EEEEEEEEEvNT_6ParamsE:
	.zero		3456


//--------------------- .nv.constant0._ZN7cutlass13device_kernelIN5flash11enable_sm90INS1_16FlashAttnFwdSm90INS1_25CollectiveMainloopFwdSm90ILi2EN4cute5tupleIJNS5_1CILi1EEES8_S8_EEENS6_IJNS7_ILi128EEENS7_ILi160EEENS7_ILi192EEEEEELi192ENS_12float_e4m3_tEfNS_4arch4Sm90ELb1ELb0ELb0ELb0ELb0ELb0ELb0ELb1ELb1ELb0ELb0ELb0EEENS1_21CollectiveEpilogueFwdINS6_IJSA_SC_SB_EEES9_NS_10bfloat16_tESG_Li256ELb0ELb0ELb0ELb1EEENS1_30DynamicPersistentTileSchedulerILi256ELi128ELb0ELb0ELb1EEEEEEEEEvNT_6ParamsE --------------------------
	.section	.nv.constant0._ZN7cutlass13device_kernelIN5flash11enable_sm90INS1_16FlashAttnFwdSm90INS1_25CollectiveMainloopFwdSm90ILi2EN4cute5tupleIJNS5_1CILi1EEES8_S8_EEENS6_IJNS7_ILi128EEENS7_ILi160EEENS7_ILi192EEEEEELi192ENS_12float_e4m3_tEfNS_4arch4Sm90ELb1ELb0ELb0ELb0ELb0ELb0ELb0ELb1ELb1ELb0ELb0ELb0EEENS1_21CollectiveEpilogueFwdINS6_IJSA_SC_SB_EEES9_NS_10bfloat16_tESG_Li256ELb0ELb0ELb0ELb1EEENS1_30DynamicPersistentTileSchedulerILi256ELi128ELb0ELb0ELb1EEEEEEEEEvNT_6ParamsE,"a",@progbits
	.sectionflags	@""
	.align	4
.nv.constant0._ZN7cutlass13device_kernelIN5flash11enable_sm90INS1_16FlashAttnFwdSm90INS1_25CollectiveMainloopFwdSm90ILi2EN4cute5tupleIJNS5_1CILi1EEES8_S8_EEENS6_IJNS7_ILi128EEENS7_ILi160EEENS7_ILi192EEEEEELi192ENS_12float_e4m3_tEfNS_4arch4Sm90ELb1ELb0ELb0ELb0ELb0ELb0ELb0ELb1ELb1ELb0ELb0ELb0EEENS1_21CollectiveEpilogueFwdINS6_IJSA_SC_SB_EEES9_NS_10bfloat16_tESG_Li256ELb0ELb0ELb0ELb1EEENS1_30DynamicPersistentTileSchedulerILi256ELi128ELb0ELb0ELb1EEEEEEEEEvNT_6ParamsE:
	.zero		3840


//--------------------- .nv.constant0._ZN7cutlass13device_kernelIN5flash11enable_sm90INS1_16FlashAttnFwdSm90INS1_25CollectiveMainloopFwdSm90ILi2EN4cute5tupleIJNS5_1CILi1EEES8_S8_EEENS6_IJNS7_ILi128EEENS7_ILi160EEENS7_ILi192EEEEEELi192ENS_12float_e4m3_tEfNS_4arch4Sm90ELb1ELb0ELb0ELb1ELb0ELb0ELb0ELb1ELb1ELb0ELb0ELb0EEENS1_21CollectiveEpilogueFwdINS6_IJSA_SC_SB_EEES9_NS_10bfloat16_tESG_Li256ELb1ELb0ELb0ELb1EEENS1_36VarlenDynamicPersistentTileSchedulerILi128ELi160ELi256ELi128ELb0ELb0ELb1ELb1ELb1ELb1EEEEEEEEEvNT_6ParamsE --------------------------
	.section	.nv.constant0._ZN7cutlass13device_kernelIN5flash11enable_sm90INS1_16FlashAttnFwdSm90INS1_25CollectiveMainloopFwdSm90ILi2EN4cute5tupleIJNS5_1CILi1EEES8_S8_EEENS6_IJNS7_ILi128EEENS7_ILi160EEENS7_ILi192EEEEEELi192ENS_12float_e4m3_tEfNS_4arch4Sm90ELb1ELb0ELb0ELb1ELb0ELb0ELb0ELb1ELb1ELb0ELb0ELb0EEENS1_21CollectiveEpilogueFwdINS6_IJSA_SC_SB_EEES9_NS_10bfloat16_tESG_Li256ELb1ELb0ELb0ELb1EEENS1_36VarlenDynamicPersistentTileSchedulerILi128ELi160ELi256ELi128ELb0ELb0ELb1ELb1ELb1ELb1EEEEEEEEEvNT_6ParamsE,"a",@progbits
	.sectionflags	@""
	.align	4
.nv.constant0._ZN7cutlass13device_kernelIN5flash11enable_sm90INS1_16FlashAttnFwdSm90INS1_25CollectiveMainloopFwdSm90ILi2EN4cute5tupleIJNS5_1CILi1EEES8_S8_EEENS6_IJNS7_ILi128EEENS7_ILi160EEENS7_ILi192EEEEEELi192ENS_12float_e4m3_tEfNS_4arch4Sm90ELb1ELb0ELb0ELb1ELb0ELb0ELb0ELb1ELb1ELb0ELb0ELb0EEENS1_21CollectiveEpilogueFwdINS6_IJSA_SC_SB_EEES9_NS_10bfloat16_tESG_Li256ELb1ELb0ELb0ELb1EEENS1_36VarlenDynamicPersistentTileSchedulerILi128ELi160ELi256ELi128ELb0ELb0ELb1ELb1ELb1ELb1EEEEEEEEEvNT_6ParamsE:
	.zero		3456


//--------------------- .nv.constant0._ZN7cutlass13device_kernelIN5flash11enable_sm90INS1_16FlashAttnFwdSm90INS1_25CollectiveMainloopFwdSm90ILi2EN4cute5tupleIJNS5_1CILi1EEES8_S8_EEENS6_IJNS7_ILi128EEENS7_ILi160EEENS7_ILi192EEEEEELi192ENS_12float_e4m3_tEfNS_4arch4Sm90ELb1ELb0ELb0ELb1ELb0ELb1ELb0ELb1ELb1ELb0ELb0ELb0EEENS1_21CollectiveEpilogueFwdINS6_IJSA_SC_SB_EEES9_NS_10bfloat16_tESG_Li256ELb1ELb0ELb0ELb1EEENS1_36VarlenDynamicPersistentTileSchedulerILi128ELi160ELi256ELi128ELb0ELb0ELb1ELb1ELb1ELb1EEEEEEEEEvNT_6ParamsE --------------------------
	.section	.nv.constant0._ZN7cutlass13device_kernelIN5flash11enable_sm90INS1_16FlashAttnFwdSm90INS1_25CollectiveMainloopFwdSm90ILi2EN4cute5tupleIJNS5_1CILi1EEES8_S8_EEENS6_IJNS7_ILi128EEENS7_ILi160EEENS7_ILi192EEEEEELi192ENS_12float_e4m3_tEfNS_4arch4Sm90ELb1ELb0ELb0ELb1ELb0ELb1ELb0ELb1ELb1ELb0ELb0ELb0EEENS1_21CollectiveEpilogueFwdINS6_IJSA_SC_SB_EEES9_NS_10bfloat16_tESG_Li256ELb1ELb0ELb0ELb1EEENS1_36VarlenDynamicPersistentTileSchedulerILi128ELi160ELi256ELi128ELb0ELb0ELb1ELb1ELb1ELb1EEEEEEEEEvNT_6ParamsE,"a",@progbits
	.sectionflags	@""
	.align	4
.nv.constant0._ZN7cutlass13device_kernelIN5flash11enable_sm90INS1_16FlashAttnFwdSm90INS1_25CollectiveMainloopFwdSm90ILi2EN4cute5tupleIJNS5_1CILi1EEES8_S8_EEENS6_IJNS7_ILi128EEENS7_ILi160EEENS7_ILi192EEEEEELi192ENS_12float_e4m3_tEfNS_4arch4Sm90ELb1ELb0ELb0ELb1ELb0ELb1ELb0ELb1ELb1ELb0ELb0ELb0EEENS1_21CollectiveEpilogueFwdINS6_IJSA_SC_SB_EEES9_NS_10bfloat16_tESG_Li256ELb1ELb0ELb0ELb1EEENS1_36VarlenDynamicPersistentTileSchedulerILi128ELi160ELi256ELi128ELb0ELb0ELb1ELb1ELb1ELb1EEEEEEEEEvNT_6ParamsE:
	.zero		3456


//--------------------- .nv.constant0._ZN7cutlass13device_kernelIN5flash11enable_sm90INS1_16FlashAttnFwdSm90INS1_25CollectiveMainloopFwdSm90ILi2EN4cute5tupleIJNS5_1CILi1EEES8_S8_EEENS6_IJNS7_ILi128EEENS7_ILi224EEESA_EEELi128ENS_12float_e4m3_tEfNS_4arch4Sm90ELb0ELb0ELb0ELb0ELb0ELb0ELb0ELb1ELb1ELb0ELb0ELb0EEENS1_21CollectiveEpilogueFwdINS6_IJSA_SA_SB_EEES9_NS_10bfloat16_tESF_Li256ELb0ELb0ELb0ELb1EEENS1_29StaticPersistentTileSchedulerILb0EEEEEEEEEvNT_6ParamsE --------------------------
	.section	.nv.constant0._ZN7cutlass13device_kernelIN5flash11enable_sm90INS1_16FlashAttnFwdSm90INS1_25CollectiveMainloopFwdSm90ILi2EN4cute5tupleIJNS5_1CILi1EEES8_S8_EEENS6_IJNS7_ILi128EEENS7_ILi224EEESA_EEELi128ENS_12float_e4m3_tEfNS_4arch4Sm90ELb0ELb0ELb0ELb0ELb0ELb0ELb0ELb1ELb1ELb0ELb0ELb0EEENS1_21CollectiveEpilogueFwdINS6_IJSA_SA_SB_EEES9_NS_10bfloat16_tESF_Li256ELb0ELb0ELb0ELb1EEENS1_29StaticPersistentTileSchedulerILb0EEEEEEEEEvNT_6ParamsE,"a",@progbits
	.sectionflags	@""
	.align	4
.nv.constant0._ZN7cutlass13device_kernelIN5flash11enable_sm90INS1_16FlashAttnFwdSm90INS1_25CollectiveMainloopFwdSm90ILi2EN4cute5tupleIJNS5_1CILi1EEES8_S8_EEENS6_IJNS7_ILi128EEENS7_ILi224EEESA_EEELi128ENS_12float_e4m3_tEfNS_4arch4Sm90ELb0ELb0ELb0ELb0ELb0ELb0ELb0ELb1ELb1ELb0ELb0ELb0EEENS1_21CollectiveEpilogueFwdINS6_IJSA_SA_SB_EEES9_NS_10bfloat16_tESF_Li256ELb0ELb0ELb0ELb1EEENS1_29StaticPersistentTileSchedulerILb0EEEEEEEEEvNT_6ParamsE:
	.zero		3840


//--------------------- .nv.constant0._ZN7cutlass13device_kernelIN5flash11enable_sm90INS1_16FlashAttnFwdSm90INS1_25CollectiveMainloopFwdSm90ILi2EN4cute5tupleIJNS5_1CILi1EEES8_S8_EEENS6_IJNS7_ILi128EEENS7_ILi224EEESA_EEELi128ENS_12float_e4m3_tEfNS_4arch4Sm90ELb0ELb0ELb0ELb1ELb0ELb0ELb0ELb1ELb1ELb0ELb0ELb0EEENS1_21CollectiveEpilogueFwdINS6_IJSA_SA_SB_EEES9_NS_10bfloat16_tESF_Li256ELb1ELb0ELb0ELb1EEENS1_36VarlenDynamicPersistentTileSchedulerILi128ELi224ELi256ELi128ELb0ELb0ELb1ELb0ELb1ELb1EEEEEEEEEvNT_6ParamsE --------------------------
	.section	.nv.constant0._ZN7cutlass13device_kernelIN5flash11enable_sm90INS1_16FlashAttnFwdSm90INS1_25CollectiveMainloopFwdSm90ILi2EN4cute5tupleIJNS5_1CILi1EEES8_S8_EEENS6_IJNS7_ILi128EEENS7_ILi224EEESA_EEELi128ENS_12float_e4m3_tEfNS_4arch4Sm90ELb0ELb0ELb0ELb1ELb0ELb0ELb0ELb1ELb1ELb0ELb0ELb0EEENS1_21CollectiveEpilogueFwdINS6_IJSA_SA_SB_EEES9_NS_10bfloat16_tESF_Li256ELb1ELb0ELb0ELb1EEENS1_36VarlenDynamicPersistentTileSchedulerILi128ELi224ELi256ELi128ELb0ELb0ELb1ELb0ELb1ELb1EEEEEEEEEvNT_6ParamsE,"a",@progbits
	.sectionflags	@""
	.align	4
.nv.constant0._ZN7cutlass13device_kernelIN5flash11enable_sm90INS1_16FlashAttnFwdSm90INS1_25CollectiveMainloopFwdSm90ILi2EN4cute5tupleIJNS5_1CILi1EEES8_S8_EEENS6_IJNS7_ILi128EEENS7_ILi224EEESA_EEELi128ENS_12float_e4m3_tEfNS_4arch4Sm90ELb0ELb0ELb0ELb1ELb0ELb0ELb0ELb1ELb1ELb0ELb0ELb0EEENS1_21CollectiveEpilogueFwdINS6_IJSA_SA_SB_EEES9_NS_10bfloat16_tESF_Li256ELb1ELb0ELb0ELb1EEENS1_36VarlenDynamicPersistentTileSchedulerILi128ELi224ELi256ELi128ELb0ELb0ELb1ELb0ELb1ELb1EEEEEEEEEvNT_6ParamsE:
	.zero		3456


//--------------------- .nv.constant0._ZN7cutlass13device_kernelIN5flash11enable_sm90INS1_16FlashAttnFwdSm90INS1_25CollectiveMainloopFwdSm90ILi2EN4cute5tupleIJNS5_1CILi1EEES8_S8_EEENS6_IJNS7_ILi128EEENS7_ILi224EEESA_EEELi128ENS_12float_e4m3_tEfNS_4arch4Sm90ELb0ELb0ELb0ELb1ELb0ELb1ELb0ELb1ELb1ELb0ELb0ELb0EEENS1_21CollectiveEpilogueFwdINS6_IJSA_SA_SB_EEES9_NS_10bfloat16_tESF_Li256ELb1ELb0ELb0ELb1EEENS1_36VarlenDynamicPersistentTileSchedulerILi128ELi224ELi256ELi128ELb0ELb0ELb1ELb0ELb1ELb1EEEEEEEEEvNT_6ParamsE --------------------------
	.section	.nv.constant0._ZN7cutlass13device_kernelIN5flash11enable_sm90INS1_16FlashAttnFwdSm90INS1_25CollectiveMainloopFwdSm90ILi2EN4cute5tupleIJNS5_1CILi1EEES8_S8_EEENS6_IJNS7_ILi128EEENS7_ILi224EEESA_EEELi128ENS_12float_e4m3_tEfNS_4arch4Sm90ELb0ELb0ELb0ELb1ELb0ELb1ELb0ELb1ELb1ELb0ELb0ELb0EEENS1_21CollectiveEpilogueFwdINS6_IJSA_SA_SB_EEES9_NS_10bfloat16_tESF_Li256ELb1ELb0ELb0ELb1EEENS1_36VarlenDynamicPersistentTileSchedulerILi128ELi224ELi256ELi128ELb0ELb0ELb1ELb0ELb1ELb1EEEEEEEEEvNT_6ParamsE,"a",@progbits
	.sectionflags	@""
	.align	4
.nv.constant0._ZN7cutlass13device_kernelIN5flash11enable_sm90INS1_16FlashAttnFwdSm90INS1_25CollectiveMainloopFwdSm90ILi2EN4cute5tupleIJNS5_1CILi1EEES8_S8_EEENS6_IJNS7_ILi128EEENS7_ILi224EEESA_EEELi128ENS_12float_e4m3_tEfNS_4arch4Sm90ELb0ELb0ELb0ELb1ELb0ELb1ELb0ELb1ELb1ELb0ELb0ELb0EEENS1_21CollectiveEpilogueFwdINS6_IJSA_SA_SB_EEES9_NS_10bfloat16_tESF_Li256ELb1ELb0ELb0ELb1EEENS1_36VarlenDynamicPersistentTileSchedulerILi128ELi224ELi256ELi128ELb0ELb0ELb1ELb0ELb1ELb1EEEEEEEEEvNT_6ParamsE:
	.zero		3456


//--------------------- .nv.constant0._ZN7cutlass13device_kernelIN5flash11enable_sm90INS1_16FlashAttnFwdSm90INS1_25CollectiveMainloopFwdSm90ILi2EN4cute5tupleIJNS5_1CILi1EEES8_S8_EEENS6_IJNS7_ILi128EEENS7_ILi224EEESA_EEELi128ENS_12float_e4m3_tEfNS_4arch4Sm90ELb0ELb1ELb0ELb0ELb0ELb0ELb0ELb1ELb1ELb0ELb0ELb0EEENS1_21CollectiveEpilogueFwdINS6_IJSA_SA_SB_EEES9_NS_10bfloat16_tESF_Li256ELb0ELb0ELb0ELb1EEENS1_30DynamicPersistentTileSchedulerILi256ELi128ELb0ELb0ELb1EEEEEEEEEvNT_6ParamsE --------------------------
	.section	.nv.constant0._ZN7cutlass13device_kernelIN5flash11enable_sm90INS1_16FlashAttnFwdSm90INS1_25CollectiveMainloopFwdSm90ILi2EN4cute5tupleIJNS5_1CILi1EEES8_S8_EEENS6_IJNS7_ILi128EEENS7_ILi224EEESA_EEELi128ENS_12float_e4m3_tEfNS_4arch4Sm90ELb0ELb1ELb0ELb0ELb0ELb0ELb0ELb1ELb1ELb0ELb0ELb0EEENS1_21CollectiveEpilogueFwdINS6_IJSA_SA_SB_EEES9_NS_10bfloat16_tESF_Li256ELb0ELb0ELb0ELb1EEENS1_30DynamicPersistentTileSchedulerILi256ELi128ELb0ELb0ELb1EEEEEEEEEvNT_6ParamsE,"a",@progbits
	.sectionflags	@""
	.align	4
.nv.constant0._ZN7cutlass13device_kernelIN5flash11enable_sm90INS1_16FlashAttnFwdSm90INS1_25CollectiveMainloopFwdSm90ILi2EN4cute5tupleIJNS5_1CILi1EEES8_S8_EEENS6_IJNS7_ILi128EEENS7_ILi224EEESA_EEELi128ENS_12float_e4m3_tEfNS_4arch4Sm90ELb0ELb1ELb0ELb0ELb0ELb0ELb0ELb1ELb1ELb0ELb0ELb0EEENS1_21CollectiveEpilogueFwdINS6_IJSA_SA_SB_EEES9_NS_10bfloat16_tESF_Li256ELb0ELb0ELb0ELb1EEENS1_30DynamicPersistentTileSchedulerILi256ELi128ELb0ELb0ELb1EEEEEEEEEvNT_6ParamsE:
	.zero		3840


//--------------------- .nv.constant0._ZN7cutlass13device_kernelIN5flash11enable_sm90INS1_16FlashAttnFwdSm90INS1_25CollectiveMainloopFwdSm90ILi2EN4cute5tupleIJNS5_1CILi1EEES8_S8_EEENS6_IJNS7_ILi128EEENS7_ILi224EEESA_EEELi128ENS_12float_e4m3_tEfNS_4arch4Sm90ELb0ELb1ELb0ELb1ELb0ELb0ELb0ELb1ELb1ELb0ELb0ELb0EEENS1_21CollectiveEpilogueFwdINS6_IJSA_SA_SB_EEES9_NS_10bfloat16_tESF_Li256ELb1ELb0ELb0ELb1EEENS1_36VarlenDynamicPersistentTileSchedulerILi128ELi224ELi256ELi128ELb0ELb0ELb1ELb1ELb0ELb1EEEEEEEEEvNT_6ParamsE --------------------------
	.section	.nv.constant0._ZN7cutlass13device_kernelIN5flash11enable_sm90INS1_16FlashAttnFwdSm90INS1_25CollectiveMainloopFwdSm90ILi2EN4cute5tupleIJNS5_1CILi1EEES8_S8_EEENS6_IJNS7_ILi128EEENS7_ILi224EEESA_EEELi128ENS_12float_e4m3_tEfNS_4arch4Sm90ELb0ELb1ELb0ELb1ELb0ELb0ELb0ELb1ELb1ELb0ELb0ELb0EEENS1_21CollectiveEpilogueFwdINS6_IJSA_SA_SB_EEES9_NS_10bfloat16_tESF_Li256ELb1ELb0ELb0ELb1EEENS1_36VarlenDynamicPersistentTileSchedulerILi128ELi224ELi256ELi128ELb0ELb0ELb1ELb1ELb0ELb1EEEEEEEEEvNT_6ParamsE,"a",@progbits
	.sectionflags	@""
	.align	4
.nv.constant0._ZN7cutlass13device_kernelIN5flash11enable_sm90INS1_16FlashAttnFwdSm90INS1_25CollectiveMainloopFwdSm90ILi2EN4cute5tupleIJNS5_1CILi1EEES8_S8_EEENS6_IJNS7_ILi128EEENS7_ILi224EEESA_EEELi128ENS_12float_e4m3_tEfNS_4arch4Sm90ELb0ELb1ELb0ELb1ELb0ELb0ELb0ELb1ELb1ELb0ELb0ELb0EEENS1_21CollectiveEpilogueFwdINS6_IJSA_SA_SB_EEES9_NS_10bfloat16_tESF_Li256ELb1ELb0ELb0ELb1EEENS1_36VarlenDynamicPersistentTileSchedulerILi128ELi224ELi256ELi128ELb0ELb0ELb1ELb1ELb0ELb1EEEEEEEEEvNT_6ParamsE:
	.zero		3456


//--------------------- .nv.constant0._ZN7cutlass13device_kernelIN5flash11enable_sm90INS1_16FlashAttnFwdSm90INS1_25CollectiveMainloopFwdSm90ILi2EN4cute5tupleIJNS5_1CILi1EEES8_S8_EEENS6_IJNS7_ILi128EEENS7_ILi224EEESA_EEELi128ENS_12float_e4m3_tEfNS_4arch4Sm90ELb0ELb1ELb0ELb1ELb0ELb1ELb0ELb1ELb1ELb0ELb0ELb0EEENS1_21CollectiveEpilogueFwdINS6_IJSA_SA_SB_EEES9_NS_10bfloat16_tESF_Li256ELb1ELb0ELb0ELb1EEENS1_36VarlenDynamicPersistentTileSchedulerILi128ELi224ELi256ELi128ELb0ELb0ELb1ELb1ELb0ELb1EEEEEEEEEvNT_6ParamsE --------------------------
	.section	.nv.constant0._ZN7cutlass13device_kernelIN5flash11enable_sm90INS1_16FlashAttnFwdSm90INS1_25CollectiveMainloopFwdSm90ILi2EN4cute5tupleIJNS5_1CILi1EEES8_S8_EEENS6_IJNS7_ILi128EEENS7_ILi224EEESA_EEELi128ENS_12float_e4m3_tEfNS_4arch4Sm90ELb0ELb1ELb0ELb1ELb0ELb1ELb0ELb1ELb1ELb0ELb0ELb0EEENS1_21CollectiveEpilogueFwdINS6_IJSA_SA_SB_EEES9_NS_10bfloat16_tESF_Li256ELb1ELb0ELb0ELb1EEENS1_36VarlenDynamicPersistentTileSchedulerILi128ELi224ELi256ELi128ELb0ELb0ELb1ELb1ELb0ELb1EEEEEEEEEvNT_6ParamsE,"a",@progbits
	.sectionflags	@""
	.align	4
.nv.constant0._ZN7cutlass13device_kernelIN5flash11enable_sm90INS1_16FlashAttnFwdSm90INS1_25CollectiveMainloopFwdSm90ILi2EN4cute5tupleIJNS5_1CILi1EEES8_S8_EEENS6_IJNS7_ILi128EEENS7_ILi224EEESA_EEELi128ENS_12float_e4m3_tEfNS_4arch4Sm90ELb0ELb1ELb0ELb1ELb0ELb1ELb0ELb1ELb1ELb0ELb0ELb0EEENS1_21CollectiveEpilogueFwdINS6_IJSA_SA_SB_EEES9_NS_10bfloat16_tESF_Li256ELb1ELb0ELb0ELb1EEENS1_36VarlenDynamicPersistentTileSchedulerILi128ELi224ELi256ELi128ELb0ELb0ELb1ELb1ELb0ELb1EEEEEEEEEvNT_6ParamsE:
	.zero		3456


//--------------------- .nv.constant0._ZN7cutlass13device_kernelIN5flash11enable_sm90INS1_16FlashAttnFwdSm90INS1_25CollectiveMainloopFwdSm90ILi2EN4cute5tupleIJNS5_1CILi1EEES8_S8_EEENS6_IJNS7_ILi128EEENS7_ILi224EEESA_EEELi128ENS_12float_e4m3_tEfNS_4arch4Sm90ELb1ELb0ELb0ELb0ELb0ELb0ELb0ELb1ELb1ELb0ELb0ELb0EEENS1_21CollectiveEpilogueFwdINS6_IJSA_SA_SB_EEES9_NS_10bfloat16_tESF_Li256ELb0ELb0ELb0ELb1EEENS1_30DynamicPersistentTileSchedulerILi256ELi128ELb0ELb0ELb1EEEEEEEEEvNT_6ParamsE --------------------------
	.section	.nv.constant0._ZN7cutlass13device_kernelIN5flash11enable_sm90INS1_16FlashAttnFwdSm90INS1_25CollectiveMainloopFwdSm90ILi2EN4cute5tupleIJNS5_1CILi1EEES8_S8_EEENS6_IJNS7_ILi128EEENS7_ILi224EEESA_EEELi128ENS_12float_e4m3_tEfNS_4arch4Sm90ELb1ELb0ELb0ELb0ELb0ELb0ELb0ELb1ELb1ELb0ELb0ELb0EEENS1_21CollectiveEpilogueFwdINS6_IJSA_SA_SB_EEES9_NS_10bfloat16_tESF_Li256ELb0ELb0ELb0ELb1EEENS1_30DynamicPersistentTileSchedulerILi256ELi128ELb0ELb0ELb1EEEEEEEEEvNT_6ParamsE,"a",@progbits
	.sectionflags	@""
	.align	4
.nv.constant0._ZN7cutlass13device_kernelIN5flash11enable_sm90INS1_16FlashAttnFwdSm90INS1_25CollectiveMainloopFwdSm90ILi2EN4cute5tupleIJNS5_1CILi1EEES8_S8_EEENS6_IJNS7_ILi128EEENS7_ILi224EEESA_EEELi128ENS_12float_e4m3_tEfNS_4arch4Sm90ELb1ELb0ELb0ELb0ELb0ELb0ELb0ELb1ELb1ELb0ELb0ELb0EEENS1_21CollectiveEpilogueFwdINS6_IJSA_SA_SB_EEES9_NS_10bfloat16_tESF_Li256ELb0ELb0ELb0ELb1EEENS1_30DynamicPersistentTileSchedulerILi256ELi128ELb0ELb0ELb1EEEEEEEEEvNT_6ParamsE:
	.zero		3840


//--------------------- .nv.constant0._ZN7cutlass13device_kernelIN5flash11enable_sm90INS1_16FlashAttnFwdSm90INS1_25CollectiveMainloopFwdSm90ILi2EN4cute5tupleIJNS5_1CILi1EEES8_S8_EEENS6_IJNS7_ILi128EEENS7_ILi224EEESA_EEELi128ENS_12float_e4m3_tEfNS_4arch4Sm90ELb1ELb0ELb0ELb1ELb0ELb0ELb0ELb1ELb1ELb0ELb0ELb0EEENS1_21CollectiveEpilogueFwdINS6_IJSA_SA_SB_EEES9_NS_10bfloat16_tESF_Li256ELb1ELb0ELb0ELb1EEENS1_36VarlenDynamicPersistentTileSchedulerILi128ELi224ELi256ELi128ELb0ELb0ELb1ELb1ELb1ELb1EEEEEEEEEvNT_6ParamsE --------------------------
	.section	.nv.constant0._ZN7cutlass13device_kernelIN5flash11enable_sm90INS1_16FlashAttnFwdSm90INS1_25CollectiveMainloopFwdSm90ILi2EN4cute5tupleIJNS5_1CILi1EEES8_S8_EEENS6_IJNS7_ILi128EEENS7_ILi224EEESA_EEELi128ENS_12float_e4m3_tEfNS_4arch4Sm90ELb1ELb0ELb0ELb1ELb0ELb0ELb0ELb1ELb1ELb0ELb0ELb0EEENS1_21CollectiveEpilogueFwdINS6_IJSA_SA_SB_EEES9_NS_10bfloat16_tESF_Li256ELb1ELb0ELb0ELb1EEENS1_36VarlenDynamicPersistentTileSchedulerILi128ELi224ELi256ELi128ELb0ELb0ELb1ELb1ELb1ELb1EEEEEEEEEvNT_6ParamsE,"a",@progbits
	.sectionflags	@""
	.align	4
.nv.constant0._ZN7cutlass13device_kernelIN5flash11enable_sm90INS1_16FlashAttnFwdSm90INS1_25CollectiveMainloopFwdSm90ILi2EN4cute5tupleIJNS5_1CILi1EEES8_S8_EEENS6_IJNS7_ILi128EEENS7_ILi224EEESA_EEELi128ENS_12float_e4m3_tEfNS_4arch4Sm90ELb1ELb0ELb0ELb1ELb0ELb0ELb0ELb1ELb1ELb0ELb0ELb0EEENS1_21CollectiveEpilogueFwdINS6_IJSA_SA_SB_EEES9_NS_10bfloat16_tESF_Li256ELb1ELb0ELb0ELb1EEENS1_36VarlenDynamicPersistentTileSchedulerILi128ELi224ELi256ELi128ELb0ELb0ELb1ELb1ELb1ELb1EEEEEEEEEvNT_6ParamsE:
	.zero		3456


//--------------------- .nv.constant0._ZN7cutlass13device_kernelIN5flash11enable_sm90INS1_16FlashAttnFwdSm90INS1_25CollectiveMainloopFwdSm90ILi2EN4cute5tupleIJNS5_1CILi1EEES8_S8_EEENS6_IJNS7_ILi128EEENS7_ILi224EEESA_EEELi128ENS_12float_e4m3_tEfNS_4arch4Sm90ELb1ELb0ELb0ELb1ELb0ELb1ELb0ELb1ELb1ELb0ELb0ELb0EEENS1_21CollectiveEpilogueFwdINS6_IJSA_SA_SB_EEES9_NS_10bfloat16_tESF_Li256ELb1ELb0ELb0ELb1EEENS1_36VarlenDynamicPersistentTileSchedulerILi128ELi224ELi256ELi128ELb0ELb0ELb1ELb1ELb1ELb1EEEEEEEEEvNT_6ParamsE --------------------------
	.section	.nv.constant0._ZN7cutlass13device_kernelIN5flash11enable_sm90INS1_16FlashAttnFwdSm90INS1_25CollectiveMainloopFwdSm90ILi2EN4cute5tupleIJNS5_1CILi1EEES8_S8_EEENS6_IJNS7_ILi128EEENS7_ILi224EEESA_EEELi128ENS_12float_e4m3_tEfNS_4arch4Sm90ELb1ELb0ELb0ELb1ELb0ELb1ELb0ELb1ELb1ELb0ELb0ELb0EEENS1_21CollectiveEpilogueFwdINS6_IJSA_SA_SB_EEES9_NS_10bfloat16_tESF_Li256ELb1ELb0ELb0ELb1EEENS1_36VarlenDynamicPersistentTileSchedulerILi128ELi224ELi256ELi128ELb0ELb0ELb1ELb1ELb1ELb1EEEEEEEEEvNT_6ParamsE,"a",@progbits
	.sectionflags	@""
	.align	4
.nv.constant0._ZN7cutlass13device_kernelIN5flash11enable_sm90INS1_16FlashAttnFwdSm90INS1_25CollectiveMainloopFwdSm90ILi2EN4cute5tupleIJNS5_1CILi1EEES8_S8_EEENS6_IJNS7_ILi128EEENS7_ILi224EEESA_EEELi128ENS_12float_e4m3_tEfNS_4arch4Sm90ELb1ELb0ELb0ELb1ELb0ELb1ELb0ELb1ELb1ELb0ELb0ELb0EEENS1_21CollectiveEpilogueFwdINS6_IJSA_SA_SB_EEES9_NS_10bfloat16_tESF_Li256ELb1ELb0ELb0ELb1EEENS1_36VarlenDynamicPersistentTileSchedulerILi128ELi224ELi256ELi128ELb0ELb0ELb1ELb1ELb1ELb1EEEEEEEEEvNT_6ParamsE:
	.zero		3456


//--------------------- .nv.constant0._ZN7cutlass13device_kernelIN5flash11enable_sm90INS1_16FlashAttnFwdSm90INS1_25CollectiveMainloopFwdSm90ILi2EN4cute5tupleIJNS5_1CILi1EEES8_S8_EEENS6_IJNS7_ILi192EEENS7_ILi128EEENS7_ILi96EEEEEELi96ENS_12float_e4m3_tEfNS_4arch4Sm90ELb0ELb0ELb0ELb0ELb0ELb0ELb0ELb1ELb1ELb0ELb0ELb0EEENS1_21CollectiveEpilogueFwdINS6_IJSA_SC_SB_EEES9_NS_10bfloat16_tESG_Li384ELb0ELb0ELb0ELb1EEENS1_29StaticPersistentTileSchedulerILb0EEEEEEEEEvNT_6ParamsE --------------------------
	.section	.nv.constant0._ZN7cutlass13device_kernelIN5flash11enable_sm90INS1_16FlashAttnFwdSm90INS1_25CollectiveMainloopFwdSm90ILi2EN4cute5tupleIJNS5_1CILi1EEES8_S8_EEENS6_IJNS7_ILi192EEENS7_ILi128EEENS7_ILi96EEEEEELi96ENS_12float_e4m3_tEfNS_4arch4Sm90ELb0ELb0ELb0ELb0ELb0ELb0ELb0ELb1ELb1ELb0ELb0ELb0EEENS1_21CollectiveEpilogueFwdINS6_IJSA_SC_SB_EEES9_NS_10bfloat16_tESG_Li384ELb0ELb0ELb0ELb1EEENS1_29StaticPersistentTileSchedulerILb0EEEEEEEEEvNT_6ParamsE,"a",@progbits
	.sectionflags	@""
	.align	4
.nv.constant0._ZN7cutlass13device_kernelIN5flash11enable_sm90INS1_16FlashAttnFwdSm90INS1_25CollectiveMainloopFwdSm90ILi2EN4cute5tupleIJNS5_1CILi1EEES8_S8_EEENS6_IJNS7_ILi192EEENS7_ILi128EEENS7_ILi96EEEEEELi96ENS_12float_e4m3_tEfNS_4arch4Sm90ELb0ELb0ELb0ELb0ELb0ELb0ELb0ELb1ELb1ELb0ELb0ELb0EEENS1_21CollectiveEpilogueFwdINS6_IJSA_SC_SB_EEES9_NS_10bfloat16_tESG_Li384ELb0ELb0ELb0ELb1EEENS1_29StaticPersistentTileSchedulerILb0EEEEEEEEEvNT_6ParamsE:
	.zero		3840


//--------------------- .nv.constant0._ZN7cutlass13device_kernelIN5flash11enable_sm90INS1_16FlashAttnFwdSm90INS1_25CollectiveMainloopFwdSm90ILi2EN4cute5tupleIJNS5_1CILi1EEES8_S8_EEENS6_IJNS7_ILi192EEENS7_ILi128EEENS7_ILi96EEEEEELi96ENS_12float_e4m3_tEfNS_4arch4Sm90ELb0ELb0ELb0ELb1ELb0ELb0ELb0ELb1ELb1ELb0ELb0ELb0EEENS1_21CollectiveEpilogueFwdINS6_IJSA_SC_SB_EEES9_NS_10bfloat16_tESG_Li384ELb1ELb0ELb0ELb1EEENS1_36VarlenDynamicPersistentTileSchedulerILi192ELi128ELi384ELi128ELb0ELb0ELb1ELb0ELb1ELb1EEEEEEEEEvNT_6ParamsE --------------------------
	.section	.nv.constant0._ZN7cutlass13device_kernelIN5flash11enable_sm90INS1_16FlashAttnFwdSm90INS1_25CollectiveMainloopFwdSm90ILi2EN4cute5tupleIJNS5_1CILi1EEES8_S8_EEENS6_IJNS7_ILi192EEENS7_ILi128EEENS7_ILi96EEEEEELi96ENS_12float_e4m3_tEfNS_4arch4Sm90ELb0ELb0ELb0ELb1ELb0ELb0ELb0ELb1ELb1ELb0ELb0ELb0EEENS1_21CollectiveEpilogueFwdINS6_IJSA_SC_SB_EEES9_NS_10bfloat16_tESG_Li384ELb1ELb0ELb0ELb1EEENS1_36VarlenDynamicPersistentTileSchedulerILi192ELi128ELi384ELi128ELb0ELb0ELb1ELb0ELb1ELb1EEEEEEEEEvNT_6ParamsE,"a",@progbits
	.sectionflags	@""
	.align	4
.nv.constant0._ZN7cutlass13device_kernelIN5flash11enable_sm90INS1_16FlashAttnFwdSm90INS1_25CollectiveMainloopFwdSm90ILi2EN4cute5tupleIJNS5_1CILi1EEES8_S8_EEENS6_IJNS7_ILi192EEENS7_ILi128EEENS7_ILi96EEEEEELi96ENS_12float_e4m3_tEfNS_4arch4Sm90ELb0ELb0ELb0ELb1ELb0ELb0ELb0ELb1ELb1ELb0ELb0ELb0EEENS1_21CollectiveEpilogueFwdINS6_IJSA_SC_SB_EEES9_NS_10bfloat16_tESG_Li384ELb1ELb0ELb0ELb1EEENS1_36VarlenDynamicPersistentTileSchedulerILi192ELi128ELi384ELi128ELb0ELb0ELb1ELb0ELb1ELb1EEEEEEEEEvNT_6ParamsE:
	.zero		3456


//--------------------- .nv.constant0._ZN7cutlass13device_kernelIN5flash11enable_sm90INS1_16FlashAttnFwdSm90INS1_25CollectiveMainloopFwdSm90ILi2EN4cute5tupleIJNS5_1CILi1EEES8_S8_EEENS6_IJNS7_ILi192EEENS7_ILi128EEENS7_ILi96EEEEEELi96ENS_12float_e4m3_tEfNS_4arch4Sm90ELb0ELb0ELb0ELb1ELb0ELb1ELb0ELb1ELb1ELb0ELb0ELb0EEENS1_21CollectiveEpilogueFwdINS6_IJSA_SC_SB_EEES9_NS_10bfloat16_tESG_Li384ELb1ELb0ELb0ELb1EEENS1_36VarlenDynamicPersistentTileSchedulerILi192ELi128ELi384ELi128ELb0ELb0ELb1ELb0ELb1ELb1EEEEEEEEEvNT_6ParamsE --------------------------
	.section	.nv.constant0._ZN7cutlass13device_kernelIN5flash11enable_sm90INS1_16FlashAttnFwdSm90INS1_25CollectiveMainloopFwdSm90ILi2EN4cute5tupleIJNS5_1CILi1EEES8_S8_EEENS6_IJNS7_ILi192EEENS7_ILi128EEENS7_ILi96EEEEEELi96ENS_12float_e4m3_tEfNS_4arch4Sm90ELb0ELb0ELb0ELb1ELb0ELb1ELb0ELb1ELb1ELb0ELb0ELb0EEENS1_21CollectiveEpilogueFwdINS6_IJSA_SC_SB_EEES9_NS_10bfloat16_tESG_Li384ELb1ELb0ELb0ELb1EEENS1_36VarlenDynamicPersistentTileSchedulerILi192ELi128ELi384ELi128ELb0ELb0ELb1ELb0ELb1ELb1EEEEEEEEEvNT_6ParamsE,"a",@progbits
	.sectionflags	@""
	.align	4
.nv.constant0._ZN7cutlass13device_kernelIN5flash11enable_sm90INS1_16FlashAttnFwdSm90INS1_25CollectiveMainloopFwdSm90ILi2EN4cute5tupleIJNS5_1CILi1EEES8_S8_EEENS6_IJNS7_ILi192EEENS7_ILi128EEENS7_ILi96EEEEEELi96ENS_12float_e4m3_tEfNS_4arch4Sm90ELb0ELb0ELb0ELb1ELb0ELb1ELb0ELb1ELb1ELb0ELb0ELb0EEENS1_21CollectiveEpilogueFwdINS6_IJSA_SC_SB_EEES9_NS_10bfloat16_tESG_Li384ELb1ELb0ELb0ELb1EEENS1_36VarlenDynamicPersistentTileSchedulerILi192ELi128ELi384ELi128ELb0ELb0ELb1ELb0ELb1ELb1EEEEEEEEEvNT_6ParamsE:
	.zero		3456


//--------------------- .nv.constant0._ZN7cutlass13device_kernelIN5flash11enable_sm90INS1_16FlashAttnFwdSm90INS1_25CollectiveMainloopFwdSm90ILi2EN4cute5tupleIJNS5_1CILi1EEES8_S8_EEENS6_IJNS7_ILi192EEENS7_ILi128EEENS7_ILi96EEEEEELi96ENS_12float_e4m3_tEfNS_4arch4Sm90ELb0ELb1ELb0ELb0ELb0ELb0ELb0ELb1ELb1ELb0ELb0ELb0EEENS1_21CollectiveEpilogueFwdINS6_IJSA_SC_SB_EEES9_NS_10bfloat16_tESG_Li384ELb0ELb0ELb0ELb1EEENS1_30DynamicPersistentTileSchedulerILi384ELi128ELb0ELb0ELb1EEEEEEEEEvNT_6ParamsE --------------------------
	.section	.nv.constant0._ZN7cutlass13device_kernelIN5flash11enable_sm90INS1_16FlashAttnFwdSm90INS1_25CollectiveMainloopFwdSm90ILi2EN4cute5tupleIJNS5_1CILi1EEES8_S8_EEENS6_IJNS7_ILi192EEENS7_ILi128EEENS7_ILi96EEEEEELi96ENS_12float_e4m3_tEfNS_4arch4Sm90ELb0ELb1ELb0ELb0ELb0ELb0ELb0ELb1ELb1ELb0ELb0ELb0EEENS1_21CollectiveEpilogueFwdINS6_IJSA_SC_SB_EEES9_NS_10bfloat16_tESG_Li384ELb0ELb0ELb0ELb1EEENS1_30DynamicPersistentTileSchedulerILi384ELi128ELb0ELb0ELb1EEEEEEEEEvNT_6ParamsE,"a",@progbits
	.sectionflags	@""
	.align	4
.nv.constant0._ZN7cutlass13device_kernelIN5flash11enable_sm90INS1_16FlashAttnFwdSm90INS1_25CollectiveMainloopFwdSm90ILi2EN4cute5tupleIJNS5_1CILi1EEES8_S8_EEENS6_IJNS7_ILi192EEENS7_ILi128EEENS7_ILi96EEEEEELi96ENS_12float_e4m3_tEfNS_4arch4Sm90ELb0ELb1ELb0ELb0ELb0ELb0ELb0ELb1ELb1ELb0ELb0ELb0EEENS1_21CollectiveEpilogueFwdINS6_IJSA_SC_SB_EEES9_NS_10bfloat16_tESG_Li384ELb0ELb0ELb0ELb1EEENS1_30DynamicPersistentTileSchedulerILi384ELi128ELb0ELb0ELb1EEEEEEEEEvNT_6ParamsE:
	.zero		3840


//--------------------- .nv.constant0._ZN7cutlass13device_kernelIN5flash11enable_sm90INS1_16FlashAttnFwdSm90INS1_25CollectiveMainloopFwdSm90ILi2EN4cute5tupleIJNS5_1CILi1EEES8_S8_EEENS6_IJNS7_ILi192EEENS7_ILi128EEENS7_ILi96EEEEEELi96ENS_12float_e4m3_tEfNS_4arch4Sm90ELb0ELb1ELb0ELb1ELb0ELb0ELb0ELb1ELb1ELb0ELb0ELb0EEENS1_21CollectiveEpilogueFwdINS6_IJSA_SC_SB_EEES9_NS_10bfloat16_tESG_Li384ELb1ELb0ELb0ELb1EEENS1_36VarlenDynamicPersistentTileSchedulerILi192ELi128ELi384ELi128ELb0ELb0ELb1ELb1ELb0ELb1EEEEEEEEEvNT_6ParamsE --------------------------
	.section	.nv.constant0._ZN7cutlass13device_kernelIN5flash11enable_sm90INS1_16FlashAttnFwdSm90INS1_25CollectiveMainloopFwdSm90ILi2EN4cute5tupleIJNS5_1CILi1EEES8_S8_EEENS6_IJNS7_ILi192EEENS7_ILi128EEENS7_ILi96EEEEEELi96ENS_12float_e4m3_tEfNS_4arch4Sm90ELb0ELb1ELb0ELb1ELb0ELb0ELb0ELb1ELb1ELb0ELb0ELb0EEENS1_21CollectiveEpilogueFwdINS6_IJSA_SC_SB_EEES9_NS_10bfloat16_tESG_Li384ELb1ELb0ELb0ELb1EEENS1_36VarlenDynamicPersistentTileSchedulerILi192ELi128ELi384ELi128ELb0ELb0ELb1ELb1ELb0ELb1EEEEEEEEEvNT_6ParamsE,"a",@progbits
	.sectionflags	@""
	.align	4
.nv.constant0._ZN7cutlass13device_kernelIN5flash11enable_sm90INS1_16FlashAttnFwdSm90INS1_25CollectiveMainloopFwdSm90ILi2EN4cute5tupleIJNS5_1CILi1EEES8_S8_EEENS6_IJNS7_ILi192EEENS7_ILi128EEENS7_ILi96EEEEEELi96ENS_12float_e4m3_tEfNS_4arch4Sm90ELb0ELb1ELb0ELb1ELb0ELb0ELb0ELb1ELb1ELb0ELb0ELb0EEENS1_21CollectiveEpilogueFwdINS6_IJSA_SC_SB_EEES9_NS_10bfloat16_tESG_Li384ELb1ELb0ELb0ELb1EEENS1_36VarlenDynamicPersistentTileSchedulerILi192ELi128ELi384ELi128ELb0ELb0ELb1ELb1ELb0ELb1EEEEEEEEEvNT_6ParamsE:
	.zero		3456


//--------------------- .nv.constant0._ZN7cutlass13device_kernelIN5flash11enable_sm90INS1_16FlashAttnFwdSm90INS1_25CollectiveMainloopFwdSm90ILi2EN4cute5tupleIJNS5_1CILi1EEES8_S8_EEENS6_IJNS7_ILi192EEENS7_ILi128EEENS7_ILi96EEEEEELi96ENS_12float_e4m3_tEfNS_4arch4Sm90ELb0ELb1ELb0ELb1ELb0ELb1ELb0ELb1ELb1ELb0ELb0ELb0EEENS1_21CollectiveEpilogueFwdINS6_IJSA_SC_SB_EEES9_NS_10bfloat16_tESG_Li384ELb1ELb0ELb0ELb1EEENS1_36VarlenDynamicPersistentTileSchedulerILi192ELi128ELi384ELi128ELb0ELb0ELb1ELb1ELb0ELb1EEEEEEEEEvNT_6ParamsE --------------------------
	.section	.nv.constant0._ZN7cutlass13device_kernelIN5flash11enable_sm90INS1_16FlashAttnFwdSm90INS1_25CollectiveMainloopFwdSm90ILi2EN4cute5tupleIJNS5_1CILi1EEES8_S8_EEENS6_IJNS7_ILi192EEENS7_ILi128EEENS7_ILi96EEEEEELi96ENS_12float_e4m3_tEfNS_4arch4Sm90ELb0ELb1ELb0ELb1ELb0ELb1ELb0ELb1ELb1ELb0ELb0ELb0EEENS1_21CollectiveEpilogueFwdINS6_IJSA_SC_SB_EEES9_NS_10bfloat16_tESG_Li384ELb1ELb0ELb0ELb1EEENS1_36VarlenDynamicPersistentTileSchedulerILi192ELi128ELi384ELi128ELb0ELb0ELb1ELb1ELb0ELb1EEEEEEEEEvNT_6ParamsE,"a",@progbits
	.sectionflags	@""
	.align	4
.nv.constant0._ZN7cutlass13device_kernelIN5flash11enable_sm90INS1_16FlashAttnFwdSm90INS1_25CollectiveMainloopFwdSm90ILi2EN4cute5tupleIJNS5_1CILi1EEES8_S8_EEENS6_IJNS7_ILi192EEENS7_ILi128EEENS7_ILi96EEEEEELi96ENS_12float_e4m3_tEfNS_4arch4Sm90ELb0ELb1ELb0ELb1ELb0ELb1ELb0ELb1ELb1ELb0ELb0ELb0EEENS1_21CollectiveEpilogueFwdINS6_IJSA_SC_SB_EEES9_NS_10bfloat16_tESG_Li384ELb1ELb0ELb0ELb1EEENS1_36VarlenDynamicPersistentTileSchedulerILi192ELi128ELi384ELi128ELb0ELb0ELb1ELb1ELb0ELb1EEEEEEEEEvNT_6ParamsE:
	.zero		3456


//--------------------- .nv.constant0._ZN7cutlass13device_kernelIN5flash11enable_sm90INS1_16FlashAttnFwdSm90INS1_25CollectiveMainloopFwdSm90ILi2EN4cute5tupleIJNS5_1CILi1EEES8_S8_EEENS6_IJNS7_ILi192EEENS7_ILi128EEENS7_ILi96EEEEEELi96ENS_12float_e4m3_tEfNS_4arch4Sm90ELb1ELb0ELb0ELb0ELb0ELb0ELb0ELb1ELb1ELb0ELb0ELb0EEENS1_21CollectiveEpilogueFwdINS6_IJSA_SC_SB_EEES9_NS_10bfloat16_tESG_Li384ELb0ELb0ELb0ELb1EEENS1_30DynamicPersistentTileSchedulerILi384ELi128ELb0ELb0ELb1EEEEEEEEEvNT_6ParamsE --------------------------
	.section	.nv.constant0._ZN7cutlass13device_kernelIN5flash11enable_sm90INS1_16FlashAttnFwdSm90INS1_25CollectiveMainloopFwdSm90ILi2EN4cute5tupleIJNS5_1CILi1EEES8_S8_EEENS6_IJNS7_ILi192EEENS7_ILi128EEENS7_ILi96EEEEEELi96ENS_12float_e4m3_tEfNS_4arch4Sm90ELb1ELb0ELb0ELb0ELb0ELb0ELb0ELb1ELb1ELb0ELb0ELb0EEENS1_21CollectiveEpilogueFwdINS6_IJSA_SC_SB_EEES9_NS_10bfloat16_tESG_Li384ELb0ELb0ELb0ELb1EEENS1_30DynamicPersistentTileSchedulerILi384ELi128ELb0ELb0ELb1EEEEEEEEEvNT_6ParamsE,"a",@progbits
	.sectionflags	@""
	.align	4
.nv.constant0._ZN7cutlass13device_kernelIN5flash11enable_sm90INS1_16FlashAttnFwdSm90INS1_25CollectiveMainloopFwdSm90ILi2EN4cute5tupleIJNS5_1CILi1EEES8_S8_EEENS6_IJNS7_ILi192EEENS7_ILi128EEENS7_ILi96EEEEEELi96ENS_12float_e4m3_tEfNS_4arch4Sm90ELb1ELb0ELb0ELb0ELb0ELb0ELb0ELb1ELb1ELb0ELb0ELb0EEENS1_21CollectiveEpilogueFwdINS6_IJSA_SC_SB_EEES9_NS_10bfloat16_tESG_Li384ELb0ELb0ELb0ELb1EEENS1_30DynamicPersistentTileSchedulerILi384ELi128ELb0ELb0ELb1EEEEEEEEEvNT_6ParamsE:
	.zero		3840


//--------------------- .nv.constant0._ZN7cutlass13device_kernelIN5flash11enable_sm90INS1_16FlashAttnFwdSm90INS1_25CollectiveMainloopFwdSm90ILi2EN4cute5tupleIJNS5_1CILi1EEES8_S8_EEENS6_IJNS7_ILi192EEENS7_ILi128EEENS7_ILi96EEEEEELi96ENS_12float_e4m3_tEfNS_4arch4Sm90ELb1ELb0ELb0ELb1ELb0ELb0ELb0ELb1ELb1ELb0ELb0ELb0EEENS1_21CollectiveEpilogueFwdINS6_IJSA_SC_SB_EEES9_NS_10bfloat16_tESG_Li384ELb1ELb0ELb0ELb1EEENS1_36VarlenDynamicPersistentTileSchedulerILi192ELi128ELi384ELi128ELb0ELb0ELb1ELb1ELb1ELb1EEEEEEEEEvNT_6ParamsE --------------------------
	.section	.nv.constant0._ZN7cutlass13device_kernelIN5flash11enable_sm90INS1_16FlashAttnFwdSm90INS1_25CollectiveMainloopFwdSm90ILi2EN4cute5tupleIJNS5_1CILi1EEES8_S8_EEENS6_IJNS7_ILi192EEENS7_ILi128EEENS7_ILi96EEEEEELi96ENS_12float_e4m3_tEfNS_4arch4Sm90ELb1ELb0ELb0ELb1ELb0ELb0ELb0ELb1ELb1ELb0ELb0ELb0EEENS1_21CollectiveEpilogueFwdINS6_IJSA_SC_SB_EEES9_NS_10bfloat16_tESG_Li384ELb1ELb0ELb0ELb1EEENS1_36VarlenDynamicPersistentTileSchedulerILi192ELi128ELi384ELi128ELb0ELb0ELb1ELb1ELb1ELb1EEEEEEEEEvNT_6ParamsE,"a",@progbits
	.sectionflags	@""
	.align	4
.nv.constant0._ZN7cutlass13device_kernelIN5flash11enable_sm90INS1_16FlashAttnFwdSm90INS1_25CollectiveMainloopFwdSm90ILi2EN4cute5tupleIJNS5_1CILi1EEES8_S8_EEENS6_IJNS7_ILi192EEENS7_ILi128EEENS7_ILi96EEEEEELi96ENS_12float_e4m3_tEfNS_4arch4Sm90ELb1ELb0ELb0ELb1ELb0ELb0ELb0ELb1ELb1ELb0ELb0ELb0EEENS1_21CollectiveEpilogueFwdINS6_IJSA_SC_SB_EEES9_NS_10bfloat16_tESG_Li384ELb1ELb0ELb0ELb1EEENS1_36VarlenDynamicPersistentTileSchedulerILi192ELi128ELi384ELi128ELb0ELb0ELb1ELb1ELb1ELb1EEEEEEEEEvNT_6ParamsE:
	.zero		3456


//--------------------- .nv.constant0._ZN7cutlass13device_kernelIN5flash11enable_sm90INS1_16FlashAttnFwdSm90INS1_25CollectiveMainloopFwdSm90ILi2EN4cute5tupleIJNS5_1CILi1EEES8_S8_EEENS6_IJNS7_ILi192EEENS7_ILi128EEENS7_ILi96EEEEEELi96ENS_12float_e4m3_tEfNS_4arch4Sm90ELb1ELb0ELb0ELb1ELb0ELb1ELb0ELb1ELb1ELb0ELb0ELb0EEENS1_21CollectiveEpilogueFwdINS6_IJSA_SC_SB_EEES9_NS_10bfloat16_tESG_Li384ELb1ELb0ELb0ELb1EEENS1_36VarlenDynamicPersistentTileSchedulerILi192ELi128ELi384ELi128ELb0ELb0ELb1ELb1ELb1ELb1EEEEEEEEEvNT_6ParamsE --------------------------
	.section	.nv.constant0._ZN7cutlass13device_kernelIN5flash11enable_sm90INS1_16FlashAttnFwdSm90INS1_25CollectiveMainloopFwdSm90ILi2EN4cute5tupleIJNS5_1CILi1EEES8_S8_EEENS6_IJNS7_ILi192EEENS7_ILi128EEENS7_ILi96EEEEEELi96ENS_12float_e4m3_tEfNS_4arch4Sm90ELb1ELb0ELb0ELb1ELb0ELb1ELb0ELb1ELb1ELb0ELb0ELb0EEENS1_21CollectiveEpilogueFwdINS6_IJSA_SC_SB_EEES9_NS_10bfloat16_tESG_Li384ELb1ELb0ELb0ELb1EEENS1_36VarlenDynamicPersistentTileSchedulerILi192ELi128ELi384ELi128ELb0ELb0ELb1ELb1ELb1ELb1EEEEEEEEEvNT_6ParamsE,"a",@progbits
	.sectionflags	@""
	.align	4
.nv.constant0._ZN7cutlass13device_kernelIN5flash11enable_sm90INS1_16FlashAttnFwdSm90INS1_25CollectiveMainloopFwdSm90ILi2EN4cute5tupleIJNS5_1CILi1EEES8_S8_EEENS6_IJNS7_ILi192EEENS7_ILi128EEENS7_ILi96EEEEEELi96ENS_12float_e4m3_tEfNS_4arch4Sm90ELb1ELb0ELb0ELb1ELb0ELb1ELb0ELb1ELb1ELb0ELb0ELb0EEENS1_21CollectiveEpilogueFwdINS6_IJSA_SC_SB_EEES9_NS_10bfloat16_tESG_Li384ELb1ELb0ELb0ELb1EEENS1_36VarlenDynamicPersistentTileSchedulerILi192ELi128ELi384ELi128ELb0ELb0ELb1ELb1ELb1ELb1EEEEEEEEEvNT_6ParamsE:
	.zero		3456


//--------------------- .nv.constant0._ZN7cutlass13device_kernelIN5flash11enable_sm90INS1_16FlashAttnFwdSm90INS1_25CollectiveMainloopFwdSm90ILi2EN4cute5tupleIJNS5_1CILi1EEES8_S8_EEENS6_IJNS7_ILi192EEENS7_ILi160EEENS7_ILi64EEEEEELi64ENS_12float_e4m3_tEfNS_4arch4Sm90ELb0ELb0ELb0ELb0ELb0ELb0ELb0ELb1ELb1ELb0ELb0ELb0EEENS1_21CollectiveEpilogueFwdINS6_IJSA_SC_SB_EEES9_NS_10bfloat16_tESG_Li384ELb0ELb0ELb0ELb1EEENS1_29StaticPersistentTileSchedulerILb0EEEEEEEEEvNT_6ParamsE --------------------------
	.section	.nv.constant0._ZN7cutlass13device_kernelIN5flash11enable_sm90INS1_16FlashAttnFwdSm90INS1_25CollectiveMainloopFwdSm90ILi2EN4cute5tupleIJNS5_1CILi1EEES8_S8_EEENS6_IJNS7_ILi192EEENS7_ILi160EEENS7_ILi64EEEEEELi64ENS_12float_e4m3_tEfNS_4arch4Sm90ELb0ELb0ELb0ELb0ELb0ELb0ELb0ELb1ELb1ELb0ELb0ELb0EEENS1_21CollectiveEpilogueFwdINS6_IJSA_SC_SB_EEES9_NS_10bfloat16_tESG_Li384ELb0ELb0ELb0ELb1EEENS1_29StaticPersistentTileSchedulerILb0EEEEEEEEEvNT_6ParamsE,"a",@progbits
	.sectionflags	@""
	.align	4
.nv.constant0._ZN7cutlass13device_kernelIN5flash11enable_sm90INS1_16FlashAttnFwdSm90INS1_25CollectiveMainloopFwdSm90ILi2EN4cute5tupleIJNS5_1CILi1EEES8_S8_EEENS6_IJNS7_ILi192EEENS7_ILi160EEENS7_ILi64EEEEEELi64ENS_12float_e4m3_tEfNS_4arch4Sm90ELb0ELb0ELb0ELb0ELb0ELb0ELb0ELb1ELb1ELb0ELb0ELb0EEENS1_21CollectiveEpilogueFwdINS6_IJSA_SC_SB_EEES9_NS_10bfloat16_tESG_Li384ELb0ELb0ELb0ELb1EEENS1_29StaticPersistentTileSchedulerILb0EEEEEEEEEvNT_6ParamsE:
	.zero		3840


//--------------------- .nv.constant0._ZN7cutlass13device_kernelIN5flash11enable_sm90INS1_16FlashAttnFwdSm90INS1_25CollectiveMainloopFwdSm90ILi2EN4cute5tupleIJNS5_1CILi1EEES8_S8_EEENS6_IJNS7_ILi192EEENS7_ILi160EEENS7_ILi64EEEEEELi64ENS_12float_e4m3_tEfNS_4arch4Sm90ELb0ELb0ELb0ELb1ELb0ELb0ELb0ELb1ELb1ELb0ELb0ELb0EEENS1_21CollectiveEpilogueFwdINS6_IJSA_SC_SB_EEES9_NS_10bfloat16_tESG_Li384ELb1ELb0ELb0ELb1EEENS1_36VarlenDynamicPersistentTileSchedulerILi192ELi160ELi384ELi128ELb0ELb0ELb1ELb0ELb1ELb1EEEEEEEEEvNT_6ParamsE --------------------------
	.section	.nv.constant0._ZN7cutlass13device_kernelIN5flash11enable_sm90INS1_16FlashAttnFwdSm90INS1_25CollectiveMainloopFwdSm90ILi2EN4cute5tupleIJNS5_1CILi1EEES8_S8_EEENS6_IJNS7_ILi192EEENS7_ILi160EEENS7_ILi64EEEEEELi64ENS_12float_e4m3_tEfNS_4arch4Sm90ELb0ELb0ELb0ELb1ELb0ELb0ELb0ELb1ELb1ELb0ELb0ELb0EEENS1_21CollectiveEpilogueFwdINS6_IJSA_SC_SB_EEES9_NS_10bfloat16_tESG_Li384ELb1ELb0ELb0ELb1EEENS1_36VarlenDynamicPersistentTileSchedulerILi192ELi160ELi384ELi128ELb0ELb0ELb1ELb0ELb1ELb1EEEEEEEEEvNT_6ParamsE,"a",@progbits
	.sectionflags	@""
	.align	4
.nv.constant0._ZN7cutlass13device_kernelIN5flash11enable_sm90INS1_16FlashAttnFwdSm90INS1_25CollectiveMainloopFwdSm90ILi2EN4cute5tupleIJNS5_1CILi1EEES8_S8_EEENS6_IJNS7_ILi192EEENS7_ILi160EEENS7_ILi64EEEEEELi64ENS_12float_e4m3_tEfNS_4arch4Sm90ELb0ELb0ELb0ELb1ELb0ELb0ELb0ELb1ELb1ELb0ELb0ELb0EEENS1_21CollectiveEpilogueFwdINS6_IJSA_SC_SB_EEES9_NS_10bfloat16_tESG_Li384ELb1ELb0ELb0ELb1EEENS1_36VarlenDynamicPersistentTileSchedulerILi192ELi160ELi384ELi128ELb0ELb0ELb1ELb0ELb1ELb1EEEEEEEEEvNT_6ParamsE:
	.zero		3456


//--------------------- .nv.constant0._ZN7cutlass13device_kernelIN5flash11enable_sm90INS1_16FlashAttnFwdSm90INS1_25CollectiveMainloopFwdSm90ILi2EN4cute5tupleIJNS5_1CILi1EEES8_S8_EEENS6_IJNS7_ILi192EEENS7_ILi160EEENS7_ILi64EEEEEELi64ENS_12float_e4m3_tEfNS_4arch4Sm90ELb0ELb0ELb0ELb1ELb0ELb1ELb0ELb1ELb1ELb0ELb0ELb0EEENS1_21CollectiveEpilogueFwdINS6_IJSA_SC_SB_EEES9_NS_10bfloat16_tESG_Li384ELb1ELb0ELb0ELb1EEENS1_36VarlenDynamicPersistentTileSchedulerILi192ELi160ELi384ELi128ELb0ELb0ELb1ELb0ELb1ELb1EEEEEEEEEvNT_6ParamsE --------------------------
	.section	.nv.constant0._ZN7cutlass13device_kernelIN5flash11enable_sm90INS1_16FlashAttnFwdSm90INS1_25CollectiveMainloopFwdSm90ILi2EN4cute5tupleIJNS5_1CILi1EEES8_S8_EEENS6_IJNS7_ILi192EEENS7_ILi160EEENS7_ILi64EEEEEELi64ENS_12float_e4m3_tEfNS_4arch4Sm90ELb0ELb0ELb0ELb1ELb0ELb1ELb0ELb1ELb1ELb0ELb0ELb0EEENS1_21CollectiveEpilogueFwdINS6_IJSA_SC_SB_EEES9_NS_10bfloat16_tESG_Li384ELb1ELb0ELb0ELb1EEENS1_36VarlenDynamicPersistentTileSchedulerILi192ELi160ELi384ELi128ELb0ELb0ELb1ELb0ELb1ELb1EEEEEEEEEvNT_6ParamsE,"a",@progbits
	.sectionflags	@""
	.align	4
.nv.constant0._ZN7cutlass13device_kernelIN5flash11enable_sm90INS1_16FlashAttnFwdSm90INS1_25CollectiveMainloopFwdSm90ILi2EN4cute5tupleIJNS5_1CILi1EEES8_S8_EEENS6_IJNS7_ILi192EEENS7_ILi160EEENS7_ILi64EEEEEELi64ENS_12float_e4m3_tEfNS_4arch4Sm90ELb0ELb0ELb0ELb1ELb0ELb1ELb0ELb1ELb1ELb0ELb0ELb0EEENS1_21CollectiveEpilogueFwdINS6_IJSA_SC_SB_EEES9_NS_10bfloat16_tESG_Li384ELb1ELb0ELb0ELb1EEENS1_36VarlenDynamicPersistentTileSchedulerILi192ELi160ELi384ELi128ELb0ELb0ELb1ELb0ELb1ELb1EEEEEEEEEvNT_6ParamsE:
	.zero		3456


//--------------------- .nv.constant0._ZN7cutlass13device_kernelIN5flash11enable_sm90INS1_16FlashAttnFwdSm90INS1_25CollectiveMainloopFwdSm90ILi2EN4cute5tupleIJNS5_1CILi1EEES8_S8_EEENS6_IJNS7_ILi192EEENS7_ILi160EEENS7_ILi64EEEEEELi64ENS_12float_e4m3_tEfNS_4arch4Sm90ELb0ELb1ELb0ELb0ELb0ELb0ELb0ELb1ELb1ELb0ELb0ELb0EEENS1_21CollectiveEpilogueFwdINS6_IJSA_SC_SB_EEES9_NS_10bfloat16_tESG_Li384ELb0ELb0ELb0ELb1EEENS1_30DynamicPersistentTileSchedulerILi384ELi128ELb0ELb0ELb1EEEEEEEEEvNT_6ParamsE --------------------------
	.section	.nv.constant0._ZN7cutlass13device_kernelIN5flash11enable_sm90INS1_16FlashAttnFwdSm90INS1_25CollectiveMainloopFwdSm90ILi2EN4cute5tupleIJNS5_1CILi1EEES8_S8_EEENS6_IJNS7_ILi192EEENS7_ILi160EEENS7_ILi64EEEEEELi64ENS_12float_e4m3_tEfNS_4arch4Sm90ELb0ELb1ELb0ELb0ELb0ELb0ELb0ELb1ELb1ELb0ELb0ELb0EEENS1_21CollectiveEpilogueFwdINS6_IJSA_SC_SB_EEES9_NS_10bfloat16_tESG_Li384ELb0ELb0ELb0ELb1EEENS1_30DynamicPersistentTileSchedulerILi384ELi128ELb0ELb0ELb1EEEEEEEEEvNT_6ParamsE,"a",@progbits
	.sectionflags	@""
	.align	4
.nv.constant0._ZN7cutlass13device_kernelIN5flash11enable_sm90INS1_16FlashAttnFwdSm90INS1_25CollectiveMainloopFwdSm90ILi2EN4cute5tupleIJNS5_1CILi1EEES8_S8_EEENS6_IJNS7_ILi192EEENS7_ILi160EEENS7_ILi64EEEEEELi64ENS_12float_e4m3_tEfNS_4arch4Sm90ELb0ELb1ELb0ELb0ELb0ELb0ELb0ELb1ELb1ELb0ELb0ELb0EEENS1_21CollectiveEpilogueFwdINS6_IJSA_SC_SB_EEES9_NS_10bfloat16_tESG_Li384ELb0ELb0ELb0ELb1EEENS1_30DynamicPersistentTileSchedulerILi384ELi128ELb0ELb0ELb1EEEEEEEEEvNT_6ParamsE:
	.zero		3840


//--------------------- .nv.constant0._ZN7cutlass13device_kernelIN5flash11enable_sm90INS1_16FlashAttnFwdSm90INS1_25CollectiveMainloopFwdSm90ILi2EN4cute5tupleIJNS5_1CILi1EEES8_S8_EEENS6_IJNS7_ILi192EEENS7_ILi160EEENS7_ILi64EEEEEELi64ENS_12float_e4m3_tEfNS_4arch4Sm90ELb0ELb1ELb0ELb1ELb0ELb0ELb0ELb1ELb1ELb0ELb0ELb0EEENS1_21CollectiveEpilogueFwdINS6_IJSA_SC_SB_EEES9_NS_10bfloat16_tESG_Li384ELb1ELb0ELb0ELb1EEENS1_36VarlenDynamicPersistentTileSchedulerILi192ELi160ELi384ELi128ELb0ELb0ELb1ELb1ELb0ELb1EEEEEEEEEvNT_6ParamsE --------------------------
	.section	.nv.constant0._ZN7cutlass13device_kernelIN5flash11enable_sm90INS1_16FlashAttnFwdSm90INS1_25CollectiveMainloopFwdSm90ILi2EN4cute5tupleIJNS5_1CILi1EEES8_S8_EEENS6_IJNS7_ILi192EEENS7_ILi160EEENS7_ILi64EEEEEELi64ENS_12float_e4m3_tEfNS_4arch4Sm90ELb0ELb1ELb0ELb1ELb0ELb0ELb0ELb1ELb1ELb0ELb0ELb0EEENS1_21CollectiveEpilogueFwdINS6_IJSA_SC_SB_EEES9_NS_10bfloat16_tESG_Li384ELb1ELb0ELb0ELb1EEENS1_36VarlenDynamicPersistentTileSchedulerILi192ELi160ELi384ELi128ELb0ELb0ELb1ELb1ELb0ELb1EEEEEEEEEvNT_6ParamsE,"a",@progbits
	.sectionflags	@""
	.align	4
.nv.constant0._ZN7cutlass13device_kernelIN5flash11enable_sm90INS1_16FlashAttnFwdSm90INS1_25CollectiveMainloopFwdSm90ILi2EN4cute5tupleIJNS5_1CILi1EEES8_S8_EEENS6_IJNS7_ILi192EEENS7_ILi160EEENS7_ILi64EEEEEELi64ENS_12float_e4m3_tEfNS_4arch4Sm90ELb0ELb1ELb0ELb1ELb0ELb0ELb0ELb1ELb1ELb0ELb0ELb0EEENS1_21CollectiveEpilogueFwdINS6_IJSA_SC_SB_EEES9_NS_10bfloat16_tESG_Li384ELb1ELb0ELb0ELb1EEENS1_36VarlenDynamicPersistentTileSchedulerILi192ELi160ELi384ELi128ELb0ELb0ELb1ELb1ELb0ELb1EEEEEEEEEvNT_6ParamsE:
	.zero		3456


//--------------------- .nv.constant0._ZN7cutlass13device_kernelIN5flash11enable_sm90INS1_16FlashAttnFwdSm90INS1_25CollectiveMainloopFwdSm90ILi2EN4cute5tupleIJNS5_1CILi1EEES8_S8_EEENS6_IJNS7_ILi192EEENS7_ILi160EEENS7_ILi64EEEEEELi64ENS_12float_e4m3_tEfNS_4arch4Sm90ELb0ELb1ELb0ELb1ELb0ELb1ELb0ELb1ELb1ELb0ELb0ELb0EEENS1_21CollectiveEpilogueFwdINS6_IJSA_SC_SB_EEES9_NS_10bfloat16_tESG_Li384ELb1ELb0ELb0ELb1EEENS1_36VarlenDynamicPersistentTileSchedulerILi192ELi160ELi384ELi128ELb0ELb0ELb1ELb1ELb0ELb1EEEEEEEEEvNT_6ParamsE --------------------------
	.section	.nv.constant0._ZN7cutlass13device_kernelIN5flash11enable_sm90INS1_16FlashAttnFwdSm90INS1_25CollectiveMainloopFwdSm90ILi2EN4cute5tupleIJNS5_1CILi1EEES8_S8_EEENS6_IJNS7_ILi192EEENS7_ILi160EEENS7_ILi64EEEEEELi64ENS_12float_e4m3_tEfNS_4arch4Sm90ELb0ELb1ELb0ELb1ELb0ELb1ELb0ELb1ELb1ELb0ELb0ELb0EEENS1_21CollectiveEpilogueFwdINS6_IJSA_SC_SB_EEES9_NS_10bfloat16_tESG_Li384ELb1ELb0ELb0ELb1EEENS1_36VarlenDynamicPersistentTileSchedulerILi192ELi160ELi384ELi128ELb0ELb0ELb1ELb1ELb0ELb1EEEEEEEEEvNT_6ParamsE,"a",@progbits
	.sectionflags	@""
	.align	4
.nv.constant0._ZN7cutlass13device_kernelIN5flash11enable_sm90INS1_16FlashAttnFwdSm90INS1_25CollectiveMainloopFwdSm90ILi2EN4cute5tupleIJNS5_1CILi1EEES8_S8_EEENS6_IJNS7_ILi192EEENS7_ILi160EEENS7_ILi64EEEEEELi64ENS_12float_e4m3_tEfNS_4arch4Sm90ELb0ELb1ELb0ELb1ELb0ELb1ELb0ELb1ELb1ELb0ELb0ELb0EEENS1_21CollectiveEpilogueFwdINS6_IJSA_SC_SB_EEES9_NS_10bfloat16_tESG_Li384ELb1ELb0ELb0ELb1EEENS1_36VarlenDynamicPersistentTileSchedulerILi192ELi160ELi384ELi128ELb0ELb0ELb1ELb1ELb0ELb1EEEEEEEEEvNT_6ParamsE:
	.zero		3456


//--------------------- .nv.constant0._ZN7cutlass13device_kernelIN5flash11enable_sm90INS1_16FlashAttnFwdSm90INS1_25CollectiveMainloopFwdSm90ILi2EN4cute5tupleIJNS5_1CILi1EEES8_S8_EEENS6_IJNS7_ILi192EEENS7_ILi160EEENS7_ILi64EEEEEELi64ENS_12float_e4m3_tEfNS_4arch4Sm90ELb1ELb0ELb0ELb0ELb0ELb0ELb0ELb1ELb1ELb0ELb0ELb0EEENS1_21CollectiveEpilogueFwdINS6_IJSA_SC_SB_EEES9_NS_10bfloat16_tESG_Li384ELb0ELb0ELb0ELb1EEENS1_30DynamicPersistentTileSchedulerILi384ELi128ELb0ELb0ELb1EEEEEEEEEvNT_6ParamsE --------------------------
	.section	.nv.constant0._ZN7cutlass13device_kernelIN5flash11enable_sm90INS1_16FlashAttnFwdSm90INS1_25CollectiveMainloopFwdSm90ILi2EN4cute5tupleIJNS5_1CILi1EEES8_S8_EEENS6_IJNS7_ILi192EEENS7_ILi160EEENS7_ILi64EEEEEELi64ENS_12float_e4m3_tEfNS_4arch4Sm90ELb1ELb0ELb0ELb0ELb0ELb0ELb0ELb1ELb1ELb0ELb0ELb0EEENS1_21CollectiveEpilogueFwdINS6_IJSA_SC_SB_EEES9_NS_10bfloat16_tESG_Li384ELb0ELb0ELb0ELb1EEENS1_30DynamicPersistentTileSchedulerILi384ELi128ELb0ELb0ELb1EEEEEEEEEvNT_6ParamsE,"a",@progbits
	.sectionflags	@""
	.align	4
.nv.constant0._ZN7cutlass13device_kernelIN5flash11enable_sm90INS1_16FlashAttnFwdSm90INS1_25CollectiveMainloopFwdSm90ILi2EN4cute5tupleIJNS5_1CILi1EEES8_S8_EEENS6_IJNS7_ILi192EEENS7_ILi160EEENS7_ILi64EEEEEELi64ENS_12float_e4m3_tEfNS_4arch4Sm90ELb1ELb0ELb0ELb0ELb0ELb0ELb0ELb1ELb1ELb0ELb0ELb0EEENS1_21CollectiveEpilogueFwdINS6_IJSA_SC_SB_EEES9_NS_10bfloat16_tESG_Li384ELb0ELb0ELb0ELb1EEENS1_30DynamicPersistentTileSchedulerILi384ELi128ELb0ELb0ELb1EEEEEEEEEvNT_6ParamsE:
	.zero		3840


//--------------------- .nv.constant0._ZN7cutlass13device_kernelIN5flash11enable_sm90INS1_16FlashAttnFwdSm90INS1_25CollectiveMainloopFwdSm90ILi2EN4cute5tupleIJNS5_1CILi1EEES8_S8_EEENS6_IJNS7_ILi192EEENS7_ILi160EEENS7_ILi64EEEEEELi64ENS_12float_e4m3_tEfNS_4arch4Sm90ELb1ELb0ELb0ELb1ELb0ELb0ELb0ELb1ELb1ELb0ELb0ELb0EEENS1_21CollectiveEpilogueFwdINS6_IJSA_SC_SB_EEES9_NS_10bfloat16_tESG_Li384ELb1ELb0ELb0ELb1EEENS1_36VarlenDynamicPersistentTileSchedulerILi192ELi160ELi384ELi128ELb0ELb0ELb1ELb1ELb1ELb1EEEEEEEEEvNT_6ParamsE --------------------------
	.section	.nv.constant0._ZN7cutlass13device_kernelIN5flash11enable_sm90INS1_16FlashAttnFwdSm90INS1_25CollectiveMainloopFwdSm90ILi2EN4cute5tupleIJNS5_1CILi1EEES8_S8_EEENS6_IJNS7_ILi192EEENS7_ILi160EEENS7_ILi64EEEEEELi64ENS_12float_e4m3_tEfNS_4arch4Sm90ELb1ELb0ELb0ELb1ELb0ELb0ELb0ELb1ELb1ELb0ELb0ELb0EEENS1_21CollectiveEpilogueFwdINS6_IJSA_SC_SB_EEES9_NS_10bfloat16_tESG_Li384ELb1ELb0ELb0ELb1EEENS1_36VarlenDynamicPersistentTileSchedulerILi192ELi160ELi384ELi128ELb0ELb0ELb1ELb1ELb1ELb1EEEEEEEEEvNT_6ParamsE,"a",@progbits
	.sectionflags	@""
	.align	4
.nv.constant0._ZN7cutlass13device_kernelIN5flash11enable_sm90INS1_16FlashAttnFwdSm90INS1_25CollectiveMainloopFwdSm90ILi2EN4cute5tupleIJNS5_1CILi1EEES8_S8_EEENS6_IJNS7_ILi192EEENS7_ILi160EEENS7_ILi64EEEEEELi64ENS_12float_e4m3_tEfNS_4arch4Sm90ELb1ELb0ELb0ELb1ELb0ELb0ELb0ELb1ELb1ELb0ELb0ELb0EEENS1_21CollectiveEpilogueFwdINS6_IJSA_SC_SB_EEES9_NS_10bfloat16_tESG_Li384ELb1ELb0ELb0ELb1EEENS1_36VarlenDynamicPersistentTileSchedulerILi192ELi160ELi384ELi128ELb0ELb0ELb1ELb1ELb1ELb1EEEEEEEEEvNT_6ParamsE:
	.zero		3456


//--------------------- .nv.constant0._ZN7cutlass13device_kernelIN5flash11enable_sm90INS1_16FlashAttnFwdSm90INS1_25CollectiveMainloopFwdSm90ILi2EN4cute5tupleIJNS5_1CILi1EEES8_S8_EEENS6_IJNS7_ILi192EEENS7_ILi160EEENS7_ILi64EEEEEELi64ENS_12float_e4m3_tEfNS_4arch4Sm90ELb1ELb0ELb0ELb1ELb0ELb1ELb0ELb1ELb1ELb0ELb0ELb0EEENS1_21CollectiveEpilogueFwdINS6_IJSA_SC_SB_EEES9_NS_10bfloat16_tESG_Li384ELb1ELb0ELb0ELb1EEENS1_36VarlenDynamicPersistentTileSchedulerILi192ELi160ELi384ELi128ELb0ELb0ELb1ELb1ELb1ELb1EEEEEEEEEvNT_6ParamsE --------------------------
	.section	.nv.constant0._ZN7cutlass13device_kernelIN5flash11enable_sm90INS1_16FlashAttnFwdSm90INS1_25CollectiveMainloopFwdSm90ILi2EN4cute5tupleIJNS5_1CILi1EEES8_S8_EEENS6_IJNS7_ILi192EEENS7_ILi160EEENS7_ILi64EEEEEELi64ENS_12float_e4m3_tEfNS_4arch4Sm90ELb1ELb0ELb0ELb1ELb0ELb1ELb0ELb1ELb1ELb0ELb0ELb0EEENS1_21CollectiveEpilogueFwdINS6_IJSA_SC_SB_EEES9_NS_10bfloat16_tESG_Li384ELb1ELb0ELb0ELb1EEENS1_36VarlenDynamicPersistentTileSchedulerILi192ELi160ELi384ELi128ELb0ELb0ELb1ELb1ELb1ELb1EEEEEEEEEvNT_6ParamsE,"a",@progbits
	.sectionflags	@""
	.align	4
.nv.constant0._ZN7cutlass13device_kernelIN5flash11enable_sm90INS1_16FlashAttnFwdSm90INS1_25CollectiveMainloopFwdSm90ILi2EN4cute5tupleIJNS5_1CILi1EEES8_S8_EEENS6_IJNS7_ILi192EEENS7_ILi160EEENS7_ILi64EEEEEELi64ENS_12float_e4m3_tEfNS_4arch4Sm90ELb1ELb0ELb0ELb1ELb0ELb1ELb0ELb1ELb1ELb0ELb0ELb0EEENS1_21CollectiveEpilogueFwdINS6_IJSA_SC_SB_EEES9_NS_10bfloat16_tESG_Li384ELb1ELb0ELb0ELb1EEENS1_36VarlenDynamicPersistentTileSchedulerILi192ELi160ELi384ELi128ELb0ELb0ELb1ELb1ELb1ELb1EEEEEEEEEvNT_6ParamsE:
	.zero		3456


//--------------------- SYMBOLS --------------------------

	.type		.nv.reservedSmem.offset0,@object
	.size		.nv.reservedSmem.offset0,0x4
